def matmul_kernel(
    a_ptr,
    b_ptr,
    c_ptr,
    M,
    N,
    K,
    stride_am,
    stride_ak,
    stride_bk,
    stride_bn,
    stride_cm,
    stride_cn,
    BLOCK_M: tl.constexpr,
    BLOCK_N: tl.constexpr,
    BLOCK_K: tl.constexpr,
    GROUP_M: tl.constexpr,
):
    pid = tl.program_id(axis=0)
    num_pid_m = tl.cdiv(M, BLOCK_M)
    num_pid_n = tl.cdiv(N, BLOCK_N)
    num_pid_in_group = GROUP_M * num_pid_n
    group_id = pid // num_pid_in_group
    first_pid_m = group_id * GROUP_M
    group_size_m = min(num_pid_m - first_pid_m, GROUP_M)
    pid_m = first_pid_m + ((pid % num_pid_in_group) % group_size_m)
    pid_n = (pid % num_pid_in_group) // group_size_m

    offs_am = (pid_m * BLOCK_M + tl.arange(0, BLOCK_M)) % M
    offs_bn = (pid_n * BLOCK_N + tl.arange(0, BLOCK_N)) % N
    offs_k = tl.arange(0, BLOCK_K)
    a_ptrs = a_ptr + offs_am[:, None] * stride_am + offs_k[None, :] * stride_ak
    b_ptrs = b_ptr + offs_k[:, None] * stride_bk + offs_bn[None, :] * stride_bn

    acc = tl.zeros((BLOCK_M, BLOCK_N), dtype=tl.float32)
    for kk in range(0, tl.cdiv(K, BLOCK_K)):
        a = tl.load(a_ptrs, mask=offs_k[None, :] < K - kk * BLOCK_K, other=0.0)
        b = tl.load(b_ptrs, mask=offs_k[:, None] < K - kk * BLOCK_K, other=0.0)
        acc = tl.dot(a, b, acc)
        a_ptrs += BLOCK_K * stride_ak
        b_ptrs += BLOCK_K * stride_bk

    c = acc.to(c_ptr.dtype.element_ty)
    offs_cm = pid_m * BLOCK_M + tl.arange(0, BLOCK_M)
    offs_cn = pid_n * BLOCK_N + tl.arange(0, BLOCK_N)
    c_ptrs = c_ptr + offs_cm[:, None] * stride_cm + offs_cn[None, :] * stride_cn
    mask = (offs_cm[:, None] < M) & (offs_cn[None, :] < N)
    tl.store(c_ptrs, c, mask=mask)

# config = {"BLOCK_K": 128, "BLOCK_M": 128, "BLOCK_N": 512, "GROUP_M": 8, "arch": "sm_90", "dtype": "fp32", "num_ctas": 1, "num_stages": 7, "num_warps": 4}
# arch = sm_90


// ===== COMPILED SASS (sm_90a) =====

	.target	sm_90a

	.elftype	@"ET_EXEC"


//--------------------- .note.nv.tkinfo           --------------------------
	.section	.note.nv.tkinfo,"",@"SHT_NOTE"
	.sectionflags	@"SHF_NOTE_NV_TKINFO"
	.tkinfo
        /*0018*/ 	.word	0x00000002
        /*0030*/ 	.string	""
        /*0030*/ 	.string	"ptxas"
        /*0030*/ 	.string	"Cuda compilation tools, release 13.0, V13.0.88"
        /*0030*/ 	.string	"Build cuda_13.0.r13.0/compiler.36424714_0"
        /*0030*/ 	.string	"-v  -suppress-debug-info  -lineinfo  -arch sm_90a "



//--------------------- .note.nv.cuinfo           --------------------------
	.section	.note.nv.cuinfo,"",@"SHT_NOTE"
	.sectionflags	@"SHF_NOTE_NV_CUINFO"
        /*0018*/ 	.short	0x0002
        /*001a*/ 	.short	0x005a
        /*001c*/ 	.short	0x0082
	.zero		2


//--------------------- .nv.info                  --------------------------
	.section	.nv.info,"",@"SHT_CUDA_INFO"
	.align	4


	//----- nvinfo : EIATTR_REGCOUNT
	.align		4
        /*0000*/ 	.byte	0x04, 0x2f
        /*0002*/ 	.short	(.L_1 - .L_0)
	.align		4
.L_0:
        /*0004*/ 	.word	index@(matmul_kernel)
        /*0008*/ 	.word	0x000000ff


	//----- nvinfo : EIATTR_FRAME_SIZE
	.align		4
.L_1:
        /*000c*/ 	.byte	0x04, 0x11
        /*000e*/ 	.short	(.L_3 - .L_2)
	.align		4
.L_2:
        /*0010*/ 	.word	index@(matmul_kernel)
        /*0014*/ 	.word	0x00002e68


	//----- nvinfo : EIATTR_MIN_STACK_SIZE
	.align		4
.L_3:
        /*0018*/ 	.byte	0x04, 0x12
        /*001a*/ 	.short	(.L_5 - .L_4)
	.align		4
.L_4:
        /*001c*/ 	.word	index@(matmul_kernel)
        /*0020*/ 	.word	0x00002e68
.L_5:


//--------------------- .nv.compat                --------------------------
	.section	.nv.compat,"",@"SHT_CUDA_COMPAT_INFO"
	.align	4
        /*0000*/ 	.byte	0x02, 0x09, 0x01, 0x00, 0x02, 0x02, 0x04, 0x00, 0x02, 0x05, 0x05, 0x00, 0x03, 0x07, 0x01, 0x01
        /*0010*/ 	.byte	0x02, 0x03, 0x00, 0x00, 0x02, 0x06, 0x01, 0x00, 0x04, 0x0b, 0x08, 0x00, 0x00, 0x00, 0x00, 0x00
        /*0020*/ 	.byte	0x00, 0x00, 0x00, 0x00


//--------------------- .nv.info.matmul_kernel    --------------------------
	.section	.nv.info.matmul_kernel,"",@"SHT_CUDA_INFO"
	.sectionflags	@""
	.align	4


	//----- nvinfo : EIATTR_CUDA_API_VERSION
	.align		4
        /*0000*/ 	.byte	0x04, 0x37
        /*0002*/ 	.short	(.L_7 - .L_6)
.L_6:
        /*0004*/ 	.word	0x00000082


	//----- nvinfo : EIATTR_KPARAM_INFO
	.align		4
.L_7:
        /*0008*/ 	.byte	0x04, 0x17
        /*000a*/ 	.short	(.L_9 - .L_8)
.L_8:
        /*000c*/ 	.word	0x00000000
        /*0010*/ 	.short	0x000d
        /*0012*/ 	.short	0x0048
        /*0014*/ 	.byte	0x00, 0xf4, 0x21, 0x00


	//----- nvinfo : EIATTR_KPARAM_INFO
	.align		4
.L_9:
        /*0018*/ 	.byte	0x04, 0x17
        /*001a*/ 	.short	(.L_11 - .L_10)
.L_10:
        /*001c*/ 	.word	0x00000000
        /*0020*/ 	.short	0x000c
        /*0022*/ 	.short	0x0040
        /*0024*/ 	.byte	0x00, 0xf4, 0x21, 0x00


	//----- nvinfo : EIATTR_KPARAM_INFO
	.align		4
.L_11:
        /*0028*/ 	.byte	0x04, 0x17
        /*002a*/ 	.short	(.L_13 - .L_12)
.L_12:
        /*002c*/ 	.word	0x00000000
        /*0030*/ 	.short	0x000b
        /*0032*/ 	.short	0x0038
        /*0034*/ 	.byte	0x00, 0xf0, 0x11, 0x00


	//----- nvinfo : EIATTR_KPARAM_INFO
	.align		4
.L_13:
        /*0038*/ 	.byte	0x04, 0x17
        /*003a*/ 	.short	(.L_15 - .L_14)
.L_14:
        /*003c*/ 	.word	0x00000000
        /*0040*/ 	.short	0x000a
        /*0042*/ 	.short	0x0034
        /*0044*/ 	.byte	0x00, 0xf0, 0x11, 0x00


	//----- nvinfo : EIATTR_KPARAM_INFO
	.align		4
.L_15:
        /*0048*/ 	.byte	0x04, 0x17
        /*004a*/ 	.short	(.L_17 - .L_16)
.L_16:
        /*004c*/ 	.word	0x00000000
        /*0050*/ 	.short	0x0009
        /*0052*/ 	.short	0x0030
        /*0054*/ 	.byte	0x00, 0xf0, 0x11, 0x00


	//----- nvinfo : EIATTR_KPARAM_INFO
	.align		4
.L_17:
        /*0058*/ 	.byte	0x04, 0x17
        /*005a*/ 	.short	(.L_19 - .L_18)
.L_18:
        /*005c*/ 	.word	0x00000000
        /*0060*/ 	.short	0x0008
        /*0062*/ 	.short	0x002c
        /*0064*/ 	.byte	0x00, 0xf0, 0x11, 0x00


	//----- nvinfo : EIATTR_KPARAM_INFO
	.align		4
.L_19:
        /*0068*/ 	.byte	0x04, 0x17
        /*006a*/ 	.short	(.L_21 - .L_20)
.L_20:
        /*006c*/ 	.word	0x00000000
        /*0070*/ 	.short	0x0007
        /*0072*/ 	.short	0x0028
        /*0074*/ 	.byte	0x00, 0xf0, 0x11, 0x00


	//----- nvinfo : EIATTR_KPARAM_INFO
	.align		4
.L_21:
        /*0078*/ 	.byte	0x04, 0x17
        /*007a*/ 	.short	(.L_23 - .L_22)
.L_22:
        /*007c*/ 	.word	0x00000000
        /*0080*/ 	.short	0x0006
        /*0082*/ 	.short	0x0024
        /*0084*/ 	.byte	0x00, 0xf0, 0x11, 0x00


	//----- nvinfo : EIATTR_KPARAM_INFO
	.align		4
.L_23:
        /*0088*/ 	.byte	0x04, 0x17
        /*008a*/ 	.short	(.L_25 - .L_24)
.L_24:
        /*008c*/ 	.word	0x00000000
        /*0090*/ 	.short	0x0005
        /*0092*/ 	.short	0x0020
        /*0094*/ 	.byte	0x00, 0xf0, 0x11, 0x00


	//----- nvinfo : EIATTR_KPARAM_INFO
	.align		4
.L_25:
        /*0098*/ 	.byte	0x04, 0x17
        /*009a*/ 	.short	(.L_27 - .L_26)
.L_26:
        /*009c*/ 	.word	0x00000000
        /*00a0*/ 	.short	0x0004
        /*00a2*/ 	.short	0x001c
        /*00a4*/ 	.byte	0x00, 0xf0, 0x11, 0x00


	//----- nvinfo : EIATTR_KPARAM_INFO
	.align		4
.L_27:
        /*00a8*/ 	.byte	0x04, 0x17
        /*00aa*/ 	.short	(.L_29 - .L_28)
.L_28:
        /*00ac*/ 	.word	0x00000000
        /*00b0*/ 	.short	0x0003
        /*00b2*/ 	.short	0x0018
        /*00b4*/ 	.byte	0x00, 0xf0, 0x11, 0x00


	//----- nvinfo : EIATTR_KPARAM_INFO
	.align		4
.L_29:
        /*00b8*/ 	.byte	0x04, 0x17
        /*00ba*/ 	.short	(.L_31 - .L_30)
.L_30:
        /*00bc*/ 	.word	0x00000000
        /*00c0*/ 	.short	0x0002
        /*00c2*/ 	.short	0x0010
        /*00c4*/ 	.byte	0x00, 0xf4, 0x21, 0x00


	//----- nvinfo : EIATTR_KPARAM_INFO
	.align		4
.L_31:
        /*00c8*/ 	.byte	0x04, 0x17
        /*00ca*/ 	.short	(.L_33 - .L_32)
.L_32:
        /*00cc*/ 	.word	0x00000000
        /*00d0*/ 	.short	0x0001
        /*00d2*/ 	.short	0x0008
        /*00d4*/ 	.byte	0x00, 0xf4, 0x21, 0x00


	//----- nvinfo : EIATTR_KPARAM_INFO
	.align		4
.L_33:
        /*00d8*/ 	.byte	0x04, 0x17
        /*00da*/ 	.short	(.L_35 - .L_34)
.L_34:
        /*00dc*/ 	.word	0x00000000
        /*00e0*/ 	.short	0x0000
        /*00e2*/ 	.short	0x0000
        /*00e4*/ 	.byte	0x00, 0xf4, 0x21, 0x00


	//----- nvinfo : EIATTR_SPARSE_MMA_MASK
	.align		4
.L_35:
        /*00e8*/ 	.byte	0x03, 0x50
        /*00ea*/ 	.short	0x0000


	//----- nvinfo : EIATTR_MAXREG_COUNT
	.align		4
        /*00ec*/ 	.byte	0x03, 0x1b
        /*00ee*/ 	.short	0x00ff


	//----- nvinfo : EIATTR_NUM_BARRIERS
	.align		4
        /*00f0*/ 	.byte	0x02, 0x4c
        /*00f2*/ 	.byte	0x01
	.zero		1


	//----- nvinfo : EIATTR_ANNOTATIONS
	.align		4
        /*00f4*/ 	.byte	0x04, 0x55
        /*00f6*/ 	.short	(.L_37 - .L_36)


	//   ....[0]....
.L_36:
        /*00f8*/ 	.word	0x00000001
        /*00fc*/ 	.byte	0xd0, 0x04, 0x00, 0x00, 0x01, 0x00, 0x00, 0x00, 0x10, 0x07, 0x00, 0x00, 0x01, 0x00, 0x00, 0x00
        /* <DEDUP_REMOVED lines=1430> */
        /*5a6c*/ 	.byte	0xb0, 0x38, 0x02, 0x00, 0x01, 0x00, 0x00, 0x00, 0xc0, 0x38, 0x02, 0x00


	//----- nvinfo : EIATTR_MERCURY_ISA_VERSION
	.align		4
.L_37:
        /*5a78*/ 	.byte	0x03, 0x5f
        /*5a7a*/ 	.short	0x0101


	//----- nvinfo : EIATTR_EXIT_INSTR_OFFSETS
	.align		4
        /*5a7c*/ 	.byte	0x04, 0x1c
        /*5a7e*/ 	.short	(.L_39 - .L_38)


	//   ....[0]....
.L_38:
        /*5a80*/ 	.word	0x000b7ae0


	//   ....[1]....
        /*5a84*/ 	.word	0x000b7b00


	//----- nvinfo : EIATTR_REQNTID
	.align		4
.L_39:
        /*5a88*/ 	.byte	0x04, 0x10
        /*5a8a*/ 	.short	(.L_41 - .L_40)
.L_40:
        /*5a8c*/ 	.word	0x00000080
        /*5a90*/ 	.word	0x00000001
        /*5a94*/ 	.word	0x00000001


	//----- nvinfo : EIATTR_CBANK_PARAM_SIZE
	.align		4
.L_41:
        /*5a98*/ 	.byte	0x03, 0x19
        /*5a9a*/ 	.short	0x0050


	//----- nvinfo : EIATTR_PARAM_CBANK
	.align		4
        /*5a9c*/ 	.byte	0x04, 0x0a
        /*5a9e*/ 	.short	(.L_43 - .L_42)
	.align		4
.L_42:
        /*5aa0*/ 	.word	index@(.nv.constant0.matmul_kernel)
        /*5aa4*/ 	.short	0x0210
        /*5aa6*/ 	.short	0x0050


	//----- nvinfo : EIATTR_SW_WAR
	.align		4
.L_43:
        /*5aa8*/ 	.byte	0x04, 0x36
        /*5aaa*/ 	.short	(.L_45 - .L_44)
.L_44:
        /*5aac*/ 	.word	0x00000008
.L_45:


//--------------------- .nv.callgraph             --------------------------
	.section	.nv.callgraph,"",@"SHT_CUDA_CALLGRAPH"
	.align	4
	.sectionentsize	8
	.align		4
        /*0000*/ 	.word	0x00000000
	.align		4
        /*0004*/ 	.word	0xffffffff
	.align		4
        /*0008*/ 	.word	0x00000000
	.align		4
        /*000c*/ 	.word	0xfffffffe
	.align		4
        /*0010*/ 	.word	0x00000000
	.align		4
        /*0014*/ 	.word	0xfffffffd
	.align		4
        /*0018*/ 	.word	0x00000000
	.align		4
        /*001c*/ 	.word	0xfffffffc


//--------------------- .text.matmul_kernel       --------------------------
	.section	.text.matmul_kernel,"ax",@progbits
	.align	128
        .global         matmul_kernel
        .type           matmul_kernel,@function
        .size           matmul_kernel,(.L_x_3 - matmul_kernel)
        .other          matmul_kernel,@"STO_CUDA_ENTRY STV_DEFAULT"
matmul_kernel:
.text.matmul_kernel:
[----:B------:R-:W1:Y:S08]  /*0000*/  LDC R1, c[0x0][0x28] ;  /* 0x00000a00ff017b82 */ /* 0x000e700000000800 */
[----:B------:R-:W2:Y:S01]  /*0010*/  LDC.64 R234, c[0x0][0x228] ;  /* 0x00008a00ffea7b82 */ /* 0x000ea20000000a00 */
[----:B------:R-:W3:Y:S01]  /*0020*/  S2R R5, SR_CTAID.X ;  /* 0x0000000000057919 */ /* 0x000ee20000002500 */
[----:B------:R-:W-:Y:S01]  /*0030*/  MOV R170, 0x400 ;  /* 0x0000040000aa7802 */ /* 0x000fe20000000f00 */
[----:B-1----:R-:W-:-:S02]  /*0040*/  VIADD R1, R1, 0xffffd198 ;  /* 0xffffd19801017836 */ /* 0x002fc40000000000 */
[----:B--2---:R-:W-:Y:S01]  /*0050*/  VIADD R0, R235, 0x1ff ;  /* 0x000001ffeb007836 */ /* 0x004fe20000000000 */
[----:B------:R-:W-:Y:S02]  /*0060*/  IABS R247, R235 ;  /* 0x000000eb00f77213 */ /* 0x000fe40000000000 */
[----:B------:R-:W-:Y:S02]  /*0070*/  IABS R233, R234 ;  /* 0x000000ea00e97213 */ /* 0x000fe40000000000 */
[----:B------:R-:W-:-:S04]  /*0080*/  SHF.R.S32.HI R3, RZ, 0x1f, R0 ;  /* 0x0000001fff037819 */ /* 0x000fc80000011400 */
[----:B------:R-:W-:Y:S02]  /*0090*/  LEA.HI R3, R3, R0, RZ, 0x9 ;  /* 0x0000000003037211 */ /* 0x000fe400078f48ff */
[----:B---3--:R-:W-:Y:S02]  /*00a0*/  IABS R8, R5 ;  /* 0x0000000500087213 */ /* 0x008fe40000000000 */
[----:B------:R-:W-:-:S05]  /*00b0*/  SHF.R.S32.HI R3, RZ, 0x9, R3 ;  /* 0x00000009ff037819 */ /* 0x000fca0000011403 */
[----:B------:R-:W-:-:S05]  /*00c0*/  IMAD.SHL.U32 R4, R3, 0x8, RZ ;  /* 0x0000000803047824 */ /* 0x000fca00078e00ff */
[-C--:B------:R-:W-:Y:S02]  /*00d0*/  IABS R7, R4.reuse ;  /* 0x0000000400077213 */ /* 0x080fe40000000000 */
[----:B------:R-:W-:Y:S02]  /*00e0*/  IABS R10, R4 ;  /* 0x00000004000a7213 */ /* 0x000fe40000000000 */
[----:B------:R-:W1:Y:S08]  /*00f0*/  I2F.RP R0, R7 ;  /* 0x0000000700007306 */ /* 0x000e700000209400 */
[----:B-1----:R-:W1:Y:S02]  /*0100*/  MUFU.RCP R0, R0 ;  /* 0x0000000000007308 */ /* 0x002e640000001000 */
[----:B-1----:R-:W-:-:S02]  /*0110*/  IADD3 R2, R0, 0xffffffe, RZ ;  /* 0x0ffffffe00027810 */ /* 0x002fc40007ffe0ff */
[----:B------:R-:W-:-:S04]  /*0120*/  IADD3 R0, RZ, -R10, RZ ;  /* 0x8000000aff007210 */ /* 0x000fc80007ffe0ff */
[----:B------:R1:W2:Y:S02]  /*0130*/  F2I.FTZ.U32.TRUNC.NTZ R3, R2 ;  /* 0x0000000200037305 */ /* 0x0002a4000021f000 */
[----:B-1----:R-:W-:Y:S02]  /*0140*/  IMAD.MOV.U32 R2, RZ, RZ, RZ ;  /* 0x000000ffff027224 */ /* 0x002fe400078e00ff */
[----:B--2---:R-:W-:-:S04]  /*0150*/  IMAD.MOV R6, RZ, RZ, -R3 ;  /* 0x000000ffff067224 */ /* 0x004fc800078e0a03 */
[----:B------:R-:W-:Y:S02]  /*0160*/  IMAD R9, R6, R7, RZ ;  /* 0x0000000706097224 */ /* 0x000fe400078e02ff */
[----:B------:R-:W-:Y:S02]  /*0170*/  IMAD.MOV.U32 R6, RZ, RZ, R8 ;  /* 0x000000ffff067224 */ /* 0x000fe400078e0008 */
[----:B------:R-:W-:-:S06]  /*0180*/  IMAD.HI.U32 R3, R3, R9, R2 ;  /* 0x0000000903037227 */ /* 0x000fcc00078e0002 */
[----:B------:R-:W-:-:S04]  /*0190*/  IMAD.HI.U32 R3, R3, R6, RZ ;  /* 0x0000000603037227 */ /* 0x000fc800078e00ff */
[----:B------:R-:W-:-:S05]  /*01a0*/  IMAD R0, R3, R0, R6 ;  /* 0x0000000003007224 */ /* 0x000fca00078e0206 */
[----:B------:R-:W-:-:S13]  /*01b0*/  ISETP.GT.U32.AND P1, PT, R7, R0, PT ;  /* 0x000000000700720c */ /* 0x000fda0003f24070 */
[----:B------:R-:W-:Y:S02]  /*01c0*/  @!P1 IMAD.IADD R0, R0, 0x1, -R7 ;  /* 0x0000000100009824 */ /* 0x000fe400078e0a07 */
[----:B------:R-:W-:Y:S01]  /*01d0*/  @!P1 VIADD R3, R3, 0x1 ;  /* 0x0000000103039836 */ /* 0x000fe20000000000 */
[----:B------:R-:W-:Y:S02]  /*01e0*/  ISETP.NE.AND P1, PT, R4, RZ, PT ;  /* 0x000000ff0400720c */ /* 0x000fe40003f25270 */
[----:B------:R-:W-:Y:S02]  /*01f0*/  ISETP.GE.U32.AND P0, PT, R0, R7, PT ;  /* 0x000000070000720c */ /* 0x000fe40003f06070 */
[----:B------:R-:W-:-:S04]  /*0200*/  LOP3.LUT R0, R5, R4, RZ, 0x3c, !PT ;  /* 0x0000000405007212 */ /* 0x000fc800078e3cff */
[----:B------:R-:W-:Y:S01]  /*0210*/  ISETP.GE.AND P2, PT, R0, RZ, PT ;  /* 0x000000ff0000720c */ /* 0x000fe20003f46270 */
[----:B------:R-:W-:-:S06]  /*0220*/  VIADD R0, R234, 0x7f ;  /* 0x0000007fea007836 */ /* 0x000fcc0000000000 */
[----:B------:R-:W-:-:S05]  /*0230*/  @P0 VIADD R3, R3, 0x1 ;  /* 0x0000000103030836 */ /* 0x000fca0000000000 */
[----:B------:R-:W-:Y:S02]  /*0240*/  MOV R2, R3 ;  /* 0x0000000300027202 */ /* 0x000fe40000000f00 */
[----:B------:R-:W-:-:S03]  /*0250*/  SHF.R.S32.HI R3, RZ, 0x1f, R0 ;  /* 0x0000001fff037819 */ /* 0x000fc60000011400 */
[----:B------:R-:W-:Y:S01]  /*0260*/  @!P2 IMAD.MOV R2, RZ, RZ, -R2 ;  /* 0x000000ffff02a224 */ /* 0x000fe200078e0a02 */
[----:B------:R-:W-:Y:S02]  /*0270*/  @!P1 LOP3.LUT R2, RZ, R4, RZ, 0x33, !PT ;  /* 0x00000004ff029212 */ /* 0x000fe400078e33ff */
[----:B------:R-:W-:-:S03]  /*0280*/  LEA.HI R3, R3, R0, RZ, 0x7 ;  /* 0x0000000003037211 */ /* 0x000fc600078f38ff */
[----:B------:R-:W-:Y:S02]  /*0290*/  IMAD.SHL.U32 R8, R2, 0x8, RZ ;  /* 0x0000000802087824 */ /* 0x000fe400078e00ff */
[----:B------:R-:W-:-:S03]  /*02a0*/  IMAD.MOV R2, RZ, RZ, -R2 ;  /* 0x000000ffff027224 */ /* 0x000fc600078e0a02 */
[----:B------:R-:W-:Y:S01]  /*02b0*/  LEA.HI.SX32 R3, R3, -R8, 0x19 ;  /* 0x8000000803037211 */ /* 0x000fe200078fcaff */
[----:B------:R-:W-:Y:S02]  /*02c0*/  IMAD R10, R4, R2, R5 ;  /* 0x00000002040a7224 */ /* 0x000fe400078e0205 */
[----:B------:R-:W-:Y:S01]  /*02d0*/  IMAD.MOV.U32 R2, RZ, RZ, RZ ;  /* 0x000000ffff027224 */ /* 0x000fe200078e00ff */
[----:B------:R-:W-:Y:S01]  /*02e0*/  VIMNMX R11, R3, 0x8, PT ;  /* 0x00000008030b7848 */ /* 0x000fe20003fe0100 */
[----:B------:R-:W1:Y:S03]  /*02f0*/  I2F.RP R5, R247 ;  /* 0x000000f700057306 */ /* 0x000e660000209400 */
[-C--:B------:R-:W-:Y:S02]  /*0300*/  IABS R9, R11.reuse ;  /* 0x0000000b00097213 */ /* 0x080fe40000000000 */
[----:B------:R-:W-:-:S03]  /*0310*/  IABS R4, R11 ;  /* 0x0000000b00047213 */ /* 0x000fc60000000000 */
[----:B------:R-:W2:Y:S08]  /*0320*/  I2F.RP R0, R9 ;  /* 0x0000000900007306 */ /* 0x000eb00000209400 */
[----:B-1----:R-:W-:Y:S08]  /*0330*/  MUFU.RCP R5, R5 ;  /* 0x0000000500057308 */ /* 0x002ff00000001000 */
[----:B--2---:R-:W1:Y:S02]  /*0340*/  MUFU.RCP R0, R0 ;  /* 0x0000000000007308 */ /* 0x004e640000001000 */
[----:B-1----:R-:W-:-:S02]  /*0350*/  IADD3 R3, R0, 0xffffffe, RZ ;  /* 0x0ffffffe00037810 */ /* 0x002fc40007ffe0ff */
[----:B------:R-:W-:-:S04]  /*0360*/  IABS R0, R10 ;  /* 0x0000000a00007213 */ /* 0x000fc80000000000 */
[----:B------:R-:W1:Y:S02]  /*0370*/  F2I.FTZ.U32.TRUNC.NTZ R3, R3 ;  /* 0x0000000300037305 */ /* 0x000e64000021f000 */
[----:B-1----:R-:W-:-:S04]  /*0380*/  IMAD.MOV R6, RZ, RZ, -R3 ;  /* 0x000000ffff067224 */ /* 0x002fc800078e0a03 */
[----:B------:R-:W-:-:S04]  /*0390*/  IMAD R7, R6, R9, RZ ;  /* 0x0000000906077224 */ /* 0x000fc800078e02ff */
[----:B------:R-:W-:Y:S01]  /*03a0*/  IMAD.HI.U32 R2, R3, R7, R2 ;  /* 0x0000000703027227 */ /* 0x000fe200078e0002 */
[----:B------:R-:W-:Y:S01]  /*03b0*/  MOV R3, R0 ;  /* 0x0000000000037202 */ /* 0x000fe20000000f00 */
[----:B------:R-:W1:Y:S02]  /*03c0*/  S2R R7, SR_CgaCtaId ;  /* 0x0000000000077919 */ /* 0x000e640000008800 */
[----:B------:R-:W-:Y:S02]  /*03d0*/  IMAD.MOV R0, RZ, RZ, -R4 ;  /* 0x000000ffff007224 */ /* 0x000fe400078e0a04 */
[----:B------:R-:W-:Y:S01]  /*03e0*/  IMAD.HI.U32 R2, R2, R3, RZ ;  /* 0x0000000302027227 */ /* 0x000fe200078e00ff */
[----:B------:R-:W2:Y:S03]  /*03f0*/  I2F.RP R4, R233 ;  /* 0x000000e900047306 */ /* 0x000ea60000209400 */
[----:B------:R-:W-:-:S02]  /*0400*/  IMAD R0, R2, R0, R3 ;  /* 0x0000000002007224 */ /* 0x000fc400078e0203 */
[----:B------:R-:W-:-:S03]  /*0410*/  VIADD R3, R5, 0xffffffe ;  /* 0x0ffffffe05037836 */ /* 0x000fc60000000000 */
[----:B------:R-:W-:-:S03]  /*0420*/  ISETP.GT.U32.AND P1, PT, R9, R0, PT ;  /* 0x000000000900720c */ /* 0x000fc60003f24070 */
[----:B------:R-:W3:Y:S08]  /*0430*/  F2I.FTZ.U32.TRUNC.NTZ R3, R3 ;  /* 0x0000000300037305 */ /* 0x000ef0000021f000 */
[----:B--2---:R-:W2:Y:S02]  /*0440*/  MUFU.RCP R4, R4 ;  /* 0x0000000400047308 */ /* 0x004ea40000001000 */
[----:B------:R-:W-:Y:S01]  /*0450*/  @!P1 IMAD.IADD R0, R0, 0x1, -R9 ;  /* 0x0000000100009824 */ /* 0x000fe200078e0a09 */
[----:B------:R-:W-:-:S02]  /*0460*/  @!P1 IADD3 R2, R2, 0x1, RZ ;  /* 0x0000000102029810 */ /* 0x000fc40007ffe0ff */
[----:B------:R-:W-:Y:S02]  /*0470*/  ISETP.NE.AND P1, PT, R11, RZ, PT ;  /* 0x000000ff0b00720c */ /* 0x000fe40003f25270 */
[----:B------:R-:W-:Y:S02]  /*0480*/  ISETP.GE.U32.AND P0, PT, R0, R9, PT ;  /* 0x000000090000720c */ /* 0x000fe40003f06070 */
[----:B------:R-:W-:Y:S02]  /*0490*/  LOP3.LUT R0, R10, R11, RZ, 0x3c, !PT ;  /* 0x0000000b0a007212 */ /* 0x000fe400078e3cff */
[----:B-1----:R-:W-:Y:S02]  /*04a0*/  LEA R170, R7, R170, 0x18 ;  /* 0x000000aa07aa7211 */ /* 0x002fe400078ec0ff */
[----:B------:R-:W-:Y:S02]  /*04b0*/  ISETP.GE.AND P2, PT, R0, RZ, PT ;  /* 0x000000ff0000720c */ /* 0x000fe40003f46270 */
[----:B---3--:R-:W-:Y:S01]  /*04c0*/  IADD3 R0, RZ, -R3, RZ ;  /* 0x80000003ff007210 */ /* 0x008fe20007ffe0ff */
[----:B------:R-:W-:Y:S01]  /*04d0*/  STL [R1+0x27d8], R170 ;  /* 0x0027d8aa01007387 */ /* 0x000fe20000100800 */
[----:B--2---:R-:W-:-:S03]  /*04e0*/  VIADD R230, R4, 0xffffffe ;  /* 0x0ffffffe04e67836 */ /* 0x004fc60000000000 */
[----:B------:R-:W-:Y:S01]  /*04f0*/  @P0 VIADD R2, R2, 0x1 ;  /* 0x0000000102020836 */ /* 0x000fe20000000000 */
[----:B------:R1:W2:Y:S01]  /*0500*/  F2I.FTZ.U32.TRUNC.NTZ R231, R230 ;  /* 0x000000e600e77305 */ /* 0x0002a2000021f000 */
[----:B------:R-:W-:Y:S02]  /*0510*/  IMAD R5, R0, R247, RZ ;  /* 0x000000f700057224 */ /* 0x000fe400078e02ff */
[----:B------:R-:W-:Y:S02]  /*0520*/  IMAD.MOV.U32 R6, RZ, RZ, R2 ;  /* 0x000000ffff067224 */ /* 0x000fe400078e0002 */
[----:B------:R-:W-:Y:S02]  /*0530*/  IMAD.MOV.U32 R2, RZ, RZ, RZ ;  /* 0x000000ffff027224 */ /* 0x000fe400078e00ff */
[----:B------:R-:W-:Y:S01]  /*0540*/  @!P2 IMAD.MOV R6, RZ, RZ, -R6 ;  /* 0x000000ffff06a224 */ /* 0x000fe200078e0a06 */
[----:B------:R-:W-:Y:S01]  /*0550*/  @!P1 LOP3.LUT R6, RZ, R11, RZ, 0x33, !PT ;  /* 0x0000000bff069212 */ /* 0x000fe200078e33ff */
[----:B------:R-:W-:Y:S01]  /*0560*/  IMAD.HI.U32 R246, R3, R5, R2 ;  /* 0x0000000503f67227 */ /* 0x000fe200078e0002 */
[----:B-1----:R-:W-:-:S03]  /*0570*/  MOV R230, RZ ;  /* 0x000000ff00e67202 */ /* 0x002fc60000000f00 */
[----:B------:R-:W-:Y:S01]  /*0580*/  IMAD.MOV R228, RZ, RZ, -R6 ;  /* 0x000000ffffe47224 */ /* 0x000fe200078e0a06 */
[----:B------:R-:W-:Y:S01]  /*0590*/  SHF.L.U32 R6, R6, 0x9, RZ ;  /* 0x0000000906067819 */ /* 0x000fe200000006ff */
[----:B--2---:R-:W-:Y:S02]  /*05a0*/  IMAD.MOV R0, RZ, RZ, -R231 ;  /* 0x000000ffff007224 */ /* 0x004fe400078e0ae7 */
[----:B------:R-:W-:Y:S01]  /*05b0*/  IMAD R228, R11, R228, R10 ;  /* 0x000000e40be47224 */ /* 0x000fe200078e020a */
[----:B------:R-:W-:Y:S01]  /*05c0*/  IABS R7, R6 ;  /* 0x0000000600077213 */ /* 0x000fe20000000000 */
[C---:B------:R-:W-:Y:S01]  /*05d0*/  VIADD R12, R6.reuse, 0x2 ;  /* 0x00000002060c7836 */ /* 0x040fe20000000000 */
[C---:B------:R-:W-:Y:S01]  /*05e0*/  IADD3 R5, R6.reuse, 0x4, RZ ;  /* 0x0000000406057810 */ /* 0x040fe20007ffe0ff */
[C---:B------:R-:W-:Y:S01]  /*05f0*/  VIADD R13, R6.reuse, 0x1 ;  /* 0x00000001060d7836 */ /* 0x040fe20000000000 */
[----:B------:R-:W-:Y:S01]  /*0600*/  IADD3 R11, R6, 0xd, RZ ;  /* 0x0000000d060b7810 */ /* 0x000fe20007ffe0ff */
[----:B------:R-:W-:Y:S01]  /*0610*/  IMAD R3, R0, R233, RZ ;  /* 0x000000e900037224 */ /* 0x000fe200078e02ff */
[----:B------:R-:W-:Y:S01]  /*0620*/  IABS R251, R12 ;  /* 0x0000000c00fb7213 */ /* 0x000fe20000000000 */
[----:B------:R-:W-:Y:S01]  /*0630*/  IMAD.HI.U32 R0, R246, R7, RZ ;  /* 0x00000007f6007227 */ /* 0x000fe200078e00ff */
[----:B------:R-:W-:-:S02]  /*0640*/  IABS R252, R13 ;  /* 0x0000000d00fc7213 */ /* 0x000fc40000000000 */
[----:B------:R-:W-:Y:S01]  /*0650*/  IABS R249, R5 ;  /* 0x0000000500f97213 */ /* 0x000fe20000000000 */
[----:B------:R-:W-:Y:S01]  /*0660*/  IMAD.MOV R4, RZ, RZ, -R0 ;  /* 0x000000ffff047224 */ /* 0x000fe200078e0a00 */
[----:B------:R-:W-:Y:S01]  /*0670*/  IADD3 R12, R6, 0xa3, RZ ;  /* 0x000000a3060c7810 */ /* 0x000fe20007ffe0ff */
[----:B------:R-:W-:-:S04]  /*0680*/  IMAD.HI.U32 R0, R246, R251, RZ ;  /* 0x000000fbf6007227 */ /* 0x000fc800078e00ff */
[----:B------:R-:W-:Y:S02]  /*0690*/  VIADD R9, R6, 0x3 ;  /* 0x0000000306097836 */ /* 0x000fe40000000000 */
[----:B------:R-:W-:-:S03]  /*06a0*/  IMAD.HI.U32 R2, R246, R252, RZ ;  /* 0x000000fcf6027227 */ /* 0x000fc600078e00ff */
[----:B------:R-:W-:Y:S01]  /*06b0*/  IABS R250, R9 ;  /* 0x0000000900fa7213 */ /* 0x000fe20000000000 */
[----:B------:R-:W-:Y:S02]  /*06c0*/  IMAD.MOV R0, RZ, RZ, -R0 ;  /* 0x000000ffff007224 */ /* 0x000fe400078e0a00 */
[----:B------:R-:W-:Y:S02]  /*06d0*/  IMAD R7, R247, R4, R7 ;  /* 0x00000004f7077224 */ /* 0x000fe400078e0207 */
[C---:B------:R-:W-:Y:S02]  /*06e0*/  VIADD R4, R6.reuse, 0x5 ;  /* 0x0000000506047836 */ /* 0x040fe40000000000 */
[----:B------:R-:W-:Y:S01]  /*06f0*/  IMAD.HI.U32 R230, R231, R3, R230 ;  /* 0x00000003e7e67227 */ /* 0x000fe200078e00e6 */
[----:B------:R-:W-:Y:S01]  /*0700*/  IADD3 R3, R6, 0x6, RZ ;  /* 0x0000000606037810 */ /* 0x000fe20007ffe0ff */
[----:B------:R-:W-:Y:S01]  /*0710*/  STL [R1+0x2934], R7 ;  /* 0x0029340701007387 */ /* 0x000fe20000100800 */
[----:B------:R-:W-:Y:S01]  /*0720*/  IABS R248, R4 ;  /* 0x0000000400f87213 */ /* 0x000fe20000000000 */
[----:B------:R-:W-:Y:S01]  /*0730*/  IMAD.MOV R2, RZ, RZ, -R2 ;  /* 0x000000ffff027224 */ /* 0x000fe200078e0a02 */
[----:B------:R-:W-:Y:S01]  /*0740*/  IABS R4, R3 ;  /* 0x0000000300047213 */ /* 0x000fe20000000000 */
[----:B------:R-:W-:-:S02]  /*0750*/  IMAD R251, R247, R0, R251 ;  /* 0x00000000f7fb7224 */ /* 0x000fc400078e02fb */
[----:B------:R-:W-:-:S03]  /*0760*/  IMAD.HI.U32 R0, R246, R250, RZ ;  /* 0x000000faf6007227 */ /* 0x000fc600078e00ff */
[----:B------:R-:W-:Y:S01]  /*0770*/  STL [R1+0x293c], R251 ;  /* 0x00293cfb01007387 */ /* 0x000fe20000100800 */
[----:B------:R-:W-:Y:S02]  /*0780*/  VIADD R5, R6, 0x7 ;  /* 0x0000000706057836 */ /* 0x000fe40000000000 */
[----:B------:R-:W-:Y:S01]  /*0790*/  IMAD R252, R247, R2, R252 ;  /* 0x00000002f7fc7224 */ /* 0x000fe200078e02fc */
[----:B------:R1:W-:Y:S01]  /*07a0*/  STL [R1+0x44c], R3 ;  /* 0x00044c0301007387 */ /* 0x0003e20000100800 */
[----:B------:R-:W-:-:S03]  /*07b0*/  IMAD.HI.U32 R2, R246, R249, RZ ;  /* 0x000000f9f6027227 */ /* 0x000fc600078e00ff */
[----:B------:R2:W-:Y:S01]  /*07c0*/  STL [R1+0x448], R5 ;  /* 0x0004480501007387 */ /* 0x0005e20000100800 */
[----:B------:R-:W-:Y:S02]  /*07d0*/  IMAD.MOV R2, RZ, RZ, -R2 ;  /* 0x000000ffff027224 */ /* 0x000fe400078e0a02 */
[----:B------:R-:W-:Y:S02]  /*07e0*/  IMAD.IADD R228, R8, 0x1, R228 ;  /* 0x0000000108e47824 */ /* 0x000fe400078e02e4 */
[----:B------:R-:W-:Y:S02]  /*07f0*/  IMAD R249, R247, R2, R249 ;  /* 0x00000002f7f97224 */ /* 0x000fe400078e02f9 */
[----:B-1----:R-:W-:Y:S02]  /*0800*/  IMAD.MOV R3, RZ, RZ, -R0 ;  /* 0x000000ffff037224 */ /* 0x002fe400078e0a00 */
[----:B------:R-:W-:Y:S01]  /*0810*/  IMAD.HI.U32 R0, R246, R248, RZ ;  /* 0x000000f8f6007227 */ /* 0x000fe200078e00ff */
[----:B--2---:R-:W-:-:S03]  /*0820*/  IABS R5, R5 ;  /* 0x0000000500057213 */ /* 0x004fc60000000000 */
[----:B------:R-:W-:Y:S01]  /*0830*/  IMAD R250, R247, R3, R250 ;  /* 0x00000003f7fa7224 */ /* 0x000fe200078e02fa */
[----:B------:R-:W-:Y:S01]  /*0840*/  IADD3 R3, -R0, RZ, RZ ;  /* 0x000000ff00037210 */ /* 0x000fe20007ffe1ff */
[----:B------:R-:W-:-:S04]  /*0850*/  IMAD.HI.U32 R2, R246, R4, RZ ;  /* 0x00000004f6027227 */ /* 0x000fc800078e00ff */
[----:B------:R-:W-:-:S04]  /*0860*/  IMAD.HI.U32 R0, R246, R5, RZ ;  /* 0x00000005f6007227 */ /* 0x000fc800078e00ff */
[----:B------:R-:W-:Y:S01]  /*0870*/  VIADD R8, R6, 0x8 ;  /* 0x0000000806087836 */ /* 0x000fe20000000000 */
[----:B------:R-:W-:Y:S01]  /*0880*/  IADD3 R0, -R0, RZ, RZ ;  /* 0x000000ff00007210 */ /* 0x000fe20007ffe1ff */
[----:B------:R-:W-:Y:S02]  /*0890*/  VIADD R7, R6, 0x9 ;  /* 0x0000000906077836 */ /* 0x000fe40000000000 */
[----:B------:R-:W-:Y:S01]  /*08a0*/  IMAD.MOV R2, RZ, RZ, -R2 ;  /* 0x000000ffff027224 */ /* 0x000fe200078e0a02 */
[----:B------:R1:W-:Y:S01]  /*08b0*/  STL [R1+0x444], R8 ;  /* 0x0004440801007387 */ /* 0x0003e20000100800 */
[C---:B------:R-:W-:Y:S01]  /*08c0*/  IMAD R248, R247.reuse, R3, R248 ;  /* 0x00000003f7f87224 */ /* 0x040fe200078e02f8 */
[----:B------:R-:W-:Y:S01]  /*08d0*/  IABS R3, R8 ;  /* 0x0000000800037213 */ /* 0x000fe20000000000 */
[C---:B------:R-:W-:Y:S01]  /*08e0*/  IMAD R2, R247.reuse, R2, R4 ;  /* 0x00000002f7027224 */ /* 0x040fe200078e0204 */
[----:B------:R2:W-:Y:S01]  /*08f0*/  STL [R1+0x440], R7 ;  /* 0x0004400701007387 */ /* 0x0005e20000100800 */
[----:B------:R-:W-:-:S02]  /*0900*/  IMAD R0, R247, R0, R5 ;  /* 0x00000000f7007224 */ /* 0x000fc400078e0205 */
[----:B------:R-:W-:Y:S01]  /*0910*/  VIADD R4, R6, 0xb ;  /* 0x0000000b06047836 */ /* 0x000fe20000000000 */
[----:B------:R3:W-:Y:S01]  /*0920*/  STL [R1+0x418], R2 ;  /* 0x0004180201007387 */ /* 0x0007e20000100800 */
[----:B-1----:R-:W-:-:S03]  /*0930*/  IABS R8, R7 ;  /* 0x0000000700087213 */ /* 0x002fc60000000000 */
[----:B------:R-:W-:Y:S01]  /*0940*/  IABS R9, R4 ;  /* 0x0000000400097213 */ /* 0x000fe20000000000 */
[----:B--2---:R-:W-:Y:S02]  /*0950*/  VIADD R7, R6, 0xa ;  /* 0x0000000a06077836 */ /* 0x004fe40000000000 */
[----:B---3--:R-:W-:-:S03]  /*0960*/  IMAD.HI.U32 R2, R246, R8, RZ ;  /* 0x00000008f6027227 */ /* 0x008fc600078e00ff */
[----:B------:R1:W-:Y:S01]  /*0970*/  STL [R1+0x43c], R7 ;  /* 0x00043c0701007387 */ /* 0x0003e20000100800 */
[----:B------:R-:W-:Y:S01]  /*0980*/  IABS R5, R7 ;  /* 0x0000000700057213 */ /* 0x000fe20000000000 */
[----:B------:R-:W-:Y:S02]  /*0990*/  IMAD.MOV R2, RZ, RZ, -R2 ;  /* 0x000000ffff027224 */ /* 0x000fe400078e0a02 */
[----:B------:R2:W-:Y:S04]  /*09a0*/  STL [R1+0x414], R0 ;  /* 0x0004140001007387 */ /* 0x0005e80000100800 */
[----:B------:R3:W-:Y:S01]  /*09b0*/  STL [R1+0x438], R4 ;  /* 0x0004380401007387 */ /* 0x0007e20000100800 */
[----:B-1----:R-:W-:Y:S02]  /*09c0*/  VIADD R7, R6, 0xc ;  /* 0x0000000c06077836 */ /* 0x002fe40000000000 */
[----:B--2---:R-:W-:-:S03]  /*09d0*/  IMAD.HI.U32 R0, R246, R3, RZ ;  /* 0x00000003f6007227 */ /* 0x004fc600078e00ff */
[----:B------:R1:W-:Y:S01]  /*09e0*/  STL [R1+0x1d5c], R7 ;  /* 0x001d5c0701007387 */ /* 0x0003e20000100800 */
[----:B------:R-:W-:Y:S02]  /*09f0*/  IABS R10, R7 ;  /* 0x00000007000a7213 */ /* 0x000fe40000000000 */
[----:B---3--:R-:W-:Y:S01]  /*0a00*/  IADD3 R4, -R0, RZ, RZ ;  /* 0x000000ff00047210 */ /* 0x008fe20007ffe1ff */
[----:B------:R-:W-:-:S04]  /*0a10*/  IMAD.HI.U32 R0, R246, R5, RZ ;  /* 0x00000005f6007227 */ /* 0x000fc800078e00ff */
[C---:B-1----:R-:W-:Y:S02]  /*0a20*/  IMAD R7, R247.reuse, R4, R3 ;  /* 0x00000004f7077224 */ /* 0x042fe400078e0203 */
[----:B------:R-:W-:Y:S02]  /*0a30*/  IMAD R4, R247, R2, R8 ;  /* 0x00000002f7047224 */ /* 0x000fe400078e0208 */
[----:B------:R-:W-:Y:S01]  /*0a40*/  IMAD.MOV.U32 R3, RZ, RZ, R10 ;  /* 0x000000ffff037224 */ /* 0x000fe200078e000a */
[----:B------:R1:W-:Y:S01]  /*0a50*/  STL [R1+0x410], R7 ;  /* 0x0004100701007387 */ /* 0x0003e20000100800 */
[----:B------:R-:W-:-:S03]  /*0a60*/  IMAD.HI.U32 R2, R246, R9, RZ ;  /* 0x00000009f6027227 */ /* 0x000fc600078e00ff */
[----:B------:R2:W-:Y:S01]  /*0a70*/  STL [R1+0x40c], R4 ;  /* 0x00040c0401007387 */ /* 0x0005e20000100800 */
[----:B------:R-:W-:-:S03]  /*0a80*/  IMAD.MOV R2, RZ, RZ, -R2 ;  /* 0x000000ffff027224 */ /* 0x000fc600078e0a02 */
[----:B------:R-:W-:Y:S01]  /*0a90*/  STL [R1+0x1d64], R11 ;  /* 0x001d640b01007387 */ /* 0x000fe20000100800 */
[----:B------:R-:W-:Y:S02]  /*0aa0*/  IMAD R217, R247, R2, R9 ;  /* 0x00000002f7d97224 */ /* 0x000fe400078e0209 */
[C---:B-1----:R-:W-:Y:S02]  /*0ab0*/  VIADD R7, R6.reuse, 0xe ;  /* 0x0000000e06077836 */ /* 0x042fe40000000000 */
[----:B------:R-:W-:Y:S02]  /*0ac0*/  VIADD R9, R6, 0x10 ;  /* 0x0000001006097836 */ /* 0x000fe40000000000 */
[----:B--2---:R-:W-:Y:S01]  /*0ad0*/  IMAD.MOV R4, RZ, RZ, -R0 ;  /* 0x000000ffff047224 */ /* 0x004fe200078e0a00 */
[----:B------:R1:W-:Y:S01]  /*0ae0*/  STL [R1+0x1d60], R7 ;  /* 0x001d600701007387 */ /* 0x0003e20000100800 */
[----:B------:R-:W-:-:S04]  /*0af0*/  IMAD.HI.U32 R0, R246, R3, RZ ;  /* 0x00000003f6007227 */ /* 0x000fc800078e00ff */
[----:B------:R-:W-:Y:S02]  /*0b00*/  IMAD.MOV R0, RZ, RZ, -R0 ;  /* 0x000000ffff007224 */ /* 0x000fe400078e0a00 */
[C---:B------:R-:W-:Y:S01]  /*0b10*/  IMAD R210, R247.reuse, R4, R5 ;  /* 0x00000004f7d27224 */ /* 0x040fe200078e0205 */
[----:B------:R-:W-:Y:S01]  /*0b20*/  IABS R5, R7 ;  /* 0x0000000700057213 */ /* 0x000fe20000000000 */
[----:B------:R-:W-:Y:S01]  /*0b30*/  IMAD R0, R247, R0, R3 ;  /* 0x00000000f7007224 */ /* 0x000fe200078e0203 */
[----:B-1----:R-:W-:Y:S02]  /*0b40*/  IADD3 R7, R6, 0xf, RZ ;  /* 0x0000000f06077810 */ /* 0x002fe40007ffe0ff */
[----:B------:R-:W-:Y:S01]  /*0b50*/  IABS R4, R11 ;  /* 0x0000000b00047213 */ /* 0x000fe20000000000 */
[----:B------:R-:W-:Y:S01]  /*0b60*/  IMAD.HI.U32 R2, R246, R5, RZ ;  /* 0x00000005f6027227 */ /* 0x000fe200078e00ff */
[----:B------:R-:W-:Y:S01]  /*0b70*/  IABS R8, R7 ;  /* 0x0000000700087213 */ /* 0x000fe20000000000 */
[----:B------:R1:W-:Y:S02]  /*0b80*/  STL [R1+0x1d68], R7 ;  /* 0x001d680701007387 */ /* 0x0003e40000100800 */
[----:B------:R-:W-:Y:S01]  /*0b90*/  VIADD R11, R6, 0x12 ;  /* 0x00000012060b7836 */ /* 0x000fe20000000000 */
[----:B------:R-:W-:Y:S01]  /*0ba0*/  IADD3 R2, -R2, RZ, RZ ;  /* 0x000000ff02027210 */ /* 0x000fe20007ffe1ff */
[----:B------:R2:W-:Y:S04]  /*0bb0*/  STL [R1+0x400], R0 ;  /* 0x0004000001007387 */ /* 0x0005e80000100800 */
[----:B------:R3:W-:Y:S01]  /*0bc0*/  STL [R1+0x1d6c], R9 ;  /* 0x001d6c0901007387 */ /* 0x0007e20000100800 */
[----:B-1----:R-:W-:-:S02]  /*0bd0*/  VIADD R7, R6, 0x11 ;  /* 0x0000001106077836 */ /* 0x002fc40000000000 */
[----:B--2---:R-:W-:-:S03]  /*0be0*/  IMAD.HI.U32 R0, R246, R4, RZ ;  /* 0x00000004f6007227 */ /* 0x004fc600078e00ff */
[----:B------:R1:W-:Y:S01]  /*0bf0*/  STL [R1+0x1d74], R7 ;  /* 0x001d740701007387 */ /* 0x0003e20000100800 */
[----:B------:R-:W-:Y:S01]  /*0c00*/  IABS R10, R7 ;  /* 0x00000007000a7213 */ /* 0x000fe20000000000 */
[----:B------:R-:W-:Y:S01]  /*0c10*/  IMAD.MOV R3, RZ, RZ, -R0 ;  /* 0x000000ffff037224 */ /* 0x000fe200078e0a00 */
[----:B---3--:R-:W-:Y:S01]  /*0c20*/  IABS R9, R9 ;  /* 0x0000000900097213 */ /* 0x008fe20000000000 */
[----:B------:R-:W-:-:S04]  /*0c30*/  IMAD.HI.U32 R0, R246, R8, RZ ;  /* 0x00000008f6007227 */ /* 0x000fc800078e00ff */
[C---:B-1----:R-:W-:Y:S02]  /*0c40*/  IMAD R7, R247.reuse, R3, R4 ;  /* 0x00000003f7077224 */ /* 0x042fe400078e0204 */
[----:B------:R-:W-:Y:S02]  /*0c50*/  IMAD R3, R247, R2, R5 ;  /* 0x00000002f7037224 */ /* 0x000fe400078e0205 */
[----:B------:R-:W-:Y:S01]  /*0c60*/  IMAD.MOV.U32 R4, RZ, RZ, R10 ;  /* 0x000000ffff047224 */ /* 0x000fe200078e000a */
[----:B------:R1:W-:Y:S01]  /*0c70*/  STL [R1+0x3fc], R7 ;  /* 0x0003fc0701007387 */ /* 0x0003e20000100800 */
[----:B------:R-:W-:Y:S01]  /*0c80*/  IMAD.HI.U32 R2, R246, R9, RZ ;  /* 0x00000009f6027227 */ /* 0x000fe200078e00ff */
[----:B------:R-:W-:Y:S02]  /*0c90*/  IADD3 R10, R6, 0x15, RZ ;  /* 0x00000015060a7810 */ /* 0x000fe40007ffe0ff */
[----:B------:R2:W-:Y:S01]  /*0ca0*/  STL [R1+0x3f8], R3 ;  /* 0x0003f80301007387 */ /* 0x0005e20000100800 */
[----:B------:R-:W-:-:S03]  /*0cb0*/  IMAD.MOV R2, RZ, RZ, -R2 ;  /* 0x000000ffff027224 */ /* 0x000fc600078e0a02 */
[----:B------:R3:W-:Y:S01]  /*0cc0*/  STL [R1+0x1d70], R11 ;  /* 0x001d700b01007387 */ /* 0x0007e20000100800 */
[----:B------:R-:W-:Y:S01]  /*0cd0*/  IMAD R206, R247, R2, R9 ;  /* 0x00000002f7ce7224 */ /* 0x000fe200078e0209 */
[----:B-1----:R-:W-:Y:S02]  /*0ce0*/  IADD3 R7, R6, 0x13, RZ ;  /* 0x0000001306077810 */ /* 0x002fe40007ffe0ff */
[----:B------:R-:W-:Y:S01]  /*0cf0*/  IABS R9, R10 ;  /* 0x0000000a00097213 */ /* 0x000fe20000000000 */
[----:B--2---:R-:W-:Y:S02]  /*0d00*/  IMAD.MOV R3, RZ, RZ, -R0 ;  /* 0x000000ffff037224 */ /* 0x004fe400078e0a00 */
[----:B------:R-:W-:Y:S01]  /*0d10*/  STL [R1+0x1d78], R7 ;  /* 0x001d780701007387 */ /* 0x000fe20000100800 */
[----:B------:R-:W-:-:S04]  /*0d20*/  IMAD.HI.U32 R0, R246, R4, RZ ;  /* 0x00000004f6007227 */ /* 0x000fc800078e00ff */
[C---:B------:R-:W-:Y:S01]  /*0d30*/  IMAD R5, R247.reuse, R3, R8 ;  /* 0x00000003f7057224 */ /* 0x040fe200078e0208 */
[----:B------:R-:W-:Y:S01]  /*0d40*/  IABS R3, R11 ;  /* 0x0000000b00037213 */ /* 0x000fe20000000000 */
[----:B------:R-:W-:Y:S02]  /*0d50*/  IMAD.MOV R0, RZ, RZ, -R0 ;  /* 0x000000ffff007224 */ /* 0x000fe400078e0a00 */
[----:B---3--:R-:W-:Y:S01]  /*0d60*/  VIADD R11, R6, 0x17 ;  /* 0x00000017060b7836 */ /* 0x008fe20000000000 */
[----:B------:R1:W-:Y:S01]  /*0d70*/  STL [R1+0x3f4], R5 ;  /* 0x0003f40501007387 */ /* 0x0003e20000100800 */
[----:B------:R-:W-:Y:S02]  /*0d80*/  IMAD R207, R247, R0, R4 ;  /* 0x00000000f7cf7224 */ /* 0x000fe400078e0204 */
[----:B------:R-:W-:-:S04]  /*0d90*/  IMAD.HI.U32 R0, R246, R3, RZ ;  /* 0x00000003f6007227 */ /* 0x000fc800078e00ff */
[----:B------:R-:W-:Y:S01]  /*0da0*/  IMAD.MOV R4, RZ, RZ, -R0 ;  /* 0x000000ffff047224 */ /* 0x000fe200078e0a00 */
[----:B-1----:R-:W-:Y:S01]  /*0db0*/  IABS R5, R7 ;  /* 0x0000000700057213 */ /* 0x002fe20000000000 */
[----:B------:R-:W-:Y:S02]  /*0dc0*/  VIADD R7, R6, 0x14 ;  /* 0x0000001406077836 */ /* 0x000fe40000000000 */
[----:B------:R-:W-:Y:S02]  /*0dd0*/  IMAD R208, R247, R4, R3 ;  /* 0x00000004f7d07224 */ /* 0x000fe400078e0203 */
[C---:B------:R-:W-:Y:S01]  /*0de0*/  IMAD.HI.U32 R2, R246.reuse, R5, RZ ;  /* 0x00000005f6027227 */ /* 0x040fe200078e00ff */
[----:B------:R1:W-:Y:S01]  /*0df0*/  STL [R1+0x1d7c], R7 ;  /* 0x001d7c0701007387 */ /* 0x0003e20000100800 */
[----:B------:R-:W-:Y:S02]  /*0e00*/  IABS R8, R7 ;  /* 0x0000000700087213 */ /* 0x000fe40000000000 */
[----:B------:R-:W-:Y:S01]  /*0e10*/  IMAD.MOV R2, RZ, RZ, -R2 ;  /* 0x000000ffff027224 */ /* 0x000fe200078e0a02 */
[----:B------:R2:W-:Y:S02]  /*0e20*/  STL [R1+0x1d84], R10 ;  /* 0x001d840a01007387 */ /* 0x0005e40000100800 */
[----:B------:R-:W-:-:S04]  /*0e30*/  IMAD.HI.U32 R0, R246, R8, RZ ;  /* 0x00000008f6007227 */ /* 0x000fc800078e00ff */
[----:B-1----:R-:W-:Y:S02]  /*0e40*/  VIADD R7, R6, 0x16 ;  /* 0x0000001606077836 */ /* 0x002fe40000000000 */
[C---:B------:R-:W-:Y:S02]  /*0e50*/  IMAD R222, R247.reuse, R2, R5 ;  /* 0x00000002f7de7224 */ /* 0x040fe400078e0205 */
[----:B------:R-:W-:Y:S01]  /*0e60*/  IMAD.HI.U32 R2, R246, R9, RZ ;  /* 0x00000009f6027227 */ /* 0x000fe200078e00ff */
[----:B--2---:R-:W-:Y:S01]  /*0e70*/  IABS R10, R7 ;  /* 0x00000007000a7213 */ /* 0x004fe20000000000 */
[----:B------:R1:W-:Y:S02]  /*0e80*/  STL [R1+0x1d80], R7 ;  /* 0x001d800701007387 */ /* 0x0003e40000100800 */
[----:B------:R-:W-:Y:S01]  /*0e90*/  IMAD.MOV R3, RZ, RZ, -R0 ;  /* 0x000000ffff037224 */ /* 0x000fe200078e0a00 */
[----:B------:R-:W-:Y:S01]  /*0ea0*/  MOV R4, R10 ;  /* 0x0000000a00047202 */ /* 0x000fe20000000f00 */
[----:B------:R-:W-:Y:S01]  /*0eb0*/  STL [R1+0x1d88], R11 ;  /* 0x001d880b01007387 */ /* 0x000fe20000100800 */
[----:B------:R-:W-:Y:S01]  /*0ec0*/  IADD3 R2, -R2, RZ, RZ ;  /* 0x000000ff02027210 */ /* 0x000fe20007ffe1ff */
[----:B------:R-:W-:Y:S01]  /*0ed0*/  IMAD R223, R247, R3, R8 ;  /* 0x00000003f7df7224 */ /* 0x000fe200078e0208 */
[----:B------:R-:W-:Y:S01]  /*0ee0*/  IABS R3, R11 ;  /* 0x0000000b00037213 */ /* 0x000fe20000000000 */
[----:B------:R-:W-:-:S04]  /*0ef0*/  IMAD.HI.U32 R0, R246, R4, RZ ;  /* 0x00000004f6007227 */ /* 0x000fc800078e00ff */
[----:B-1----:R-:W-:Y:S02]  /*0f00*/  VIADD R7, R6, 0x18 ;  /* 0x0000001806077836 */ /* 0x002fe40000000000 */
[----:B------:R-:W-:Y:S02]  /*0f10*/  IMAD.MOV R0, RZ, RZ, -R0 ;  /* 0x000000ffff007224 */ /* 0x000fe400078e0a00 */
[C---:B------:R-:W-:Y:S01]  /*0f20*/  IMAD R224, R247.reuse, R2, R9 ;  /* 0x00000002f7e07224 */ /* 0x040fe200078e0209 */
[----:B------:R-:W-:Y:S01]  /*0f30*/  IABS R5, R7 ;  /* 0x0000000700057213 */ /* 0x000fe20000000000 */
[----:B------:R1:W-:Y:S01]  /*0f40*/  STL [R1+0x1d8c], R7 ;  /* 0x001d8c0701007387 */ /* 0x0003e20000100800 */
[----:B------:R-:W-:Y:S02]  /*0f50*/  IMAD R238, R247, R0, R4 ;  /* 0x00000000f7ee7224 */ /* 0x000fe400078e0204 */
[----:B------:R-:W-:-:S04]  /*0f60*/  IMAD.HI.U32 R0, R246, R3, RZ ;  /* 0x00000003f6007227 */ /* 0x000fc800078e00ff */
[----:B------:R-:W-:-:S04]  /*0f70*/  IMAD.HI.U32 R2, R246, R5, RZ ;  /* 0x00000005f6027227 */ /* 0x000fc800078e00ff */
[C---:B-1----:R-:W-:Y:S02]  /*0f80*/  VIADD R7, R6.reuse, 0x19 ;  /* 0x0000001906077836 */ /* 0x042fe40000000000 */
[----:B------:R-:W-:Y:S02]  /*0f90*/  VIADD R10, R6, 0x1a ;  /* 0x0000001a060a7836 */ /* 0x000fe40000000000 */
[----:B------:R-:W-:Y:S01]  /*0fa0*/  IMAD.MOV R4, RZ, RZ, -R0 ;  /* 0x000000ffff047224 */ /* 0x000fe200078e0a00 */
[----:B------:R1:W-:Y:S01]  /*0fb0*/  STL [R1+0x1d94], R7 ;  /* 0x001d940701007387 */ /* 0x0003e20000100800 */
[----:B------:R-:W-:Y:S01]  /*0fc0*/  IABS R8, R7 ;  /* 0x0000000700087213 */ /* 0x000fe20000000000 */
[----:B------:R-:W-:Y:S01]  /*0fd0*/  IMAD.MOV R2, RZ, RZ, -R2 ;  /* 0x000000ffff027224 */ /* 0x000fe200078e0a02 */
[----:B------:R-:W-:Y:S01]  /*0fe0*/  IABS R9, R10 ;  /* 0x0000000a00097213 */ /* 0x000fe20000000000 */
[----:B------:R2:W-:Y:S01]  /*0ff0*/  STL [R1+0x1d90], R10 ;  /* 0x001d900a01007387 */ /* 0x0005e20000100800 */
[----:B------:R-:W-:-:S02]  /*1000*/  IMAD R239, R247, R4, R3 ;  /* 0x00000004f7ef7224 */ /* 0x000fc400078e0203 */
[----:B------:R-:W-:Y:S02]  /*1010*/  IMAD R3, R247, R2, R5 ;  /* 0x00000002f7037224 */ /* 0x000fe400078e0205 */
[----:B------:R-:W-:Y:S01]  /*1020*/  IMAD.HI.U32 R0, R246, R8, RZ ;  /* 0x00000008f6007227 */ /* 0x000fe200078e00ff */
[----:B-1----:R-:W-:-:S03]  /*1030*/  IADD3 R7, R6, 0x1b, RZ ;  /* 0x0000001b06077810 */ /* 0x002fc60007ffe0ff */
[----:B------:R-:W-:Y:S01]  /*1040*/  IMAD.HI.U32 R2, R246, R9, RZ ;  /* 0x00000009f6027227 */ /* 0x000fe200078e00ff */
[----:B--2---:R-:W-:Y:S01]  /*1050*/  IABS R10, R7 ;  /* 0x00000007000a7213 */ /* 0x004fe20000000000 */
[----:B------:R1:W-:Y:S02]  /*1060*/  STL [R1+0x1d98], R7 ;  /* 0x001d980701007387 */ /* 0x0003e40000100800 */
[----:B------:R-:W-:Y:S02]  /*1070*/  VIADD R11, R6, 0x1c ;  /* 0x0000001c060b7836 */ /* 0x000fe40000000000 */
[----:B------:R-:W-:Y:S01]  /*1080*/  IMAD.MOV.U32 R4, RZ, RZ, R10 ;  /* 0x000000ffff047224 */ /* 0x000fe200078e000a */
[----:B------:R2:W-:Y:S01]  /*1090*/  STL [R1+0x3d0], R3 ;  /* 0x0003d00301007387 */ /* 0x0005e20000100800 */
[----:B------:R-:W-:-:S03]  /*10a0*/  IMAD.MOV R2, RZ, RZ, -R2 ;  /* 0x000000ffff027224 */ /* 0x000fc600078e0a02 */
[----:B------:R3:W-:Y:S01]  /*10b0*/  STL [R1+0x1d9c], R11 ;  /* 0x001d9c0b01007387 */ /* 0x0007e20000100800 */
[C---:B-1----:R-:W-:Y:S02]  /*10c0*/  VIADD R7, R6.reuse, 0x1d ;  /* 0x0000001d06077836 */ /* 0x042fe40000000000 */
[C---:B------:R-:W-:Y:S02]  /*10d0*/  IMAD R2, R247.reuse, R2, R9 ;  /* 0x00000002f7027224 */ /* 0x040fe400078e0209 */
[----:B------:R-:W-:Y:S01]  /*10e0*/  VIADD R9, R6, 0x1f ;  /* 0x0000001f06097836 */ /* 0x000fe20000000000 */
[----:B--2---:R-:W-:Y:S01]  /*10f0*/  IADD3 R3, -R0, RZ, RZ ;  /* 0x000000ff00037210 */ /* 0x004fe20007ffe1ff */
[----:B------:R-:W-:Y:S01]  /*1100*/  IMAD.HI.U32 R0, R246, R4, RZ ;  /* 0x00000004f6007227 */ /* 0x000fe200078e00ff */
[----:B------:R-:W-:Y:S03]  /*1110*/  STL [R1+0x1da4], R7 ;  /* 0x001da40701007387 */ /* 0x000fe60000100800 */
[----:B------:R-:W-:Y:S01]  /*1120*/  IMAD R5, R247, R3, R8 ;  /* 0x00000003f7057224 */ /* 0x000fe200078e0208 */
[----:B------:R-:W-:-:S02]  /*1130*/  IADD3 R0, -R0, RZ, RZ ;  /* 0x000000ff00007210 */ /* 0x000fc40007ffe1ff */
[----:B------:R-:W-:Y:S02]  /*1140*/  IABS R3, R11 ;  /* 0x0000000b00037213 */ /* 0x000fe40000000000 */
[----:B------:R1:W-:Y:S01]  /*1150*/  STL [R1+0x3cc], R5 ;  /* 0x0003cc0501007387 */ /* 0x0003e20000100800 */
[----:B------:R-:W-:Y:S01]  /*1160*/  IMAD R0, R247, R0, R4 ;  /* 0x00000000f7007224 */ /* 0x000fe200078e0204 */
[C---:B---3--:R-:W-:Y:S02]  /*1170*/  IADD3 R11, R6.reuse, 0x21, RZ ;  /* 0x00000021060b7810 */ /* 0x048fe40007ffe0ff */
[----:B------:R2:W-:Y:S01]  /*1180*/  STL [R1+0x3c8], R2 ;  /* 0x0003c80201007387 */ /* 0x0005e20000100800 */
[----:B-1----:R-:W-:Y:S01]  /*1190*/  IABS R5, R7 ;  /* 0x0000000700057213 */ /* 0x002fe20000000000 */
[----:B------:R-:W-:-:S04]  /*11a0*/  VIADD R7, R6, 0x1e ;  /* 0x0000001e06077836 */ /* 0x000fc80000000000 */
[----:B--2---:R-:W-:Y:S01]  /*11b0*/  IMAD.HI.U32 R2, R246, R5, RZ ;  /* 0x00000005f6027227 */ /* 0x004fe200078e00ff */
[----:B------:R1:W-:Y:S01]  /*11c0*/  STL [R1+0x1da0], R7 ;  /* 0x001da00701007387 */ /* 0x0003e20000100800 */
[----:B------:R-:W-:Y:S02]  /*11d0*/  IABS R8, R7 ;  /* 0x0000000700087213 */ /* 0x000fe40000000000 */
[----:B------:R-:W-:Y:S01]  /*11e0*/  IMAD.MOV R2, RZ, RZ, -R2 ;  /* 0x000000ffff027224 */ /* 0x000fe200078e0a02 */
[----:B------:R2:W-:Y:S04]  /*11f0*/  STL [R1+0x3c4], R0 ;  /* 0x0003c40001007387 */ /* 0x0005e80000100800 */
[----:B------:R3:W-:Y:S01]  /*1200*/  STL [R1+0x1da8], R9 ;  /* 0x001da80901007387 */ /* 0x0007e20000100800 */
[----:B-1----:R-:W-:-:S02]  /*1210*/  VIADD R7, R6, 0x20 ;  /* 0x0000002006077836 */ /* 0x002fc40000000000 */
[----:B--2---:R-:W-:-:S03]  /*1220*/  IMAD.HI.U32 R0, R246, R3, RZ ;  /* 0x00000003f6007227 */ /* 0x004fc600078e00ff */
[----:B------:R1:W-:Y:S01]  /*1230*/  STL [R1+0x1dac], R7 ;  /* 0x001dac0701007387 */ /* 0x0003e20000100800 */
[----:B------:R-:W-:Y:S02]  /*1240*/  IABS R10, R7 ;  /* 0x00000007000a7213 */ /* 0x000fe40000000000 */
[----:B---3--:R-:W-:Y:S02]  /*1250*/  IABS R9, R9 ;  /* 0x0000000900097213 */ /* 0x008fe40000000000 */
[----:B------:R-:W-:Y:S01]  /*1260*/  IADD3 R4, -R0, RZ, RZ ;  /* 0x000000ff00047210 */ /* 0x000fe20007ffe1ff */
        /* <DEDUP_REMOVED lines=8> */
[----:B------:R3:W-:Y:S01]  /*12f0*/  STL [R1+0x1db4], R11 ;  /* 0x001db40b01007387 */ /* 0x0007e20000100800 */
[----:B------:R-:W-:Y:S02]  /*1300*/  IMAD R2, R247, R2, R9 ;  /* 0x00000002f7027224 */ /* 0x000fe400078e0209 */
[C---:B-1----:R-:W-:Y:S02]  /*1310*/  VIADD R7, R6.reuse, 0x22 ;  /* 0x0000002206077836 */ /* 0x042fe40000000000 */
[----:B------:R-:W-:Y:S02]  /*1320*/  VIADD R9, R6, 0x24 ;  /* 0x0000002406097836 */ /* 0x000fe40000000000 */
[----:B--2---:R-:W-:Y:S01]  /*1330*/  IMAD.MOV R3, RZ, RZ, -R0 ;  /* 0x000000ffff037224 */ /* 0x004fe200078e0a00 */
[----:B------:R-:W-:Y:S01]  /*1340*/  STL [R1+0x1db0], R7 ;  /* 0x001db00701007387 */ /* 0x000fe20000100800 */
[----:B------:R-:W-:-:S04]  /*1350*/  IMAD.HI.U32 R0, R246, R4, RZ ;  /* 0x00000004f6007227 */ /* 0x000fc800078e00ff */
[C---:B------:R-:W-:Y:S01]  /*1360*/  IMAD R5, R247.reuse, R3, R8 ;  /* 0x00000003f7057224 */ /* 0x040fe200078e0208 */
[----:B------:R-:W-:Y:S01]  /*1370*/  IABS R3, R11 ;  /* 0x0000000b00037213 */ /* 0x000fe20000000000 */
[----:B------:R-:W-:Y:S02]  /*1380*/  IMAD.MOV R0, RZ, RZ, -R0 ;  /* 0x000000ffff007224 */ /* 0x000fe400078e0a00 */
[----:B---3--:R-:W-:Y:S01]  /*1390*/  VIADD R11, R6, 0x26 ;  /* 0x00000026060b7836 */ /* 0x008fe20000000000 */
[----:B------:R1:W-:Y:S01]  /*13a0*/  STL [R1+0x3b8], R5 ;  /* 0x0003b80501007387 */ /* 0x0003e20000100800 */
[----:B------:R-:W-:-:S03]  /*13b0*/  IMAD R0, R247, R0, R4 ;  /* 0x00000000f7007224 */ /* 0x000fc600078e0204 */
[----:B------:R2:W-:Y:S01]  /*13c0*/  STL [R1+0x3b4], R2 ;  /* 0x0003b40201007387 */ /* 0x0005e20000100800 */
[----:B-1----:R-:W-:Y:S02]  /*13d0*/  IABS R5, R7 ;  /* 0x0000000700057213 */ /* 0x002fe40000000000 */
[----:B------:R-:W-:-:S03]  /*13e0*/  IADD3 R7, R6, 0x23, RZ ;  /* 0x0000002306077810 */ /* 0x000fc60007ffe0ff */
[----:B--2---:R-:W-:Y:S01]  /*13f0*/  IMAD.HI.U32 R2, R246, R5, RZ ;  /* 0x00000005f6027227 */ /* 0x004fe200078e00ff */
[----:B------:R-:W-:Y:S01]  /*1400*/  IABS R8, R7 ;  /* 0x0000000700087213 */ /* 0x000fe20000000000 */
[----:B------:R1:W-:Y:S03]  /*1410*/  STL [R1+0x1db8], R7 ;  /* 0x001db80701007387 */ /* 0x0003e60000100800 */
        /* <DEDUP_REMOVED lines=18> */
[----:B------:R-:W-:Y:S01]  /*1540*/  IMAD R2, R247, R2, R9 ;  /* 0x00000002f7027224 */ /* 0x000fe200078e0209 */
[C---:B-1----:R-:W-:Y:S02]  /*1550*/  IADD3 R7, R6.reuse, 0x27, RZ ;  /* 0x0000002706077810 */ /* 0x042fe40007ffe0ff */
[----:B------:R-:W-:Y:S01]  /*1560*/  IADD3 R9, R6, 0x29, RZ ;  /* 0x0000002906097810 */ /* 0x000fe20007ffe0ff */
        /* <DEDUP_REMOVED lines=25> */
[C---:B-1----:R-:W-:Y:S01]  /*1700*/  IMAD R7, R247.reuse, R4, R3 ;  /* 0x00000004f7077224 */ /* 0x042fe200078e0203 */
[----:B------:R-:W-:Y:S01]  /*1710*/  MOV R4, R10 ;  /* 0x0000000a00047202 */ /* 0x000fe20000000f00 */
[----:B------:R-:W-:Y:S02]  /*1720*/  IMAD R3, R247, R2, R5 ;  /* 0x00000002f7037224 */ /* 0x000fe400078e0205 */
[----:B------:R-:W-:Y:S01]  /*1730*/  IMAD.HI.U32 R2, R246, R9, RZ ;  /* 0x00000009f6027227 */ /* 0x000fe200078e00ff */
[----:B------:R1:W-:Y:S03]  /*1740*/  STL [R1+0x398], R7 ;  /* 0x0003980701007387 */ /* 0x0003e60000100800 */
[----:B------:R-:W-:Y:S01]  /*1750*/  VIADD R10, R6, 0x2e ;  /* 0x0000002e060a7836 */ /* 0x000fe20000000000 */
[----:B------:R2:W-:Y:S01]  /*1760*/  STL [R1+0x394], R3 ;  /* 0x0003940301007387 */ /* 0x0005e20000100800 */
[----:B------:R-:W-:-:S03]  /*1770*/  IADD3 R2, -R2, RZ, RZ ;  /* 0x000000ff02027210 */ /* 0x000fc60007ffe1ff */
[----:B------:R3:W-:Y:S01]  /*1780*/  STL [R1+0x1dd8], R11 ;  /* 0x001dd80b01007387 */ /* 0x0007e20000100800 */
[----:B-1----:R-:W-:Y:S02]  /*1790*/  VIADD R7, R6, 0x2c ;  /* 0x0000002c06077836 */ /* 0x002fe40000000000 */
[----:B------:R-:W-:Y:S01]  /*17a0*/  IMAD R225, R247, R2, R9 ;  /* 0x00000002f7e17224 */ /* 0x000fe200078e0209 */
[----:B------:R-:W-:Y:S01]  /*17b0*/  IABS R9, R10 ;  /* 0x0000000a00097213 */ /* 0x000fe20000000000 */
        /* <DEDUP_REMOVED lines=12> */
[----:B------:R-:W-:-:S04]  /*1880*/  VIADD R7, R6, 0x2d ;  /* 0x0000002d06077836 */ /* 0x000fc80000000000 */
[C---:B------:R-:W-:Y:S01]  /*1890*/  IMAD.HI.U32 R2, R246.reuse, R5, RZ ;  /* 0x00000005f6027227 */ /* 0x040fe200078e00ff */
[----:B------:R1:W-:Y:S01]  /*18a0*/  STL [R1+0x1de4], R7 ;  /* 0x001de40701007387 */ /* 0x0003e20000100800 */
[----:B------:R-:W-:Y:S02]  /*18b0*/  IABS R8, R7 ;  /* 0x0000000700087213 */ /* 0x000fe40000000000 */
[----:B------:R-:W-:Y:S01]  /*18c0*/  IMAD.MOV R2, RZ, RZ, -R2 ;  /* 0x000000ffff027224 */ /* 0x000fe200078e0a02 */
[----:B------:R2:W-:Y:S02]  /*18d0*/  STL [R1+0x1de0], R10 ;  /* 0x001de00a01007387 */ /* 0x0005e40000100800 */
[----:B------:R-:W-:Y:S01]  /*18e0*/  IMAD.HI.U32 R0, R246, R8, RZ ;  /* 0x00000008f6007227 */ /* 0x000fe200078e00ff */
[----:B-1----:R-:W-:-:S04]  /*18f0*/  IADD3 R7, R6, 0x2f, RZ ;  /* 0x0000002f06077810 */ /* 0x002fc80007ffe0ff */
[----:B--2---:R-:W-:Y:S01]  /*1900*/  IABS R10, R7 ;  /* 0x00000007000a7213 */ /* 0x004fe20000000000 */
[----:B------:R1:W-:Y:S02]  /*1910*/  STL [R1+0x1de8], R7 ;  /* 0x001de80701007387 */ /* 0x0003e40000100800 */
        /* <DEDUP_REMOVED lines=8> */
[C---:B------:R-:W-:Y:S02]  /*19a0*/  IMAD R2, R247.reuse, R2, R9 ;  /* 0x00000002f7027224 */ /* 0x040fe400078e0209 */
[C---:B-1----:R-:W-:Y:S02]  /*19b0*/  VIADD R7, R6.reuse, 0x31 ;  /* 0x0000003106077836 */ /* 0x042fe40000000000 */
        /* <DEDUP_REMOVED lines=102> */
[----:B------:R1:W-:Y:S04]  /*2020*/  STL [R1+0x348], R7 ;  /* 0x0003480701007387 */ /* 0x0003e80000100800 */
[----:B------:R2:W-:Y:S01]  /*2030*/  STL [R1+0x344], R3 ;  /* 0x0003440301007387 */ /* 0x0005e20000100800 */
[----:B------:R-:W-:-:S03]  /*2040*/  IADD3 R2, -R2, RZ, RZ ;  /* 0x000000ff02027210 */ /* 0x000fc60007ffe1ff */
[----:B------:R3:W-:Y:S01]  /*2050*/  STL [R1+0x1e28], R11 ;  /* 0x001e280b01007387 */ /* 0x0007e20000100800 */
[----:B-1----:R-:W-:Y:S02]  /*2060*/  VIADD R7, R6, 0x40 ;  /* 0x0000004006077836 */ /* 0x002fe40000000000 */
[----:B------:R-:W-:Y:S02]  /*2070*/  IMAD R2, R247, R2, R9 ;  /* 0x00000002f7027224 */ /* 0x000fe400078e0209 */
[----:B--2---:R-:W-:Y:S01]  /*2080*/  IMAD.MOV R3, RZ, RZ, -R0 ;  /* 0x000000ffff037224 */ /* 0x004fe200078e0a00 */
[----:B------:R-:W-:Y:S01]  /*2090*/  STL [R1+0x1e34], R7 ;  /* 0x001e340701007387 */ /* 0x000fe20000100800 */
[----:B------:R-:W-:-:S04]  /*20a0*/  IMAD.HI.U32 R0, R246, R4, RZ ;  /* 0x00000004f6007227 */ /* 0x000fc800078e00ff */
[C---:B------:R-:W-:Y:S01]  /*20b0*/  IMAD R5, R247.reuse, R3, R8 ;  /* 0x00000003f7057224 */ /* 0x040fe200078e0208 */
[----:B------:R-:W-:Y:S01]  /*20c0*/  IABS R3, R11 ;  /* 0x0000000b00037213 */ /* 0x000fe20000000000 */
[----:B------:R-:W-:Y:S02]  /*20d0*/  IMAD.MOV R0, RZ, RZ, -R0 ;  /* 0x000000ffff007224 */ /* 0x000fe400078e0a00 */
[C---:B------:R-:W-:Y:S01]  /*20e0*/  VIADD R9, R6.reuse, 0x42 ;  /* 0x0000004206097836 */ /* 0x040fe20000000000 */
[----:B------:R1:W-:Y:S01]  /*20f0*/  STL [R1+0x340], R5 ;  /* 0x0003400501007387 */ /* 0x0003e20000100800 */
[----:B------:R-:W-:Y:S02]  /*2100*/  IMAD R0, R247, R0, R4 ;  /* 0x00000000f7007224 */ /* 0x000fe400078e0204 */
[C---:B---3--:R-:W-:Y:S01]  /*2110*/  VIADD R11, R6.reuse, 0x44 ;  /* 0x00000044060b7836 */ /* 0x048fe20000000000 */
        /* <DEDUP_REMOVED lines=9> */
[----:B-1----:R-:W-:Y:S01]  /*21b0*/  IADD3 R7, R6, 0x43, RZ ;  /* 0x0000004306077810 */ /* 0x002fe20007ffe0ff */
[----:B--2---:R-:W-:-:S04]  /*21c0*/  IMAD.HI.U32 R0, R246, R3, RZ ;  /* 0x00000003f6007227 */ /* 0x004fc800078e00ff */
        /* <DEDUP_REMOVED lines=11> */
[----:B------:R-:W-:Y:S02]  /*2280*/  IMAD.MOV R2, RZ, RZ, -R2 ;  /* 0x000000ffff027224 */ /* 0x000fe400078e0a02 */
[C---:B------:R-:W-:Y:S01]  /*2290*/  VIADD R10, R6.reuse, 0x47 ;  /* 0x00000047060a7836 */ /* 0x040fe20000000000 */
[----:B------:R3:W-:Y:S01]  /*22a0*/  STL [R1+0x1e5c], R11 ;  /* 0x001e5c0b01007387 */ /* 0x0007e20000100800 */
[C---:B------:R-:W-:Y:S02]  /*22b0*/  IMAD R2, R247.reuse, R2, R9 ;  /* 0x00000002f7027224 */ /* 0x040fe400078e0209 */
[----:B-1----:R-:W-:Y:S01]  /*22c0*/  VIADD R7, R6, 0x45 ;  /* 0x0000004506077836 */ /* 0x002fe20000000000 */
[----:B------:R-:W-:Y:S02]  /*22d0*/  IABS R9, R10 ;  /* 0x0000000a00097213 */ /* 0x000fe40000000000 */
        /* <DEDUP_REMOVED lines=8> */
[----:B---3--:R-:W-:Y:S01]  /*2360*/  IADD3 R11, R6, 0x49, RZ ;  /* 0x00000049060b7810 */ /* 0x008fe20007ffe0ff */
[----:B------:R-:W-:Y:S01]  /*2370*/  IMAD.HI.U32 R0, R246, R3, RZ ;  /* 0x00000003f6007227 */ /* 0x000fe200078e00ff */
[----:B------:R2:W-:Y:S04]  /*2380*/  STL [R1+0x328], R2 ;  /* 0x0003280201007387 */ /* 0x0005e80000100800 */
[----:B------:R-:W-:-:S02]  /*2390*/  IADD3 R4, -R0, RZ, RZ ;  /* 0x000000ff00047210 */ /* 0x000fc40007ffe1ff */
[----:B-1----:R-:W-:Y:S01]  /*23a0*/  IABS R5, R7 ;  /* 0x0000000700057213 */ /* 0x002fe20000000000 */
[----:B------:R-:W-:Y:S02]  /*23b0*/  VIADD R7, R6, 0x46 ;  /* 0x0000004606077836 */ /* 0x000fe40000000000 */
[----:B------:R-:W-:Y:S02]  /*23c0*/  IMAD R235, R247, R4, R3 ;  /* 0x00000004f7eb7224 */ /* 0x000fe400078e0203 */
[C---:B--2---:R-:W-:Y:S01]  /*23d0*/  IMAD.HI.U32 R2, R246.reuse, R5, RZ ;  /* 0x00000005f6027227 */ /* 0x044fe200078e00ff */
[----:B------:R1:W-:Y:S01]  /*23e0*/  STL [R1+0x1e78], R7 ;  /* 0x001e780701007387 */ /* 0x0003e20000100800 */
[----:B------:R-:W-:Y:S02]  /*23f0*/  IABS R8, R7 ;  /* 0x0000000700087213 */ /* 0x000fe40000000000 */
[----:B------:R-:W-:Y:S01]  /*2400*/  IMAD.MOV R2, RZ, RZ, -R2 ;  /* 0x000000ffff027224 */ /* 0x000fe200078e0a02 */
[----:B------:R2:W-:Y:S02]  /*2410*/  STL [R1+0x1e74], R10 ;  /* 0x001e740a01007387 */ /* 0x0005e40000100800 */
[----:B------:R-:W-:-:S04]  /*2420*/  IMAD.HI.U32 R0, R246, R8, RZ ;  /* 0x00000008f6007227 */ /* 0x000fc800078e00ff */
[----:B-1----:R-:W-:Y:S02]  /*2430*/  VIADD R7, R6, 0x48 ;  /* 0x0000004806077836 */ /* 0x002fe40000000000 */
[----:B------:R-:W-:Y:S02]  /*2440*/  IMAD R3, R247, R2, R5 ;  /* 0x00000002f7037224 */ /* 0x000fe400078e0205 */
[----:B------:R-:W-:Y:S01]  /*2450*/  IMAD.HI.U32 R2, R246, R9, RZ ;  /* 0x00000009f6027227 */ /* 0x000fe200078e00ff */
[----:B--2---:R-:W-:Y:S01]  /*2460*/  IABS R10, R7 ;  /* 0x00000007000a7213 */ /* 0x004fe20000000000 */
[----:B------:R1:W-:Y:S02]  /*2470*/  STL [R1+0x1e7c], R7 ;  /* 0x001e7c0701007387 */ /* 0x0003e40000100800 */
[----:B------:R-:W-:Y:S02]  /*2480*/  IMAD.MOV R2, RZ, RZ, -R2 ;  /* 0x000000ffff027224 */ /* 0x000fe400078e0a02 */
[----:B------:R2:W-:Y:S01]  /*2490*/  STL [R1+0x31c], R3 ;  /* 0x00031c0301007387 */ /* 0x0005e20000100800 */
[----:B------:R-:W-:-:S02]  /*24a0*/  IMAD.MOV.U32 R4, RZ, RZ, R10 ;  /* 0x000000ffff047224 */ /* 0x000fc400078e000a */
[C---:B------:R-:W-:Y:S01]  /*24b0*/  IMAD R2, R247.reuse, R2, R9 ;  /* 0x00000002f7027224 */ /* 0x040fe200078e0209 */
[----:B------:R3:W-:Y:S01]  /*24c0*/  STL [R1+0x1e84], R11 ;  /* 0x001e840b01007387 */ /* 0x0007e20000100800 */
[C---:B------:R-:W-:Y:S02]  /*24d0*/  VIADD R9, R6.reuse, 0x4c ;  /* 0x0000004c06097836 */ /* 0x040fe40000000000 */
[----:B-1----:R-:W-:Y:S02]  /*24e0*/  VIADD R7, R6, 0x4a ;  /* 0x0000004a06077836 */ /* 0x002fe40000000000 */
[----:B--2---:R-:W-:Y:S02]  /*24f0*/  IMAD.MOV R3, RZ, RZ, -R0 ;  /* 0x000000ffff037224 */ /* 0x004fe400078e0a00 */
[----:B------:R-:W-:Y:S01]  /*2500*/  IMAD.HI.U32 R0, R246, R4, RZ ;  /* 0x00000004f6007227 */ /* 0x000fe200078e00ff */
[----:B------:R-:W-:Y:S03]  /*2510*/  STL [R1+0x1e98], R7 ;  /* 0x001e980701007387 */ /* 0x000fe60000100800 */
[----:B------:R-:W-:Y:S01]  /*2520*/  IMAD R5, R247, R3, R8 ;  /* 0x00000003f7057224 */ /* 0x000fe200078e0208 */
[----:B------:R-:W-:Y:S01]  /*2530*/  IABS R3, R11 ;  /* 0x0000000b00037213 */ /* 0x000fe20000000000 */
[----:B------:R-:W-:-:S02]  /*2540*/  IMAD.MOV R0, RZ, RZ, -R0 ;  /* 0x000000ffff007224 */ /* 0x000fc400078e0a00 */
        /* <DEDUP_REMOVED lines=62> */
[----:B------:R-:W-:Y:S01]  /*2930*/  STL [R1+0x1ee8], R11 ;  /* 0x001ee80b01007387 */ /* 0x000fe20000100800 */
[----:B-1----:R-:W-:Y:S02]  /*2940*/  VIADD R7, R6, 0x54 ;  /* 0x0000005406077836 */ /* 0x002fe40000000000 */
[----:B--2---:R-:W-:-:S03]  /*2950*/  IMAD.MOV R3, RZ, RZ, -R0 ;  /* 0x000000ffff037224 */ /* 0x004fc600078e0a00 */
[----:B------:R1:W-:Y:S01]  /*2960*/  STL [R1+0x1edc], R7 ;  /* 0x001edc0701007387 */ /* 0x0003e20000100800 */
[----:B------:R-:W-:Y:S01]  /*2970*/  IMAD.HI.U32 R0, R246, R4, RZ ;  /* 0x00000004f6007227 */ /* 0x000fe200078e00ff */
[----:B------:R-:W-:-:S03]  /*2980*/  IABS R5, R7 ;  /* 0x0000000700057213 */ /* 0x000fc60000000000 */
[----:B------:R-:W-:Y:S02]  /*2990*/  IMAD.MOV R0, RZ, RZ, -R0 ;  /* 0x000000ffff007224 */ /* 0x000fe400078e0a00 */
[C---:B------:R-:W-:Y:S01]  /*29a0*/  IMAD R215, R247.reuse, R3, R8 ;  /* 0x00000003f7d77224 */ /* 0x040fe200078e0208 */
[----:B------:R-:W-:Y:S01]  /*29b0*/  IABS R3, R11 ;  /* 0x0000000b00037213 */ /* 0x000fe20000000000 */
[C---:B------:R-:W-:Y:S02]  /*29c0*/  VIADD R8, R6.reuse, 0x55 ;  /* 0x0000005506087836 */ /* 0x040fe40000000000 */
[C---:B-1----:R-:W-:Y:S02]  /*29d0*/  IMAD R7, R247.reuse, R2, R9 ;  /* 0x00000002f7077224 */ /* 0x042fe400078e0209 */
[----:B------:R-:W-:Y:S02]  /*29e0*/  IMAD R0, R247, R0, R4 ;  /* 0x00000000f7007224 */ /* 0x000fe400078e0204 */
[----:B------:R-:W-:Y:S01]  /*29f0*/  VIADD R9, R6, 0x56 ;  /* 0x0000005606097836 */ /* 0x000fe20000000000 */
[----:B------:R1:W-:Y:S01]  /*2a00*/  STL [R1+0x2938], R7 ;  /* 0x0029380701007387 */ /* 0x0003e20000100800 */
[----:B------:R-:W-:-:S03]  /*2a10*/  IMAD.HI.U32 R2, R246, R5, RZ ;  /* 0x00000005f6027227 */ /* 0x000fc600078e00ff */
[----:B------:R2:W-:Y:S01]  /*2a20*/  STL [R1+0x1f0c], R8 ;  /* 0x001f0c0801007387 */ /* 0x0005e20000100800 */
[----:B------:R-:W-:Y:S02]  /*2a30*/  IMAD.MOV R2, RZ, RZ, -R2 ;  /* 0x000000ffff027224 */ /* 0x000fe400078e0a02 */
[C---:B------:R-:W-:Y:S01]  /*2a40*/  VIADD R11, R6.reuse, 0x58 ;  /* 0x00000058060b7836 */ /* 0x040fe20000000000 */
[----:B------:R3:W-:Y:S01]  /*2a50*/  STL [R1+0x2e8], R0 ;  /* 0x0002e80001007387 */ /* 0x0007e20000100800 */
[----:B-1----:R-:W-:-:S03]  /*2a60*/  IADD3 R7, R6, 0x57, RZ ;  /* 0x0000005706077810 */ /* 0x002fc60007ffe0ff */
[----:B------:R1:W-:Y:S01]  /*2a70*/  STL [R1+0x1f18], R9 ;  /* 0x001f180901007387 */ /* 0x0003e20000100800 */
[----:B--2---:R-:W-:-:S03]  /*2a80*/  IABS R8, R8 ;  /* 0x0000000800087213 */ /* 0x004fc60000000000 */
[----:B------:R2:W-:Y:S01]  /*2a90*/  STL [R1+0x1f14], R7 ;  /* 0x001f140701007387 */ /* 0x0005e20000100800 */
[----:B------:R-:W-:Y:S01]  /*2aa0*/  IABS R10, R7 ;  /* 0x00000007000a7213 */ /* 0x000fe20000000000 */
[----:B---3--:R-:W-:-:S04]  /*2ab0*/  IMAD.HI.U32 R0, R246, R3, RZ ;  /* 0x00000003f6007227 */ /* 0x008fc800078e00ff */
[----:B------:R-:W-:Y:S01]  /*2ac0*/  IMAD.MOV R4, RZ, RZ, -R0 ;  /* 0x000000ffff047224 */ /* 0x000fe200078e0a00 */
[----:B-1----:R-:W-:Y:S01]  /*2ad0*/  IABS R9, R9 ;  /* 0x0000000900097213 */ /* 0x002fe20000000000 */
[----:B------:R-:W-:-:S04]  /*2ae0*/  IMAD.HI.U32 R0, R246, R8, RZ ;  /* 0x00000008f6007227 */ /* 0x000fc800078e00ff */
[C---:B--2---:R-:W-:Y:S02]  /*2af0*/  IMAD R7, R247.reuse, R4, R3 ;  /* 0x00000004f7077224 */ /* 0x044fe400078e0203 */
        /* <DEDUP_REMOVED lines=64> */
[----:B------:R-:W-:-:S02]  /*2f00*/  IMAD R232, R247, R2, R5 ;  /* 0x00000002f7e87224 */ /* 0x000fc400078e0205 */
[----:B-1----:R-:W-:Y:S02]  /*2f10*/  VIADD R7, R6, 0x61 ;  /* 0x0000006106077836 */ /* 0x002fe40000000000 */
[----:B--2---:R-:W-:-:S03]  /*2f20*/  IMAD.HI.U32 R0, R246, R3, RZ ;  /* 0x00000003f6007227 */ /* 0x004fc600078e00ff */
[----:B------:R-:W-:Y:S01]  /*2f30*/  IABS R10, R7 ;  /* 0x00000007000a7213 */ /* 0x000fe20000000000 */
[----:B------:R1:W-:Y:S01]  /*2f40*/  STL [R1+0x1f9c], R7 ;  /* 0x001f9c0701007387 */ /* 0x0003e20000100800 */
[----:B------:R-:W-:Y:S01]  /*2f50*/  IMAD.MOV R4, RZ, RZ, -R0 ;  /* 0x000000ffff047224 */ /* 0x000fe200078e0a00 */
[----:B---3--:R-:W-:Y:S01]  /*2f60*/  IABS R9, R9 ;  /* 0x0000000900097213 */ /* 0x008fe20000000000 */
[----:B------:R-:W-:Y:S01]  /*2f70*/  IMAD.HI.U32 R0, R246, R8, RZ ;  /* 0x00000008f6007227 */ /* 0x000fe200078e00ff */
[----:B------:R2:W-:Y:S03]  /*2f80*/  STL [R1+0x1f98], R11 ;  /* 0x001f980b01007387 */ /* 0x0005e60000100800 */
[----:B------:R-:W-:Y:S02]  /*2f90*/  IMAD R211, R247, R4, R3 ;  /* 0x00000004f7d37224 */ /* 0x000fe400078e0203 */
[----:B------:R-:W-:Y:S01]  /*2fa0*/  IMAD.MOV.U32 R4, RZ, RZ, R10 ;  /* 0x000000ffff047224 */ /* 0x000fe200078e000a */
[----:B-1----:R-:W-:Y:S01]  /*2fb0*/  IADD3 R7, R6, 0x63, RZ ;  /* 0x0000006306077810 */ /* 0x002fe20007ffe0ff */
[----:B------:R-:W-:-:S02]  /*2fc0*/  IMAD.MOV R3, RZ, RZ, -R0 ;  /* 0x000000ffff037224 */ /* 0x000fc400078e0a00 */
[C---:B------:R-:W-:Y:S02]  /*2fd0*/  IMAD.HI.U32 R2, R246.reuse, R9, RZ ;  /* 0x00000009f6027227 */ /* 0x040fe400078e00ff */
[----:B------:R-:W-:Y:S02]  /*2fe0*/  STL [R1+0x1fb4], R7 ;  /* 0x001fb40701007387 */ /* 0x000fe40000100800 */
[----:B------:R-:W-:-:S04]  /*2ff0*/  IMAD.HI.U32 R0, R246, R4, RZ ;  /* 0x00000004f6007227 */ /* 0x000fc800078e00ff */
[C---:B------:R-:W-:Y:S01]  /*3000*/  IMAD R5, R247.reuse, R3, R8 ;  /* 0x00000003f7057224 */ /* 0x040fe200078e0208 */
[----:B------:R-:W-:Y:S01]  /*3010*/  IABS R3, R11 ;  /* 0x0000000b00037213 */ /* 0x000fe20000000000 */
[----:B------:R-:W-:Y:S02]  /*3020*/  IMAD.MOV R2, RZ, RZ, -R2 ;  /* 0x000000ffff027224 */ /* 0x000fe400078e0a02 */
[----:B------:R-:W-:Y:S01]  /*3030*/  IMAD.MOV R0, RZ, RZ, -R0 ;  /* 0x000000ffff007224 */ /* 0x000fe200078e0a00 */
[----:B------:R1:W-:Y:S01]  /*3040*/  STL [R1+0x2b4], R5 ;  /* 0x0002b40501007387 */ /* 0x0003e20000100800 */
[C---:B------:R-:W-:Y:S01]  /*3050*/  IMAD R2, R247.reuse, R2, R9 ;  /* 0x00000002f7027224 */ /* 0x040fe200078e0209 */
[C---:B------:R-:W-:Y:S01]  /*3060*/  IADD3 R9, R6.reuse, 0x65, RZ ;  /* 0x0000006506097810 */ /* 0x040fe20007ffe0ff */
[----:B------:R-:W-:Y:S02]  /*3070*/  IMAD R0, R247, R0, R4 ;  /* 0x00000000f7007224 */ /* 0x000fe400078e0204 */
[C---:B--2---:R-:W-:Y:S01]  /*3080*/  VIADD R11, R6.reuse, 0x67 ;  /* 0x00000067060b7836 */ /* 0x044fe20000000000 */
[----:B------:R2:W-:Y:S01]  /*3090*/  STL [R1+0x2b0], R2 ;  /* 0x0002b00201007387 */ /* 0x0005e20000100800 */
[----:B-1----:R-:W-:Y:S01]  /*30a0*/  IABS R5, R7 ;  /* 0x0000000700057213 */ /* 0x002fe20000000000 */
[----:B------:R-:W-:-:S05]  /*30b0*/  VIADD R7, R6, 0x64 ;  /* 0x0000006406077836 */ /* 0x000fca0000000000 */
[----:B------:R1:W-:Y:S01]  /*30c0*/  STL [R1+0x1fc4], R7 ;  /* 0x001fc40701007387 */ /* 0x0003e20000100800 */
[----:B------:R-:W-:Y:S01]  /*30d0*/  IABS R8, R7 ;  /* 0x0000000700087213 */ /* 0x000fe20000000000 */
[----:B--2---:R-:W-:Y:S02]  /*30e0*/  IMAD.HI.U32 R2, R246, R5, RZ ;  /* 0x00000005f6027227 */ /* 0x004fe400078e00ff */
[----:B------:R2:W-:Y:S02]  /*30f0*/  STL [R1+0x2ac], R0 ;  /* 0x0002ac0001007387 */ /* 0x0005e40000100800 */
[----:B------:R-:W-:Y:S02]  /*3100*/  IMAD.MOV R2, RZ, RZ, -R2 ;  /* 0x000000ffff027224 */ /* 0x000fe400078e0a02 */
[----:B------:R3:W-:Y:S01]  /*3110*/  STL [R1+0x1fb8], R9 ;  /* 0x001fb80901007387 */ /* 0x0007e20000100800 */
[----:B-1----:R-:W-:Y:S02]  /*3120*/  VIADD R7, R6, 0x66 ;  /* 0x0000006606077836 */ /* 0x002fe40000000000 */
        /* <DEDUP_REMOVED lines=50> */
[----:B------:R-:W-:Y:S01]  /*3450*/  STL [R1+0x202c], R11 ;  /* 0x00202c0b01007387 */ /* 0x000fe20000100800 */
        /* <DEDUP_REMOVED lines=10> */
[----:B------:R-:W-:Y:S02]  /*3500*/  IMAD R231, R247, R0, R4 ;  /* 0x00000000f7e77224 */ /* 0x000fe400078e0204 */
[----:B------:R-:W-:-:S05]  /*3510*/  IMAD.HI.U32 R0, R246, R3, RZ ;  /* 0x00000003f6007227 */ /* 0x000fca00078e00ff */
[----:B------:R-:W-:Y:S02]  /*3520*/  IADD3 R4, -R0, RZ, RZ ;  /* 0x000000ff00047210 */ /* 0x000fe40007ffe1ff */
        /* <DEDUP_REMOVED lines=16> */
[----:B------:R-:W-:-:S03]  /*3630*/  IMAD.MOV.U32 R5, RZ, RZ, R10 ;  /* 0x000000ffff057224 */ /* 0x000fc600078e000a */
[----:B------:R3:W-:Y:S01]  /*3640*/  STL [R1+0x27c], R3 ;  /* 0x00027c0301007387 */ /* 0x0007e20000100800 */
[C---:B-1----:R-:W-:Y:S01]  /*3650*/  VIADD R7, R6.reuse, 0x72 ;  /* 0x0000007206077836 */ /* 0x042fe20000000000 */
[----:B--2---:R-:W-:Y:S01]  /*3660*/  IADD3 R4, R6, 0x71, RZ ;  /* 0x0000007106047810 */ /* 0x004fe20007ffe0ff */
[----:B---3--:R-:W-:-:S04]  /*3670*/  IMAD.MOV R3, RZ, RZ, -R0 ;  /* 0x000000ffff037224 */ /* 0x008fc800078e0a00 */
[----:B------:R1:W-:Y:S01]  /*3680*/  STL [R1+0x2050], R4 ;  /* 0x0020500401007387 */ /* 0x0003e20000100800 */
[----:B------:R-:W-:-:S03]  /*3690*/  IMAD.HI.U32 R0, R246, R5, RZ ;  /* 0x00000005f6007227 */ /* 0x000fc600078e00ff */
[----:B------:R-:W-:Y:S01]  /*36a0*/  STL [R1+0x2068], R7 ;  /* 0x0020680701007387 */ /* 0x000fe20000100800 */
[C---:B------:R-:W-:Y:S02]  /*36b0*/  IMAD R3, R247.reuse, R3, R8 ;  /* 0x00000003f7037224 */ /* 0x040fe400078e0208 */
[----:B------:R-:W-:Y:S02]  /*36c0*/  IMAD.MOV R8, RZ, RZ, -R0 ;  /* 0x000000ffff087224 */ /* 0x000fe400078e0a00 */
[C---:B------:R-:W-:Y:S01]  /*36d0*/  IMAD R0, R247.reuse, R2, R9 ;  /* 0x00000002f7007224 */ /* 0x040fe200078e0209 */
[----:B------:R2:W-:Y:S01]  /*36e0*/  STL [R1+0x278], R3 ;  /* 0x0002780301007387 */ /* 0x0005e20000100800 */
[----:B------:R-:W-:Y:S01]  /*36f0*/  IMAD R2, R247, R8, R5 ;  /* 0x00000008f7027224 */ /* 0x000fe200078e0205 */
[----:B-1----:R-:W-:Y:S01]  /*3700*/  IABS R4, R4 ;  /* 0x0000000400047213 */ /* 0x002fe20000000000 */
[----:B------:R-:W-:Y:S01]  /*3710*/  VIADD R9, R6, 0x74 ;  /* 0x0000007406097836 */ /* 0x000fe20000000000 */
[----:B------:R1:W-:Y:S04]  /*3720*/  STL [R1+0x274], R0 ;  /* 0x0002740001007387 */ /* 0x0003e80000100800 */
[----:B------:R-:W-:-:S02]  /*3730*/  IABS R10, R9 ;  /* 0x00000009000a7213 */ /* 0x000fc40000000000 */
[----:B--2---:R-:W-:Y:S02]  /*3740*/  IABS R3, R7 ;  /* 0x0000000700037213 */ /* 0x004fe40000000000 */
[----:B------:R-:W-:-:S03]  /*3750*/  IADD3 R7, R6, 0x73, RZ ;  /* 0x0000007306077810 */ /* 0x000fc60007ffe0ff */
[----:B-1----:R-:W-:Y:S01]  /*3760*/  IMAD.MOV.U32 R0, RZ, RZ, R3 ;  /* 0x000000ffff007224 */ /* 0x002fe200078e0003 */
[----:B------:R-:W-:Y:S01]  /*3770*/  IABS R3, R7 ;  /* 0x0000000700037213 */ /* 0x000fe20000000000 */
[----:B------:R1:W-:Y:S02]  /*3780*/  STL [R1+0x207c], R7 ;  /* 0x00207c0701007387 */ /* 0x0003e40000100800 */
[----:B------:R-:W-:Y:S02]  /*3790*/  IMAD.HI.U32 R5, R246, R0, RZ ;  /* 0x00000000f6057227 */ /* 0x000fe400078e00ff */
[----:B------:R2:W-:Y:S04]  /*37a0*/  STL [R1+0x270], R2 ;  /* 0x0002700201007387 */ /* 0x0005e80000100800 */
[----:B------:R3:W-:Y:S01]  /*37b0*/  STL [R1+0x2078], R9 ;  /* 0x0020780901007387 */ /* 0x0007e20000100800 */
[----:B-1----:R-:W-:-:S02]  /*37c0*/  VIADD R7, R6, 0x75 ;  /* 0x0000007506077836 */ /* 0x002fc40000000000 */
[----:B--2---:R-:W-:-:S03]  /*37d0*/  IMAD.HI.U32 R2, R246, R4, RZ ;  /* 0x00000004f6027227 */ /* 0x004fc600078e00ff */
[----:B------:R-:W-:Y:S01]  /*37e0*/  IABS R11, R7 ;  /* 0x00000007000b7213 */ /* 0x000fe20000000000 */
[----:B------:R1:W-:Y:S01]  /*37f0*/  STL [R1+0x206c], R7 ;  /* 0x00206c0701007387 */ /* 0x0003e20000100800 */
[----:B---3--:R-:W-:Y:S01]  /*3800*/  IMAD.MOV R9, RZ, RZ, -R5 ;  /* 0x000000ffff097224 */ /* 0x008fe200078e0a05 */
[----:B------:R-:W-:Y:S01]  /*3810*/  IADD3 R8, -R2, RZ, RZ ;  /* 0x000000ff02087210 */ /* 0x000fe20007ffe1ff */
[----:B------:R-:W-:-:S04]  /*3820*/  IMAD.HI.U32 R5, R246, R3, RZ ;  /* 0x00000003f6057227 */ /* 0x000fc800078e00ff */
[----:B------:R-:W-:Y:S01]  /*3830*/  IMAD R4, R247, R8, R4 ;  /* 0x00000008f7047224 */ /* 0x000fe200078e0204 */
[----:B------:R-:W-:Y:S01]  /*3840*/  IADD3 R8, -R5, RZ, RZ ;  /* 0x000000ff05087210 */ /* 0x000fe20007ffe1ff */
[----:B------:R-:W-:Y:S02]  /*3850*/  IMAD.MOV.U32 R2, RZ, RZ, R10 ;  /* 0x000000ffff027224 */ /* 0x000fe400078e000a */
[----:B-1----:R-:W-:Y:S01]  /*3860*/  IMAD R7, R247, R9, R0 ;  /* 0x00000009f7077224 */ /* 0x002fe200078e0200 */
[----:B------:R1:W-:Y:S01]  /*3870*/  STL [R1+0x26c], R4 ;  /* 0x00026c0401007387 */ /* 0x0003e20000100800 */
[----:B------:R-:W-:Y:S02]  /*3880*/  IMAD.MOV.U32 R0, RZ, RZ, R11 ;  /* 0x000000ffff007224 */ /* 0x000fe400078e000b */
[----:B------:R-:W-:Y:S01]  /*3890*/  VIADD R10, R6, 0x76 ;  /* 0x00000076060a7836 */ /* 0x000fe20000000000 */
[----:B------:R2:W-:Y:S01]  /*38a0*/  STL [R1+0x268], R7 ;  /* 0x0002680701007387 */ /* 0x0005e20000100800 */
[----:B------:R-:W-:-:S03]  /*38b0*/  IMAD.HI.U32 R5, R246, R0, RZ ;  /* 0x00000000f6057227 */ /* 0x000fc600078e00ff */
[----:B------:R3:W-:Y:S01]  /*38c0*/  STL [R1+0x2094], R10 ;  /* 0x0020940a01007387 */ /* 0x0007e20000100800 */
[----:B------:R-:W-:Y:S01]  /*38d0*/  IMAD R3, R247, R8, R3 ;  /* 0x00000008f7037224 */ /* 0x000fe200078e0203 */
[----:B------:R-:W-:Y:S01]  /*38e0*/  IABS R8, R10 ;  /* 0x0000000a00087213 */ /* 0x000fe20000000000 */
[----:B-1----:R-:W-:-:S04]  /*38f0*/  IMAD.HI.U32 R4, R246, R2, RZ ;  /* 0x00000002f6047227 */ /* 0x002fc800078e00ff */
[C---:B--2---:R-:W-:Y:S02]  /*3900*/  VIADD R7, R6.reuse, 0x77 ;  /* 0x0000007706077836 */ /* 0x044fe40000000000 */
[----:B------:R-:W-:Y:S01]  /*3910*/  IMAD.MOV R9, RZ, RZ, -R4 ;  /* 0x000000ffff097224 */ /* 0x000fe200078e0a04 */
[----:B------:R-:W-:Y:S01]  /*3920*/  IADD3 R4, -R5, RZ, RZ ;  /* 0x000000ff05047210 */ /* 0x000fe20007ffe1ff */
[----:B------:R-:W-:Y:S01]  /*3930*/  VIADD R5, R6, 0x78 ;  /* 0x0000007806057836 */ /* 0x000fe20000000000 */
[----:B------:R-:W-:Y:S01]  /*3940*/  STL [R1+0x20a4], R7 ;  /* 0x0020a40701007387 */ /* 0x000fe20000100800 */
[C---:B------:R-:W-:Y:S02]  /*3950*/  IMAD R2, R247.reuse, R9, R2 ;  /* 0x00000009f7027224 */ /* 0x040fe400078e0202 */
[----:B------:R-:W-:Y:S01]  /*3960*/  IMAD.MOV.U32 R9, RZ, RZ, R8 ;  /* 0x000000ffff097224 */ /* 0x000fe200078e0008 */
[----:B------:R1:W-:Y:S01]  /*3970*/  STL [R1+0x264], R3 ;  /* 0x0002640301007387 */ /* 0x0003e20000100800 */
[----:B------:R-:W-:-:S02]  /*3980*/  IMAD R0, R247, R4, R0 ;  /* 0x00000004f7007224 */ /* 0x000fc400078e0200 */
[----:B---3--:R-:W-:Y:S01]  /*3990*/  IMAD.HI.U32 R10, R246, R9, RZ ;  /* 0x00000009f60a7227 */ /* 0x008fe200078e00ff */
[----:B------:R2:W-:Y:S03]  /*39a0*/  STL [R1+0x260], R2 ;  /* 0x0002600201007387 */ /* 0x0005e60000100800 */
[----:B------:R-:W-:Y:S01]  /*39b0*/  IMAD.MOV R10, RZ, RZ, -R10 ;  /* 0x000000ffff0a7224 */ /* 0x000fe200078e0a0a */
[----:B------:R3:W-:Y:S01]  /*39c0*/  STL [R1+0x20a8], R5 ;  /* 0x0020a80501007387 */ /* 0x0007e20000100800 */
[C---:B------:R-:W-:Y:S01]  /*39d0*/  VIADD R11, R6.reuse, 0xa4 ;  /* 0x000000a4060b7836 */ /* 0x040fe20000000000 */
[----:B-1----:R-:W-:Y:S01]  /*39e0*/  IABS R3, R7 ;  /* 0x0000000700037213 */ /* 0x002fe20000000000 */
[----:B------:R-:W-:Y:S01]  /*39f0*/  VIADD R7, R6, 0x79 ;  /* 0x0000007906077836 */ /* 0x000fe20000000000 */
[----:B------:R1:W-:Y:S01]  /*3a00*/  STL [R1+0x25c], R0 ;  /* 0x00025c0001007387 */ /* 0x0003e20000100800 */
[----:B--2---:R-:W-:-:S03]  /*3a10*/  IABS R2, R5 ;  /* 0x0000000500027213 */ /* 0x004fc60000000000 */
[----:B------:R-:W-:Y:S01]  /*3a20*/  IABS R4, R7 ;  /* 0x0000000700047213 */ /* 0x000fe20000000000 */
[----:B------:R2:W-:Y:S01]  /*3a30*/  STL [R1+0x20c4], R7 ;  /* 0x0020c40701007387 */ /* 0x0005e20000100800 */
[----:B---3--:R-:W-:Y:S01]  /*3a40*/  IMAD.HI.U32 R5, R246, R3, RZ ;  /* 0x00000003f6057227 */ /* 0x008fe200078e00ff */
[----:B-1----:R-:W-:-:S03]  /*3a50*/  IADD3 R0, R6, 0x7a, RZ ;  /* 0x0000007a06007810 */ /* 0x002fc60007ffe0ff */
[----:B------:R-:W-:Y:S02]  /*3a60*/  IMAD.MOV R5, RZ, RZ, -R5 ;  /* 0x000000ffff057224 */ /* 0x000fe400078e0a05 */
[----:B------:R-:W-:Y:S01]  /*3a70*/  IMAD.HI.U32 R8, R246, R2, RZ ;  /* 0x00000002f6087227 */ /* 0x000fe200078e00ff */
[----:B------:R1:W-:Y:S03]  /*3a80*/  STL [R1+0x20cc], R0 ;  /* 0x0020cc0001007387 */ /* 0x0003e60000100800 */
[C---:B--2---:R-:W-:Y:S01]  /*3a90*/  IMAD R7, R247.reuse, R10, R9 ;  /* 0x0000000af7077224 */ /* 0x044fe200078e0209 */
[----:B------:R-:W-:Y:S01]  /*3aa0*/  IADD3 R9, R6, 0x7b, RZ ;  /* 0x0000007b06097810 */ /* 0x000fe20007ffe0ff */
[----:B------:R-:W-:Y:S02]  /*3ab0*/  IMAD R3, R247, R5, R3 ;  /* 0x00000005f7037224 */ /* 0x000fe400078e0203 */
[----:B------:R-:W-:Y:S01]  /*3ac0*/  IMAD.HI.U32 R5, R246, R4, RZ ;  /* 0x00000004f6057227 */ /* 0x000fe200078e00ff */
[----:B------:R2:W-:Y:S01]  /*3ad0*/  STL [R1+0x258], R7 ;  /* 0x0002580701007387 */ /* 0x0005e20000100800 */
[----:B-1----:R-:W-:-:S03]  /*3ae0*/  IABS R0, R0 ;  /* 0x0000000000007213 */ /* 0x002fc60000000000 */
[----:B------:R1:W-:Y:S01]  /*3af0*/  STL [R1+0x254], R3 ;  /* 0x0002540301007387 */ /* 0x0003e20000100800 */
[----:B------:R-:W-:Y:S02]  /*3b00*/  IMAD.MOV R8, RZ, RZ, -R8 ;  /* 0x000000ffff087224 */ /* 0x000fe400078e0a08 */
[----:B------:R-:W-:Y:S01]  /*3b10*/  IMAD.MOV R5, RZ, RZ, -R5 ;  /* 0x000000ffff057224 */ /* 0x000fe200078e0a05 */
[----:B------:R3:W-:Y:S01]  /*3b20*/  STL [R1+0x20c0], R9 ;  /* 0x0020c00901007387 */ /* 0x0007e20000100800 */
[C---:B------:R-:W-:Y:S02]  /*3b30*/  IMAD R205, R247.reuse, R8, R2 ;  /* 0x00000008f7cd7224 */ /* 0x040fe400078e0202 */
[----:B--2---:R-:W-:Y:S02]  /*3b40*/  VIADD R7, R6, 0x7c ;  /* 0x0000007c06077836 */ /* 0x004fe40000000000 */
[----:B------:R-:W-:Y:S02]  /*3b50*/  IMAD R4, R247, R5, R4 ;  /* 0x00000005f7047224 */ /* 0x000fe400078e0204 */
[----:B-1----:R-:W-:Y:S01]  /*3b60*/  IMAD.HI.U32 R3, R246, R0, RZ ;  /* 0x00000000f6037227 */ /* 0x002fe200078e00ff */
[----:B------:R1:W-:Y:S01]  /*3b70*/  STL [R1+0x20d8], R7 ;  /* 0x0020d80701007387 */ /* 0x0003e20000100800 */
[----:B------:R-:W-:-:S02]  /*3b80*/  IABS R2, R7 ;  /* 0x0000000700027213 */ /* 0x000fc40000000000 */
[----:B---3--:R-:W-:Y:S01]  /*3b90*/  IABS R9, R9 ;  /* 0x0000000900097213 */ /* 0x008fe20000000000 */
[----:B------:R-:W-:Y:S01]  /*3ba0*/  IMAD.MOV R3, RZ, RZ, -R3 ;  /* 0x000000ffff037224 */ /* 0x000fe200078e0a03 */
[----:B------:R2:W-:Y:S01]  /*3bb0*/  STL [R1+0x24c], R4 ;  /* 0x00024c0401007387 */ /* 0x0005e20000100800 */
[----:B------:R-:W-:Y:S01]  /*3bc0*/  IMAD.HI.U32 R5, R246, R2, RZ ;  /* 0x00000002f6057227 */ /* 0x000fe200078e00ff */
[----:B-1----:R-:W-:-:S03]  /*3bd0*/  IADD3 R7, R6, 0x7d, RZ ;  /* 0x0000007d06077810 */ /* 0x002fc60007ffe0ff */
[----:B------:R-:W-:Y:S01]  /*3be0*/  IMAD.HI.U32 R10, R246, R9, RZ ;  /* 0x00000009f60a7227 */ /* 0x000fe200078e00ff */
[----:B------:R-:W-:-:S03]  /*3bf0*/  IADD3 R5, -R5, RZ, RZ ;  /* 0x000000ff05057210 */ /* 0x000fc60007ffe1ff */
[C---:B------:R-:W-:Y:S01]  /*3c00*/  IMAD R0, R247.reuse, R3, R0 ;  /* 0x00000003f7007224 */ /* 0x040fe200078e0200 */
[----:B------:R-:W-:Y:S01]  /*3c10*/  IABS R3, R7 ;  /* 0x0000000700037213 */ /* 0x000fe20000000000 */
[----:B--2---:R-:W-:Y:S01]  /*3c20*/  VIADD R4, R6, 0x7e ;  /* 0x0000007e06047836 */ /* 0x004fe20000000000 */
[----:B------:R1:W-:Y:S01]  /*3c30*/  STL [R1+0x20c8], R7 ;  /* 0x0020c80701007387 */ /* 0x0003e20000100800 */
[----:B------:R-:W-:Y:S02]  /*3c40*/  IMAD.MOV R10, RZ, RZ, -R10 ;  /* 0x000000ffff0a7224 */ /* 0x000fe400078e0a0a */
[----:B------:R-:W-:Y:S01]  /*3c50*/  IMAD.HI.U32 R8, R246, R3, RZ ;  /* 0x00000003f6087227 */ /* 0x000fe200078e00ff */
[----:B------:R2:W-:Y:S03]  /*3c60*/  STL [R1+0x248], R0 ;  /* 0x0002480001007387 */ /* 0x0005e60000100800 */
[----:B------:R-:W-:Y:S01]  /*3c70*/  IMAD.MOV R8, RZ, RZ, -R8 ;  /* 0x000000ffff087224 */ /* 0x000fe200078e0a08 */
[----:B------:R3:W-:Y:S01]  /*3c80*/  STL [R1+0x20bc], R4 ;  /* 0x0020bc0401007387 */ /* 0x0007e20000100800 */
[----:B------:R-:W-:-:S02]  /*3c90*/  IMAD R2, R247, R5, R2 ;  /* 0x00000005f7027224 */ /* 0x000fc400078e0202 */
[C---:B-1----:R-:W-:Y:S02]  /*3ca0*/  IMAD R7, R247.reuse, R10, R9 ;  /* 0x0000000af7077224 */ /* 0x042fe400078e0209 */
[C---:B------:R-:W-:Y:S02]  /*3cb0*/  VIADD R9, R6.reuse, 0x80 ;  /* 0x0000008006097836 */ /* 0x040fe40000000000 */
[----:B--2---:R-:W-:Y:S02]  /*3cc0*/  VIADD R0, R6, 0x7f ;  /* 0x0000007f06007836 */ /* 0x004fe40000000000 */
[----:B------:R-:W-:Y:S01]  /*3cd0*/  IMAD R3, R247, R8, R3 ;  /* 0x00000008f7037224 */ /* 0x000fe200078e0203 */
[----:B---3--:R-:W-:Y:S02]  /*3ce0*/  IABS R4, R4 ;  /* 0x0000000400047213 */ /* 0x008fe40000000000 */
[----:B------:R1:W-:Y:S03]  /*3cf0*/  STL [R1+0x20dc], R0 ;  /* 0x0020dc0001007387 */ /* 0x0003e60000100800 */
[----:B------:R-:W-:Y:S01]  /*3d00*/  IMAD.HI.U32 R5, R246, R4, RZ ;  /* 0x00000004f6057227 */ /* 0x000fe200078e00ff */
[----:B------:R2:W-:Y:S04]  /*3d10*/  STL [R1+0x244], R7 ;  /* 0x0002440701007387 */ /* 0x0005e80000100800 */
[----:B------:R3:W-:Y:S01]  /*3d20*/  STL [R1+0x240], R2 ;  /* 0x0002400201007387 */ /* 0x0007e20000100800 */
[----:B------:R-:W-:-:S02]  /*3d30*/  IADD3 R5, -R5, RZ, RZ ;  /* 0x000000ff05057210 */ /* 0x000fc40007ffe1ff */
[----:B-1----:R-:W-:Y:S01]  /*3d40*/  IABS R0, R0 ;  /* 0x0000000000007213 */ /* 0x002fe20000000000 */
[----:B------:R1:W-:Y:S01]  /*3d50*/  STL [R1+0x20b4], R9 ;  /* 0x0020b40901007387 */ /* 0x0003e20000100800 */
[----:B--2---:R-:W-:Y:S02]  /*3d60*/  VIADD R7, R6, 0x81 ;  /* 0x0000008106077836 */ /* 0x004fe40000000000 */
[----:B------:R-:W-:Y:S02]  /*3d70*/  IMAD R4, R247, R5, R4 ;  /* 0x00000005f7047224 */ /* 0x000fe400078e0204 */
[----:B---3--:R-:W-:Y:S01]  /*3d80*/  IMAD.HI.U32 R2, R246, R0, RZ ;  /* 0x00000000f6027227 */ /* 0x008fe200078e00ff */
[----:B------:R-:W-:Y:S01]  /*3d90*/  STL [R1+0x2524], R7 ;  /* 0x0025240701007387 */ /* 0x000fe20000100800 */
[----:B-1----:R-:W-:-:S03]  /*3da0*/  IABS R9, R9 ;  /* 0x0000000900097213 */ /* 0x002fc60000000000 */
[----:B------:R1:W-:Y:S01]  /*3db0*/  STL [R1+0x23c], R3 ;  /* 0x00023c0301007387 */ /* 0x0003e20000100800 */
[----:B------:R-:W-:Y:S02]  /*3dc0*/  IMAD.MOV R2, RZ, RZ, -R2 ;  /* 0x000000ffff027224 */ /* 0x000fe400078e0a02 */
[----:B------:R-:W-:Y:S01]  /*3dd0*/  IMAD.HI.U32 R10, R246, R9, RZ ;  /* 0x00000009f60a7227 */ /* 0x000fe200078e00ff */
[----:B------:R2:W-:Y:S03]  /*3de0*/  STL [R1+0x238], R4 ;  /* 0x0002380401007387 */ /* 0x0005e60000100800 */
[----:B------:R-:W-:Y:S01]  /*3df0*/  IMAD R0, R247, R2, R0 ;  /* 0x00000002f7007224 */ /* 0x000fe200078e0200 */
[----:B-1----:R-:W-:Y:S01]  /*3e00*/  IABS R3, R7 ;  /* 0x0000000700037213 */ /* 0x002fe20000000000 */
[----:B------:R-:W-:Y:S02]  /*3e10*/  VIADD R7, R6, 0x82 ;  /* 0x0000008206077836 */ /* 0x000fe40000000000 */
[----:B------:R-:W-:-:S02]  /*3e20*/  IMAD.MOV R10, RZ, RZ, -R10 ;  /* 0x000000ffff0a7224 */ /* 0x000fc400078e0a0a */
[----:B------:R-:W-:Y:S01]  /*3e30*/  IMAD.HI.U32 R5, R246, R3, RZ ;  /* 0x00000003f6057227 */ /* 0x000fe200078e00ff */
[----:B------:R-:W-:Y:S01]  /*3e40*/  IABS R2, R7 ;  /* 0x0000000700027213 */ /* 0x000fe20000000000 */
[----:B------:R1:W-:Y:S02]  /*3e50*/  STL [R1+0x2520], R7 ;  /* 0x0025200701007387 */ /* 0x0003e40000100800 */
[----:B--2---:R-:W-:Y:S02]  /*3e60*/  VIADD R4, R6, 0x83 ;  /* 0x0000008306047836 */ /* 0x004fe40000000000 */
[----:B------:R2:W-:Y:S01]  /*3e70*/  STL [R1+0x234], R0 ;  /* 0x0002340001007387 */ /* 0x0005e20000100800 */
[----:B------:R-:W-:-:S03]  /*3e80*/  IMAD.HI.U32 R8, R246, R2, RZ ;  /* 0x00000002f6087227 */ /* 0x000fc600078e00ff */
[----:B------:R3:W-:Y:S01]  /*3e90*/  STL [R1+0x251c], R4 ;  /* 0x00251c0401007387 */ /* 0x0007e20000100800 */
[----:B------:R-:W-:Y:S02]  /*3ea0*/  IMAD.MOV R5, RZ, RZ, -R5 ;  /* 0x000000ffff057224 */ /* 0x000fe400078e0a05 */
[C---:B-1----:R-:W-:Y:S01]  /*3eb0*/  IMAD R7, R247.reuse, R10, R9 ;  /* 0x0000000af7077224 */ /* 0x042fe200078e0209 */
[C---:B------:R-:W-:Y:S01]  /*3ec0*/  IADD3 R9, R6.reuse, 0x85, RZ ;  /* 0x0000008506097810 */ /* 0x040fe20007ffe0ff */
[----:B------:R-:W-:Y:S01]  /*3ed0*/  IMAD.MOV R8, RZ, RZ, -R8 ;  /* 0x000000ffff087224 */ /* 0x000fe200078e0a08 */
[C---:B--2---:R-:W-:Y:S01]  /*3ee0*/  IADD3 R0, R6.reuse, 0x84, RZ ;  /* 0x0000008406007810 */ /* 0x044fe20007ffe0ff */
[C---:B------:R-:W-:Y:S02]  /*3ef0*/  IMAD R3, R247.reuse, R5, R3 ;  /* 0x00000005f7037224 */ /* 0x040fe400078e0203 */
[----:B------:R-:W-:Y:S01]  /*3f00*/  IMAD R2, R247, R8, R2 ;  /* 0x00000008f7027224 */ /* 0x000fe200078e0202 */
[----:B---3--:R-:W-:Y:S01]  /*3f10*/  IABS R4, R4 ;  /* 0x0000000400047213 */ /* 0x008fe20000000000 */
[----:B------:R1:W-:Y:S01]  /*3f20*/  STL [R1+0x2518], R0 ;  /* 0x0025180001007387 */ /* 0x0003e20000100800 */
[----:B------:R-:W-:-:S03]  /*3f30*/  IADD3 R8, R6, 0x87, RZ ;  /* 0x0000008706087810 */ /* 0x000fc60007ffe0ff */
[----:B------:R2:W-:Y:S01]  /*3f40*/  STL [R1+0x230], R7 ;  /* 0x0002300701007387 */ /* 0x0005e20000100800 */
[----:B------:R-:W-:-:S03]  /*3f50*/  IMAD.HI.U32 R5, R246, R4, RZ ;  /* 0x00000004f6057227 */ /* 0x000fc600078e00ff */
[----:B------:R3:W-:Y:S01]  /*3f60*/  STL [R1+0x22c], R3 ;  /* 0x00022c0301007387 */ /* 0x0007e20000100800 */
[----:B------:R-:W-:Y:S01]  /*3f70*/  IMAD.MOV R5, RZ, RZ, -R5 ;  /* 0x000000ffff057224 */ /* 0x000fe200078e0a05 */
[----:B-1----:R-:W-:Y:S02]  /*3f80*/  IABS R0, R0 ;  /* 0x0000000000007213 */ /* 0x002fe40000000000 */
[----:B------:R1:W-:Y:S01]  /*3f90*/  STL [R1+0x2514], R9 ;  /* 0x0025140901007387 */ /* 0x0003e20000100800 */
[----:B------:R-:W-:Y:S02]  /*3fa0*/  IMAD R237, R247, R5, R4 ;  /* 0x00000005f7ed7224 */ /* 0x000fe400078e0204 */
[----:B--2---:R-:W-:Y:S02]  /*3fb0*/  VIADD R7, R6, 0x86 ;  /* 0x0000008606077836 */ /* 0x004fe40000000000 */
[----:B---3--:R-:W-:-:S03]  /*3fc0*/  IMAD.HI.U32 R3, R246, R0, RZ ;  /* 0x00000000f6037227 */ /* 0x008fc600078e00ff */
[----:B------:R-:W-:Y:S01]  /*3fd0*/  STL [R1+0x2510], R7 ;  /* 0x0025100701007387 */ /* 0x000fe20000100800 */
[----:B------:R-:W-:Y:S01]  /*3fe0*/  IMAD.MOV R3, RZ, RZ, -R3 ;  /* 0x000000ffff037224 */ /* 0x000fe200078e0a03 */
[----:B-1----:R-:W-:Y:S02]  /*3ff0*/  IABS R9, R9 ;  /* 0x0000000900097213 */ /* 0x002fe40000000000 */
[----:B------:R1:W-:Y:S01]  /*4000*/  STL [R1+0x228], R2 ;  /* 0x0002280201007387 */ /* 0x0003e20000100800 */
[----:B------:R-:W-:Y:S01]  /*4010*/  IMAD R218, R247, R3, R0 ;  /* 0x00000003f7da7224 */ /* 0x000fe200078e0200 */
[----:B------:R-:W-:Y:S01]  /*4020*/  IABS R3, R8 ;  /* 0x0000000800037213 */ /* 0x000fe20000000000 */
[----:B------:R-:W-:Y:S01]  /*4030*/  IMAD.HI.U32 R10, R246, R9, RZ ;  /* 0x00000009f60a7227 */ /* 0x000fe200078e00ff */
[----:B------:R2:W-:Y:S03]  /*4040*/  STL [R1+0x250c], R8 ;  /* 0x00250c0801007387 */ /* 0x0005e60000100800 */
[C---:B------:R-:W-:Y:S01]  /*4050*/  VIADD R0, R6.reuse, 0x89 ;  /* 0x0000008906007836 */ /* 0x040fe20000000000 */
[----:B-1----:R-:W-:Y:S01]  /*4060*/  IABS R2, R7 ;  /* 0x0000000700027213 */ /* 0x002fe20000000000 */
[----:B------:R-:W-:-:S02]  /*4070*/  VIADD R7, R6, 0x88 ;  /* 0x0000008806077836 */ /* 0x000fc40000000000 */
[----:B------:R-:W-:Y:S02]  /*4080*/  IMAD.MOV R10, RZ, RZ, -R10 ;  /* 0x000000ffff0a7224 */ /* 0x000fe400078e0a0a */
[C---:B------:R-:W-:Y:S01]  /*4090*/  IMAD.HI.U32 R5, R246.reuse, R2, RZ ;  /* 0x00000002f6057227 */ /* 0x040fe200078e00ff */
[----:B------:R-:W-:Y:S01]  /*40a0*/  IABS R4, R7 ;  /* 0x0000000700047213 */ /* 0x000fe20000000000 */
[----:B------:R-:W-:Y:S02]  /*40b0*/  STL [R1+0x2508], R7 ;  /* 0x0025080701007387 */ /* 0x000fe40000100800 */
[----:B--2---:R-:W-:Y:S01]  /*40c0*/  IMAD.HI.U32 R8, R246, R3, RZ ;  /* 0x00000003f6087227 */ /* 0x004fe200078e00ff */
[----:B------:R-:W-:Y:S01]  /*40d0*/  IADD3 R5, -R5, RZ, RZ ;  /* 0x000000ff05057210 */ /* 0x000fe20007ffe1ff */
[----:B------:R1:W-:Y:S02]  /*40e0*/  STL [R1+0x2504], R0 ;  /* 0x0025040001007387 */ /* 0x0003e40000100800 */
[----:B------:R-:W-:-:S02]  /*40f0*/  IMAD.MOV R8, RZ, RZ, -R8 ;  /* 0x000000ffff087224 */ /* 0x000fc400078e0a08 */
[C---:B------:R-:W-:Y:S02]  /*4100*/  IMAD R2, R247.reuse, R5, R2 ;  /* 0x00000005f7027224 */ /* 0x040fe400078e0202 */
[----:B------:R-:W-:Y:S02]  /*4110*/  IMAD R229, R247, R10, R9 ;  /* 0x0000000af7e57224 */ /* 0x000fe400078e0209 */
[----:B------:R-:W-:Y:S01]  /*4120*/  IMAD.HI.U32 R5, R246, R4, RZ ;  /* 0x00000004f6057227 */ /* 0x000fe200078e00ff */
[----:B------:R2:W-:Y:S01]  /*4130*/  STL [R1+0x218], R2 ;  /* 0x0002180201007387 */ /* 0x0005e20000100800 */
[----:B-1----:R-:W-:Y:S02]  /*4140*/  IABS R0, R0 ;  /* 0x0000000000007213 */ /* 0x002fe40000000000 */
[C---:B------:R-:W-:Y:S01]  /*4150*/  VIADD R9, R6.reuse, 0x8a ;  /* 0x0000008a06097836 */ /* 0x040fe20000000000 */
[----:B------:R-:W-:Y:S01]  /*4160*/  IADD3 R5, -R5, RZ, RZ ;  /* 0x000000ff05057210 */ /* 0x000fe20007ffe1ff */
[----:B------:R-:W-:-:S02]  /*4170*/  VIADD R7, R6, 0x8b ;  /* 0x0000008b06077836 */ /* 0x000fc40000000000 */
[C---:B------:R-:W-:Y:S01]  /*4180*/  IMAD R3, R247.reuse, R8, R3 ;  /* 0x00000008f7037224 */ /* 0x040fe200078e0203 */
[----:B------:R1:W-:Y:S01]  /*4190*/  STL [R1+0x2500], R9 ;  /* 0x0025000901007387 */ /* 0x0003e20000100800 */
[----:B------:R-:W-:Y:S02]  /*41a0*/  IMAD R4, R247, R5, R4 ;  /* 0x00000005f7047224 */ /* 0x000fe400078e0204 */
[----:B--2---:R-:W-:Y:S01]  /*41b0*/  IMAD.HI.U32 R2, R246, R0, RZ ;  /* 0x00000000f6027227 */ /* 0x004fe200078e00ff */
[----:B------:R-:W-:Y:S03]  /*41c0*/  STL [R1+0x24fc], R7 ;  /* 0x0024fc0701007387 */ /* 0x000fe60000100800 */
[----:B------:R-:W-:Y:S01]  /*41d0*/  IMAD.MOV R2, RZ, RZ, -R2 ;  /* 0x000000ffff027224 */ /* 0x000fe200078e0a02 */
[----:B------:R2:W-:Y:S01]  /*41e0*/  STL [R1+0x214], R3 ;  /* 0x0002140301007387 */ /* 0x0005e20000100800 */
[----:B-1----:R-:W-:-:S02]  /*41f0*/  IABS R9, R9 ;  /* 0x0000000900097213 */ /* 0x002fc40000000000 */
[----:B------:R-:W-:Y:S01]  /*4200*/  IMAD R0, R247, R2, R0 ;  /* 0x00000002f7007224 */ /* 0x000fe200078e0200 */
[----:B------:R1:W-:Y:S02]  /*4210*/  STL [R1+0x210], R4 ;  /* 0x0002100401007387 */ /* 0x0003e40000100800 */
[----:B------:R-:W-:Y:S01]  /*4220*/  IMAD.HI.U32 R10, R246, R9, RZ ;  /* 0x00000009f60a7227 */ /* 0x000fe200078e00ff */
[----:B--2---:R-:W-:-:S03]  /*4230*/  IABS R3, R7 ;  /* 0x0000000700037213 */ /* 0x004fc60000000000 */
[----:B------:R-:W-:Y:S02]  /*4240*/  VIADD R7, R6, 0x8c ;  /* 0x0000008c06077836 */ /* 0x000fe40000000000 */
[----:B------:R-:W-:Y:S02]  /*4250*/  IMAD.MOV R10, RZ, RZ, -R10 ;  /* 0x000000ffff0a7224 */ /* 0x000fe400078e0a0a */
[----:B------:R-:W-:Y:S01]  /*4260*/  IMAD.HI.U32 R5, R246, R3, RZ ;  /* 0x00000003f6057227 */ /* 0x000fe200078e00ff */
[----:B------:R-:W-:Y:S01]  /*4270*/  IABS R2, R7 ;  /* 0x0000000700027213 */ /* 0x000fe20000000000 */
[----:B------:R2:W-:Y:S02]  /*4280*/  STL [R1+0x24f8], R7 ;  /* 0x0024f80701007387 */ /* 0x0005e40000100800 */
[----:B-1----:R-:W-:Y:S02]  /*4290*/  VIADD R4, R6, 0x8d ;  /* 0x0000008d06047836 */ /* 0x002fe40000000000 */
[----:B------:R1:W-:Y:S01]  /*42a0*/  STL [R1+0x20c], R0 ;  /* 0x00020c0001007387 */ /* 0x0003e20000100800 */
[----:B------:R-:W-:-:S02]  /*42b0*/  IMAD.MOV R5, RZ, RZ, -R5 ;  /* 0x000000ffff057224 */ /* 0x000fc400078e0a05 */
[----:B------:R-:W-:Y:S01]  /*42c0*/  IMAD.HI.U32 R8, R246, R2, RZ ;  /* 0x00000002f6087227 */ /* 0x000fe200078e00ff */
[----:B------:R3:W-:Y:S03]  /*42d0*/  STL [R1+0x24f4], R4 ;  /* 0x0024f40401007387 */ /* 0x0007e60000100800 */
[C---:B--2---:R-:W-:Y:S01]  /*42e0*/  IMAD R7, R247.reuse, R10, R9 ;  /* 0x0000000af7077224 */ /* 0x044fe200078e0209 */
[C---:B------:R-:W-:Y:S01]  /*42f0*/  IADD3 R9, R6.reuse, 0x8f, RZ ;  /* 0x0000008f06097810 */ /* 0x040fe20007ffe0ff */
[----:B------:R-:W-:Y:S01]  /*4300*/  IMAD R3, R247, R5, R3 ;  /* 0x00000005f7037224 */ /* 0x000fe200078e0203 */
[----:B-1----:R-:W-:Y:S01]  /*4310*/  IADD3 R0, R6, 0x8e, RZ ;  /* 0x0000008e06007810 */ /* 0x002fe20007ffe0ff */
[----:B------:R-:W-:Y:S01]  /*4320*/  IMAD.MOV R8, RZ, RZ, -R8 ;  /* 0x000000ffff087224 */ /* 0x000fe200078e0a08 */
[----:B---3--:R-:W-:-:S03]  /*4330*/  IABS R4, R4 ;  /* 0x0000000400047213 */ /* 0x008fc60000000000 */
[----:B------:R1:W-:Y:S01]  /*4340*/  STL [R1+0x24f0], R0 ;  /* 0x0024f00001007387 */ /* 0x0003e20000100800 */
[----:B------:R-:W-:-:S03]  /*4350*/  IMAD R2, R247, R8, R2 ;  /* 0x00000008f7027224 */ /* 0x000fc600078e0202 */
        /* <DEDUP_REMOVED lines=13> */
[----:B------:R-:W-:Y:S02]  /*4430*/  IMAD R0, R247, R3, R0 ;  /* 0x00000003f7007224 */ /* 0x000fe400078e0200 */
[----:B------:R-:W-:Y:S01]  /*4440*/  IMAD.HI.U32 R10, R246, R9, RZ ;  /* 0x00000009f60a7227 */ /* 0x000fe200078e00ff */
[----:B------:R2:W-:Y:S03]  /*4450*/  STL [R1+0x1fc], R4 ;  /* 0x0001fc0401007387 */ /* 0x0005e60000100800 */
[----:B------:R-:W-:Y:S01]  /*4460*/  IMAD.MOV R10, RZ, RZ, -R10 ;  /* 0x000000ffff0a7224 */ /* 0x000fe200078e0a0a */
[----:B-1----:R-:W-:-:S02]  /*4470*/  IABS R2, R7 ;  /* 0x0000000700027213 */ /* 0x002fc40000000000 */
[----:B------:R-:W-:-:S03]  /*4480*/  IADD3 R7, R6, 0x91, RZ ;  /* 0x0000009106077810 */ /* 0x000fc60007ffe0ff */
[----:B------:R-:W-:Y:S01]  /*4490*/  IMAD.HI.U32 R5, R246, R2, RZ ;  /* 0x00000002f6057227 */ /* 0x000fe200078e00ff */
[----:B------:R-:W-:Y:S01]  /*44a0*/  IABS R3, R7 ;  /* 0x0000000700037213 */ /* 0x000fe20000000000 */
[----:B------:R1:W-:Y:S02]  /*44b0*/  STL [R1+0x24e4], R7 ;  /* 0x0024e40701007387 */ /* 0x0003e40000100800 */
[----:B--2---:R-:W-:Y:S01]  /*44c0*/  VIADD R4, R6, 0x92 ;  /* 0x0000009206047836 */ /* 0x004fe20000000000 */
[----:B------:R-:W-:Y:S01]  /*44d0*/  IADD3 R5, -R5, RZ, RZ ;  /* 0x000000ff05057210 */ /* 0x000fe20007ffe1ff */
[----:B------:R2:W-:Y:S01]  /*44e0*/  STL [R1+0x1f8], R0 ;  /* 0x0001f80001007387 */ /* 0x0005e20000100800 */
[----:B------:R-:W-:-:S03]  /*44f0*/  IMAD.HI.U32 R8, R246, R3, RZ ;  /* 0x00000003f6087227 */ /* 0x000fc600078e00ff */
[----:B------:R3:W-:Y:S01]  /*4500*/  STL [R1+0x24e0], R4 ;  /* 0x0024e00401007387 */ /* 0x0007e20000100800 */
[C---:B------:R-:W-:Y:S02]  /*4510*/  IMAD R2, R247.reuse, R5, R2 ;  /* 0x00000005f7027224 */ /* 0x040fe400078e0202 */
[C---:B-1----:R-:W-:Y:S02]  /*4520*/  IMAD R7, R247.reuse, R10, R9 ;  /* 0x0000000af7077224 */ /* 0x042fe400078e0209 */
[----:B------:R-:W-:Y:S02]  /*4530*/  IMAD.MOV R8, RZ, RZ, -R8 ;  /* 0x000000ffff087224 */ /* 0x000fe400078e0a08 */
[C---:B--2---:R-:W-:Y:S02]  /*4540*/  VIADD R0, R6.reuse, 0x93 ;  /* 0x0000009306007836 */ /* 0x044fe40000000000 */
[C---:B------:R-:W-:Y:S01]  /*4550*/  VIADD R9, R6.reuse, 0x94 ;  /* 0x0000009406097836 */ /* 0x040fe20000000000 */
[----:B---3--:R-:W-:Y:S01]  /*4560*/  IABS R4, R4 ;  /* 0x0000000400047213 */ /* 0x008fe20000000000 */
[----:B------:R-:W-:Y:S01]  /*4570*/  IMAD R3, R247, R8, R3 ;  /* 0x00000008f7037224 */ /* 0x000fe200078e0203 */
[----:B------:R1:W-:Y:S01]  /*4580*/  STL [R1+0x24dc], R0 ;  /* 0x0024dc0001007387 */ /* 0x0003e20000100800 */
[----:B------:R-:W-:-:S02]  /*4590*/  VIADD R8, R6, 0x96 ;  /* 0x0000009606087836 */ /* 0x000fc40000000000 */
[----:B------:R-:W-:Y:S01]  /*45a0*/  IMAD.HI.U32 R5, R246, R4, RZ ;  /* 0x00000004f6057227 */ /* 0x000fe200078e00ff */
[----:B------:R2:W-:Y:S04]  /*45b0*/  STL [R1+0x1f4], R7 ;  /* 0x0001f40701007387 */ /* 0x0005e80000100800 */
[----:B------:R3:W-:Y:S01]  /*45c0*/  STL [R1+0x1f0], R2 ;  /* 0x0001f00201007387 */ /* 0x0007e20000100800 */
[----:B------:R-:W-:Y:S02]  /*45d0*/  IADD3 R5, -R5, RZ, RZ ;  /* 0x000000ff05057210 */ /* 0x000fe40007ffe1ff */
[----:B-1----:R-:W-:Y:S01]  /*45e0*/  IABS R0, R0 ;  /* 0x0000000000007213 */ /* 0x002fe20000000000 */
[----:B------:R1:W-:Y:S01]  /*45f0*/  STL [R1+0x24d8], R9 ;  /* 0x0024d80901007387 */ /* 0x0003e20000100800 */
[----:B--2---:R-:W-:-:S03]  /*4600*/  VIADD R7, R6, 0x95 ;  /* 0x0000009506077836 */ /* 0x004fc60000000000 */
[C---:B---3--:R-:W-:Y:S02]  /*4610*/  IMAD.HI.U32 R2, R246.reuse, R0, RZ ;  /* 0x00000000f6027227 */ /* 0x048fe400078e00ff */
[----:B------:R-:W-:Y:S01]  /*4620*/  STL [R1+0x24d4], R7 ;  /* 0x0024d40701007387 */ /* 0x000fe20000100800 */
[----:B-1----:R-:W-:Y:S01]  /*4630*/  IABS R9, R9 ;  /* 0x0000000900097213 */ /* 0x002fe20000000000 */
[----:B------:R-:W-:Y:S02]  /*4640*/  IMAD.MOV R2, RZ, RZ, -R2 ;  /* 0x000000ffff027224 */ /* 0x000fe400078e0a02 */
[----:B------:R1:W-:Y:S02]  /*4650*/  STL [R1+0x1ec], R3 ;  /* 0x0001ec0301007387 */ /* 0x0003e40000100800 */
[----:B------:R-:W-:Y:S02]  /*4660*/  IMAD.HI.U32 R10, R246, R9, RZ ;  /* 0x00000009f60a7227 */ /* 0x000fe400078e00ff */
[----:B------:R2:W-:Y:S02]  /*4670*/  STL [R1+0x24d0], R8 ;  /* 0x0024d00801007387 */ /* 0x0005e40000100800 */
[C---:B------:R-:W-:Y:S01]  /*4680*/  IMAD R0, R247.reuse, R2, R0 ;  /* 0x00000002f7007224 */ /* 0x040fe200078e0200 */
[----:B------:R-:W-:Y:S01]  /*4690*/  IABS R2, R8 ;  /* 0x0000000800027213 */ /* 0x000fe20000000000 */
[----:B------:R-:W-:Y:S01]  /*46a0*/  IMAD.MOV R10, RZ, RZ, -R10 ;  /* 0x000000ffff0a7224 */ /* 0x000fe200078e0a0a */
[----:B-1----:R-:W-:Y:S01]  /*46b0*/  IABS R3, R7 ;  /* 0x0000000700037213 */ /* 0x002fe20000000000 */
[----:B------:R-:W-:Y:S01]  /*46c0*/  IMAD R7, R247, R5, R4 ;  /* 0x00000005f7077224 */ /* 0x000fe200078e0204 */
[----:B------:R1:W-:Y:S01]  /*46d0*/  STL [R1+0x1e4], R0 ;  /* 0x0001e40001007387 */ /* 0x0003e20000100800 */
[----:B------:R-:W-:-:S02]  /*46e0*/  VIADD R4, R6, 0x97 ;  /* 0x0000009706047836 */ /* 0x000fc40000000000 */
[----:B------:R-:W-:-:S03]  /*46f0*/  IMAD.HI.U32 R5, R246, R3, RZ ;  /* 0x00000003f6057227 */ /* 0x000fc600078e00ff */
[----:B------:R3:W-:Y:S01]  /*4700*/  STL [R1+0x24cc], R4 ;  /* 0x0024cc0401007387 */ /* 0x0007e20000100800 */
[----:B------:R-:W-:Y:S02]  /*4710*/  IMAD.MOV R5, RZ, RZ, -R5 ;  /* 0x000000ffff057224 */ /* 0x000fe400078e0a05 */
[----:B--2---:R-:W-:Y:S01]  /*4720*/  IMAD.HI.U32 R8, R246, R2, RZ ;  /* 0x00000002f6087227 */ /* 0x004fe200078e00ff */
[----:B-1----:R-:W-:-:S03]  /*4730*/  IADD3 R0, R6, 0x98, RZ ;  /* 0x0000009806007810 */ /* 0x002fc60007ffe0ff */
[C---:B------:R-:W-:Y:S02]  /*4740*/  IMAD R9, R247.reuse, R10, R9 ;  /* 0x0000000af7097224 */ /* 0x040fe400078e0209 */
[----:B------:R1:W-:Y:S01]  /*4750*/  STL [R1+0x24c8], R0 ;  /* 0x0024c80001007387 */ /* 0x0003e20000100800 */
[----:B---3--:R-:W-:Y:S01]  /*4760*/  IABS R4, R4 ;  /* 0x0000000400047213 */ /* 0x008fe20000000000 */
[----:B------:R-:W-:Y:S02]  /*4770*/  IMAD R3, R247, R5, R3 ;  /* 0x00000005f7037224 */ /* 0x000fe400078e0203 */
[----:B------:R-:W-:Y:S01]  /*4780*/  IMAD.MOV R8, RZ, RZ, -R8 ;  /* 0x000000ffff087224 */ /* 0x000fe200078e0a08 */
[----:B------:R2:W-:Y:S01]  /*4790*/  STL [R1+0x1e0], R9 ;  /* 0x0001e00901007387 */ /* 0x0005e20000100800 */
[----:B------:R-:W-:-:S03]  /*47a0*/  IMAD.HI.U32 R5, R246, R4, RZ ;  /* 0x00000004f6057227 */ /* 0x000fc600078e00ff */
[----:B------:R3:W-:Y:S01]  /*47b0*/  STL [R1+0x1dc], R3 ;  /* 0x0001dc0301007387 */ /* 0x0007e20000100800 */
[----:B-1----:R-:W-:Y:S01]  /*47c0*/  IABS R0, R0 ;  /* 0x0000000000007213 */ /* 0x002fe20000000000 */
[C---:B------:R-:W-:Y:S02]  /*47d0*/  VIADD R10, R6.reuse, 0x9a ;  /* 0x0000009a060a7836 */ /* 0x040fe40000000000 */
[----:B------:R-:W-:Y:S01]  /*47e0*/  IMAD R2, R247, R8, R2 ;  /* 0x00000008f7027224 */ /* 0x000fe200078e0202 */
[C---:B------:R-:W-:Y:S01]  /*47f0*/  IADD3 R8, R6.reuse, 0x9b, RZ ;  /* 0x0000009b06087810 */ /* 0x040fe20007ffe0ff */
[----:B------:R-:W-:Y:S01]  /*4800*/  IMAD.MOV R5, RZ, RZ, -R5 ;  /* 0x000000ffff057224 */ /* 0x000fe200078e0a05 */
[----:B--2---:R-:W-:Y:S01]  /*4810*/  IADD3 R9, R6, 0x99, RZ ;  /* 0x0000009906097810 */ /* 0x004fe20007ffe0ff */
[----:B---3--:R-:W-:-:S04]  /*4820*/  IMAD.HI.U32 R3, R246, R0, RZ ;  /* 0x00000000f6037227 */ /* 0x008fc800078e00ff */
[----:B------:R1:W-:Y:S01]  /*4830*/  STL [R1+0x24c4], R9 ;  /* 0x0024c40901007387 */ /* 0x0003e20000100800 */
[----:B------:R-:W-:-:S03]  /*4840*/  IMAD R4, R247, R5, R4 ;  /* 0x00000005f7047224 */ /* 0x000fc600078e0204 */
[----:B------:R-:W-:Y:S01]  /*4850*/  STL [R1+0x24c0], R10 ;  /* 0x0024c00a01007387 */ /* 0x000fe20000100800 */
[----:B------:R-:W-:-:S03]  /*4860*/  IMAD.MOV R3, RZ, RZ, -R3 ;  /* 0x000000ffff037224 */ /* 0x000fc600078e0a03 */
[----:B------:R2:W-:Y:S01]  /*4870*/  STL [R1+0x1d8], R2 ;  /* 0x0001d80201007387 */ /* 0x0005e20000100800 */
[----:B------:R-:W-:Y:S01]  /*4880*/  IMAD R0, R247, R3, R0 ;  /* 0x00000003f7007224 */ /* 0x000fe200078e0200 */
[----:B-1----:R-:W-:Y:S02]  /*4890*/  IABS R9, R9 ;  /* 0x0000000900097213 */ /* 0x002fe40000000000 */
[----:B------:R1:W-:Y:S01]  /*48a0*/  STL [R1+0x1d4], R4 ;  /* 0x0001d40401007387 */ /* 0x0003e20000100800 */
[----:B------:R-:W-:-:S03]  /*48b0*/  IABS R3, R8 ;  /* 0x0000000800037213 */ /* 0x000fc60000000000 */
[----:B------:R-:W-:Y:S01]  /*48c0*/  STL [R1+0x24bc], R8 ;  /* 0x0024bc0801007387 */ /* 0x000fe20000100800 */
[----:B--2---:R-:W-:Y:S01]  /*48d0*/  IABS R2, R10 ;  /* 0x0000000a00027213 */ /* 0x004fe20000000000 */
[----:B------:R-:W-:Y:S02]  /*48e0*/  IMAD.HI.U32 R10, R246, R9, RZ ;  /* 0x00000009f60a7227 */ /* 0x000fe400078e00ff */
[----:B------:R2:W-:Y:S02]  /*48f0*/  STL [R1+0x1d0], R0 ;  /* 0x0001d00001007387 */ /* 0x0005e40000100800 */
[----:B-1----:R-:W-:Y:S02]  /*4900*/  VIADD R4, R6, 0x9c ;  /* 0x0000009c06047836 */ /* 0x002fe40000000000 */
[----:B------:R-:W-:-:S03]  /*4910*/  IMAD.HI.U32 R5, R246, R2, RZ ;  /* 0x00000002f6057227 */ /* 0x000fc600078e00ff */
[----:B------:R1:W-:Y:S01]  /*4920*/  STL [R1+0x24b8], R4 ;  /* 0x0024b80401007387 */ /* 0x0003e20000100800 */
[----:B------:R-:W-:Y:S01]  /*4930*/  IMAD.MOV R10, RZ, RZ, -R10 ;  /* 0x000000ffff0a7224 */ /* 0x000fe200078e0a0a */
[----:B------:R-:W-:Y:S01]  /*4940*/  IADD3 R5, -R5, RZ, RZ ;  /* 0x000000ff05057210 */ /* 0x000fe20007ffe1ff */
[----:B--2---:R-:W-:Y:S02]  /*4950*/  VIADD R0, R6, 0x9d ;  /* 0x0000009d06007836 */ /* 0x004fe40000000000 */
[----:B------:R-:W-:-:S03]  /*4960*/  IMAD.HI.U32 R8, R246, R3, RZ ;  /* 0x00000003f6087227 */ /* 0x000fc600078e00ff */
[----:B------:R2:W-:Y:S01]  /*4970*/  STL [R1+0x24b4], R0 ;  /* 0x0024b40001007387 */ /* 0x0005e20000100800 */
[C---:B------:R-:W-:Y:S01]  /*4980*/  IMAD R9, R247.reuse, R10, R9 ;  /* 0x0000000af7097224 */ /* 0x040fe200078e0209 */
[----:B-1----:R-:W-:Y:S01]  /*4990*/  IABS R4, R4 ;  /* 0x0000000400047213 */ /* 0x002fe20000000000 */
[----:B------:R-:W-:Y:S02]  /*49a0*/  IMAD R2, R247, R5, R2 ;  /* 0x00000005f7027224 */ /* 0x000fe400078e0202 */
[----:B------:R-:W-:Y:S01]  /*49b0*/  IMAD.MOV R8, RZ, RZ, -R8 ;  /* 0x000000ffff087224 */ /* 0x000fe200078e0a08 */
[----:B------:R1:W-:Y:S01]  /*49c0*/  STL [R1+0x1cc], R9 ;  /* 0x0001cc0901007387 */ /* 0x0003e20000100800 */
[----:B------:R-:W-:Y:S01]  /*49d0*/  IMAD.HI.U32 R5, R246, R4, RZ ;  /* 0x00000004f6057227 */ /* 0x000fe200078e00ff */
[----:B--2---:R-:W-:Y:S02]  /*49e0*/  IABS R0, R0 ;  /* 0x0000000000007213 */ /* 0x004fe40000000000 */
[----:B------:R2:W-:Y:S02]  /*49f0*/  STL [R1+0x1c8], R2 ;  /* 0x0001c80201007387 */ /* 0x0005e40000100800 */
[----:B------:R-:W-:Y:S01]  /*4a00*/  IADD3 R5, -R5, RZ, RZ ;  /* 0x000000ff05057210 */ /* 0x000fe20007ffe1ff */
[----:B------:R-:W-:-:S02]  /*4a10*/  VIADD R10, R6, 0x9f ;  /* 0x0000009f060a7836 */ /* 0x000fc40000000000 */
[C---:B------:R-:W-:Y:S02]  /*4a20*/  IMAD R3, R247.reuse, R8, R3 ;  /* 0x00000008f7037224 */ /* 0x040fe400078e0203 */
[----:B-1----:R-:W-:Y:S02]  /*4a30*/  VIADD R9, R6, 0x9e ;  /* 0x0000009e06097836 */ /* 0x002fe40000000000 */
[----:B------:R-:W-:Y:S02]  /*4a40*/  IMAD R4, R247, R5, R4 ;  /* 0x00000005f7047224 */ /* 0x000fe400078e0204 */
[----:B--2---:R-:W-:Y:S01]  /*4a50*/  IMAD.HI.U32 R2, R246, R0, RZ ;  /* 0x00000000f6027227 */ /* 0x004fe200078e00ff */
[----:B------:R1:W-:Y:S03]  /*4a60*/  STL [R1+0x24b0], R9 ;  /* 0x0024b00901007387 */ /* 0x0003e60000100800 */
[----:B------:R-:W-:Y:S01]  /*4a70*/  IMAD.MOV R2, RZ, RZ, -R2 ;  /* 0x000000ffff027224 */ /* 0x000fe200078e0a02 */
[----:B------:R-:W-:Y:S01]  /*4a80*/  STL [R1+0x24ac], R10 ;  /* 0x0024ac0a01007387 */ /* 0x000fe20000100800 */
[----:B------:R-:W-:-:S02]  /*4a90*/  VIADD R8, R6, 0xa0 ;  /* 0x000000a006087836 */ /* 0x000fc40000000000 */
[----:B------:R-:W-:Y:S01]  /*4aa0*/  IMAD R0, R247, R2, R0 ;  /* 0x00000002f7007224 */ /* 0x000fe200078e0200 */
[----:B------:R2:W-:Y:S02]  /*4ab0*/  STL [R1+0x1c4], R3 ;  /* 0x0001c40301007387 */ /* 0x0005e40000100800 */
[----:B------:R-:W-:Y:S02]  /*4ac0*/  IABS R2, R8 ;  /* 0x0000000800027213 */ /* 0x000fe40000000000 */
[----:B------:R3:W-:Y:S01]  /*4ad0*/  STL [R1+0x1c0], R4 ;  /* 0x0001c00401007387 */ /* 0x0007e20000100800 */
[----:B-1----:R-:W-:-:S03]  /*4ae0*/  IABS R9, R9 ;  /* 0x0000000900097213 */ /* 0x002fc60000000000 */
[----:B------:R1:W-:Y:S01]  /*4af0*/  STL [R1+0x24a8], R8 ;  /* 0x0024a80801007387 */ /* 0x0003e20000100800 */
[----:B--2---:R-:W-:Y:S01]  /*4b00*/  IABS R3, R10 ;  /* 0x0000000a00037213 */ /* 0x004fe20000000000 */
[----:B------:R-:W-:Y:S02]  /*4b10*/  IMAD.HI.U32 R10, R246, R9, RZ ;  /* 0x00000009f60a7227 */ /* 0x000fe400078e00ff */
[----:B------:R2:W-:Y:S02]  /*4b20*/  STL [R1+0x1bc], R0 ;  /* 0x0001bc0001007387 */ /* 0x0005e40000100800 */
[----:B---3--:R-:W-:Y:S02]  /*4b30*/  VIADD R4, R6, 0xa1 ;  /* 0x000000a106047836 */ /* 0x008fe40000000000 */
[----:B------:R-:W-:-:S03]  /*4b40*/  IMAD.HI.U32 R5, R246, R3, RZ ;  /* 0x00000003f6057227 */ /* 0x000fc600078e00ff */
[----:B------:R3:W-:Y:S01]  /*4b50*/  STL [R1+0x24a4], R4 ;  /* 0x0024a40401007387 */ /* 0x0007e20000100800 */
[----:B-1----:R-:W-:Y:S01]  /*4b60*/  IMAD.HI.U32 R8, R246, R2, RZ ;  /* 0x00000002f6087227 */ /* 0x002fe200078e00ff */
[----:B--2---:R-:W-:-:S03]  /*4b70*/  IADD3 R0, R6, 0xa2, RZ ;  /* 0x000000a206007810 */ /* 0x004fc60007ffe0ff */
[----:B------:R-:W-:Y:S02]  /*4b80*/  IMAD.MOV R5, RZ, RZ, -R5 ;  /* 0x000000ffff057224 */ /* 0x000fe400078e0a05 */
[----:B------:R1:W-:Y:S01]  /*4b90*/  STL [R1+0x24a0], R0 ;  /* 0x0024a00001007387 */ /* 0x0003e20000100800 */
[----:B------:R-:W-:Y:S01]  /*4ba0*/  IMAD.MOV R8, RZ, RZ, -R8 ;  /* 0x000000ffff087224 */ /* 0x000fe200078e0a08 */
[----:B---3--:R-:W-:Y:S01]  /*4bb0*/  IABS R4, R4 ;  /* 0x0000000400047213 */ /* 0x008fe20000000000 */
[----:B------:R-:W-:Y:S01]  /*4bc0*/  IMAD R214, R247, R5, R3 ;  /* 0x00000005f7d67224 */ /* 0x000fe200078e0203 */
[----:B------:R-:W-:Y:S01]  /*4bd0*/  STL [R1+0x249c], R12 ;  /* 0x00249c0c01007387 */ /* 0x000fe20000100800 */
[----:B------:R-:W-:Y:S02]  /*4be0*/  IMAD.MOV R10, RZ, RZ, -R10 ;  /* 0x000000ffff0a7224 */ /* 0x000fe400078e0a0a */
[----:B------:R-:W-:Y:S01]  /*4bf0*/  IMAD.HI.U32 R5, R246, R4, RZ ;  /* 0x00000004f6057227 */ /* 0x000fe200078e00ff */
[----:B------:R-:W-:Y:S01]  /*4c00*/  STL [R1+0x2498], R11 ;  /* 0x0024980b01007387 */ /* 0x000fe20000100800 */
[----:B-1----:R-:W-:-:S02]  /*4c10*/  IABS R0, R0 ;  /* 0x0000000000007213 */ /* 0x002fc40000000000 */
[C---:B------:R-:W-:Y:S01]  /*4c20*/  IMAD R2, R247.reuse, R8, R2 ;  /* 0x00000008f7027224 */ /* 0x040fe200078e0202 */
[----:B------:R-:W-:Y:S01]  /*4c30*/  IADD3 R8, R6, 0xa5, RZ ;  /* 0x000000a506087810 */ /* 0x000fe20007ffe0ff */
[----:B------:R-:W-:Y:S02]  /*4c40*/  IMAD.MOV R5, RZ, RZ, -R5 ;  /* 0x000000ffff057224 */ /* 0x000fe400078e0a05 */
[----:B------:R-:W-:Y:S01]  /*4c50*/  IMAD.HI.U32 R3, R246, R0, RZ ;  /* 0x00000000f6037227 */ /* 0x000fe200078e00ff */
[----:B------:R1:W-:Y:S03]  /*4c60*/  STL [R1+0x1b0], R2 ;  /* 0x0001b00201007387 */ /* 0x0003e60000100800 */
[----:B------:R-:W-:Y:S01]  /*4c70*/  IMAD R236, R247, R10, R9 ;  /* 0x0000000af7ec7224 */ /* 0x000fe200078e0209 */
[----:B------:R-:W-:Y:S01]  /*4c80*/  IABS R9, R12 ;  /* 0x0000000c00097213 */ /* 0x000fe20000000000 */
[----:B------:R-:W-:-:S02]  /*4c90*/  IMAD.MOV R3, RZ, RZ, -R3 ;  /* 0x000000ffff037224 */ /* 0x000fc400078e0a03 */
[C---:B------:R-:W-:Y:S02]  /*4ca0*/  IMAD R4, R247.reuse, R5, R4 ;  /* 0x00000005f7047224 */ /* 0x040fe400078e0204 */
[C---:B------:R-:W-:Y:S01]  /*4cb0*/  IMAD.HI.U32 R10, R246.reuse, R9, RZ ;  /* 0x00000009f60a7227 */ /* 0x040fe200078e00ff */
[----:B-1----:R-:W-:Y:S02]  /*4cc0*/  IABS R2, R11 ;  /* 0x0000000b00027213 */ /* 0x002fe40000000000 */
[----:B------:R1:W-:Y:S01]  /*4cd0*/  STL [R1+0x1ac], R4 ;  /* 0x0001ac0401007387 */ /* 0x0003e20000100800 */
[----:B------:R-:W-:Y:S01]  /*4ce0*/  IMAD R0, R247, R3, R0 ;  /* 0x00000003f7007224 */ /* 0x000fe200078e0200 */
[----:B------:R-:W-:Y:S01]  /*4cf0*/  IABS R3, R8 ;  /* 0x0000000800037213 */ /* 0x000fe20000000000 */
[----:B------:R-:W-:Y:S01]  /*4d00*/  IMAD.HI.U32 R5, R246, R2, RZ ;  /* 0x00000002f6057227 */ /* 0x000fe200078e00ff */
[----:B------:R2:W-:Y:S03]  /*4d10*/  STL [R1+0x2494], R8 ;  /* 0x0024940801007387 */ /* 0x0005e60000100800 */
[----:B------:R-:W-:Y:S01]  /*4d20*/  IMAD.MOV R10, RZ, RZ, -R10 ;  /* 0x000000ffff0a7224 */ /* 0x000fe200078e0a0a */
[----:B------:R3:W-:Y:S01]  /*4d30*/  STL [R1+0x1a8], R0 ;  /* 0x0001a80001007387 */ /* 0x0007e20000100800 */
[----:B------:R-:W-:Y:S01]  /*4d40*/  IADD3 R5, -R5, RZ, RZ ;  /* 0x000000ff05057210 */ /* 0x000fe20007ffe1ff */
[----:B-1----:R-:W-:-:S02]  /*4d50*/  VIADD R4, R6, 0xa6 ;  /* 0x000000a606047836 */ /* 0x002fc40000000000 */
[C---:B------:R-:W-:Y:S02]  /*4d60*/  IMAD R9, R247.reuse, R10, R9 ;  /* 0x0000000af7097224 */ /* 0x040fe400078e0209 */
[----:B--2---:R-:W-:Y:S01]  /*4d70*/  IMAD.HI.U32 R8, R246, R3, RZ ;  /* 0x00000003f6087227 */ /* 0x004fe200078e00ff */
[----:B------:R1:W-:Y:S03]  /*4d80*/  STL [R1+0x2490], R4 ;  /* 0x0024900401007387 */ /* 0x0003e60000100800 */
[C---:B---3--:R-:W-:Y:S02]  /*4d90*/  VIADD R0, R6.reuse, 0xa7 ;  /* 0x000000a706007836 */ /* 0x048fe40000000000 */
[C---:B------:R-:W-:Y:S02]  /*4da0*/  IMAD R2, R247.reuse, R5, R2 ;  /* 0x00000005f7027224 */ /* 0x040fe400078e0202 */
[----:B------:R-:W-:Y:S01]  /*4db0*/  IMAD.MOV R8, RZ, RZ, -R8 ;  /* 0x000000ffff087224 */ /* 0x000fe200078e0a08 */
[----:B------:R2:W-:Y:S01]  /*4dc0*/  STL [R1+0x248c], R0 ;  /* 0x00248c0001007387 */ /* 0x0005e20000100800 */
[C---:B------:R-:W-:Y:S01]  /*4dd0*/  VIADD R10, R6.reuse, 0xa9 ;  /* 0x000000a9060a7836 */ /* 0x040fe20000000000 */
[----:B-1----:R-:W-:Y:S01]  /*4de0*/  IABS R4, R4 ;  /* 0x0000000400047213 */ /* 0x002fe20000000000 */
[----:B------:R-:W-:Y:S01]  /*4df0*/  IMAD R3, R247, R8, R3 ;  /* 0x00000008f7037224 */ /* 0x000fe200078e0203 */
[----:B------:R1:W-:Y:S01]  /*4e00*/  STL [R1+0x1a4], R9 ;  /* 0x0001a40901007387 */ /* 0x0003e20000100800 */
[----:B------:R-:W-:-:S02]  /*4e10*/  VIADD R8, R6, 0xaa ;  /* 0x000000aa06087836 */ /* 0x000fc40000000000 */
[----:B------:R-:W-:Y:S01]  /*4e20*/  IMAD.HI.U32 R5, R246, R4, RZ ;  /* 0x00000004f6057227 */ /* 0x000fe200078e00ff */
[----:B------:R3:W-:Y:S01]  /*4e30*/  STL [R1+0x1a0], R2 ;  /* 0x0001a00201007387 */ /* 0x0007e20000100800 */
[----:B--2---:R-:W-:Y:S02]  /*4e40*/  IABS R0, R0 ;  /* 0x0000000000007213 */ /* 0x004fe40000000000 */
[C---:B------:R-:W-:Y:S01]  /*4e50*/  VIADD R12, R6.reuse, 0xbc ;  /* 0x000000bc060c7836 */ /* 0x040fe20000000000 */
[----:B------:R-:W-:Y:S01]  /*4e60*/  IADD3 R5, -R5, RZ, RZ ;  /* 0x000000ff05057210 */ /* 0x000fe20007ffe1ff */
[C---:B------:R-:W-:Y:S02]  /*4e70*/  VIADD R11, R6.reuse, 0xbd ;  /* 0x000000bd060b7836 */ /* 0x040fe40000000000 */
[----:B-1----:R-:W-:Y:S02]  /*4e80*/  VIADD R9, R6, 0xa8 ;  /* 0x000000a806097836 */ /* 0x002fe40000000000 */
[----:B------:R-:W-:-:S02]  /*4e90*/  IMAD R4, R247, R5, R4 ;  /* 0x00000005f7047224 */ /* 0x000fc400078e0204 */
[----:B---3--:R-:W-:Y:S01]  /*4ea0*/  IMAD.HI.U32 R2, R246, R0, RZ ;  /* 0x00000000f6027227 */ /* 0x008fe200078e00ff */
[----:B------:R1:W-:Y:S03]  /*4eb0*/  STL [R1+0x2488], R9 ;  /* 0x0024880901007387 */ /* 0x0003e60000100800 */
[----:B------:R-:W-:Y:S01]  /*4ec0*/  IMAD.MOV R2, RZ, RZ, -R2 ;  /* 0x000000ffff027224 */ /* 0x000fe200078e0a02 */
[----:B------:R-:W-:Y:S03]  /*4ed0*/  STL [R1+0x2484], R10 ;  /* 0x0024840a01007387 */ /* 0x000fe60000100800 */
[----:B------:R-:W-:Y:S01]  /*4ee0*/  IMAD R0, R247, R2, R0 ;  /* 0x00000002f7007224 */ /* 0x000fe200078e0200 */
[----:B------:R2:W-:Y:S01]  /*4ef0*/  STL [R1+0x19c], R3 ;  /* 0x00019c0301007387 */ /* 0x0005e20000100800 */
[----:B------:R-:W-:-:S02]  /*4f00*/  IABS R2, R8 ;  /* 0x0000000800027213 */ /* 0x000fc40000000000 */
[----:B-1----:R-:W-:Y:S01]  /*4f10*/  IABS R9, R9 ;  /* 0x0000000900097213 */ /* 0x002fe20000000000 */
[----:B------:R1:W-:Y:S04]  /*4f20*/  STL [R1+0x198], R4 ;  /* 0x0001980401007387 */ /* 0x0003e80000100800 */
[----:B------:R-:W-:Y:S01]  /*4f30*/  STL [R1+0x2480], R8 ;  /* 0x0024800801007387 */ /* 0x000fe20000100800 */
[----:B--2---:R-:W-:Y:S01]  /*4f40*/  IABS R3, R10 ;  /* 0x0000000a00037213 */ /* 0x004fe20000000000 */
[----:B------:R-:W-:Y:S02]  /*4f50*/  IMAD.HI.U32 R10, R246, R9, RZ ;  /* 0x00000009f60a7227 */ /* 0x000fe400078e00ff */
[----:B------:R2:W-:Y:S02]  /*4f60*/  STL [R1+0x194], R0 ;  /* 0x0001940001007387 */ /* 0x0005e40000100800 */
[----:B------:R-:W-:-:S02]  /*4f70*/  IMAD.MOV R10, RZ, RZ, -R10 ;  /* 0x000000ffff0a7224 */ /* 0x000fc400078e0a0a */
[----:B------:R-:W-:-:S04]  /*4f80*/  IMAD.HI.U32 R5, R246, R3, RZ ;  /* 0x00000003f6057227 */ /* 0x000fc800078e00ff */
[C---:B-1----:R-:W-:Y:S01]  /*4f90*/  VIADD R4, R6.reuse, 0xab ;  /* 0x000000ab06047836 */ /* 0x042fe20000000000 */
[----:B--2---:R-:W-:Y:S01]  /*4fa0*/  IADD3 R0, R6, 0xac, RZ ;  /* 0x000000ac06007810 */ /* 0x004fe20007ffe0ff */
[----:B------:R-:W-:-:S03]  /*4fb0*/  IMAD.HI.U32 R8, R246, R2, RZ ;  /* 0x00000002f6087227 */ /* 0x000fc600078e00ff */
[----:B------:R1:W-:Y:S01]  /*4fc0*/  STL [R1+0x247c], R4 ;  /* 0x00247c0401007387 */ /* 0x0003e20000100800 */
[C---:B------:R-:W-:Y:S02]  /*4fd0*/  IMAD R9, R247.reuse, R10, R9 ;  /* 0x0000000af7097224 */ /* 0x040fe400078e0209 */
[----:B------:R-:W-:Y:S01]  /*4fe0*/  IMAD.MOV R5, RZ, RZ, -R5 ;  /* 0x000000ffff057224 */ /* 0x000fe200078e0a05 */
[----:B------:R2:W-:Y:S01]  /*4ff0*/  STL [R1+0x2478], R0 ;  /* 0x0024780001007387 */ /* 0x0005e20000100800 */
[----:B------:R-:W-:Y:S02]  /*5000*/  IMAD.MOV R8, RZ, RZ, -R8 ;  /* 0x000000ffff087224 */ /* 0x000fe400078e0a08 */
[C---:B------:R-:W-:Y:S01]  /*5010*/  IMAD R3, R247.reuse, R5, R3 ;  /* 0x00000005f7037224 */ /* 0x040fe200078e0203 */
[----:B------:R3:W-:Y:S01]  /*5020*/  STL [R1+0x190], R9 ;  /* 0x0001900901007387 */ /* 0x0007e20000100800 */
[C---:B------:R-:W-:Y:S01]  /*5030*/  VIADD R10, R6.reuse, 0xae ;  /* 0x000000ae060a7836 */ /* 0x040fe20000000000 */
[----:B-1----:R-:W-:Y:S01]  /*5040*/  IABS R4, R4 ;  /* 0x0000000400047213 */ /* 0x002fe20000000000 */
[----:B------:R-:W-:Y:S01]  /*5050*/  IMAD R2, R247, R8, R2 ;  /* 0x00000008f7027224 */ /* 0x000fe200078e0202 */
[----:B------:R1:W-:Y:S01]  /*5060*/  STL [R1+0x18c], R3 ;  /* 0x00018c0301007387 */ /* 0x0003e20000100800 */
[----:B------:R-:W-:Y:S01]  /*5070*/  VIADD R8, R6, 0xb0 ;  /* 0x000000b006087836 */ /* 0x000fe20000000000 */
[----:B--2---:R-:W-:Y:S01]  /*5080*/  IABS R0, R0 ;  /* 0x0000000000007213 */ /* 0x004fe20000000000 */
[----:B------:R-:W-:Y:S01]  /*5090*/  IMAD.HI.U32 R5, R246, R4, RZ ;  /* 0x00000004f6057227 */ /* 0x000fe200078e00ff */
[----:B---3--:R-:W-:-:S03]  /*50a0*/  IADD3 R9, R6, 0xad, RZ ;  /* 0x000000ad06097810 */ /* 0x008fc60007ffe0ff */
[----:B------:R-:W-:Y:S02]  /*50b0*/  IMAD.MOV R5, RZ, RZ, -R5 ;  /* 0x000000ffff057224 */ /* 0x000fe400078e0a05 */
[----:B-1----:R-:W-:Y:S01]  /*50c0*/  IMAD.HI.U32 R3, R246, R0, RZ ;  /* 0x00000000f6037227 */ /* 0x002fe200078e00ff */
[----:B------:R1:W-:Y:S03]  /*50d0*/  STL [R1+0x2474], R9 ;  /* 0x0024740901007387 */ /* 0x0003e60000100800 */
[----:B------:R-:W-:Y:S01]  /*50e0*/  IMAD.MOV R3, RZ, RZ, -R3 ;  /* 0x000000ffff037224 */ /* 0x000fe200078e0a03 */
[----:B------:R-:W-:Y:S01]  /*50f0*/  STL [R1+0x2470], R10 ;  /* 0x0024700a01007387 */ /* 0x000fe20000100800 */
[C---:B------:R-:W-:Y:S01]  /*5100*/  IMAD R220, R247.reuse, R5, R4 ;  /* 0x00000005f7dc7224 */ /* 0x040fe200078e0204 */
[----:B------:R-:W-:Y:S01]  /*5110*/  IABS R4, R8 ;  /* 0x0000000800047213 */ /* 0x000fe20000000000 */
[----:B------:R-:W-:Y:S01]  /*5120*/  IMAD R251, R247, R3, R0 ;  /* 0x00000003f7fb7224 */ /* 0x000fe200078e0200 */
[----:B------:R2:W-:Y:S01]  /*5130*/  STL [R1+0x188], R2 ;  /* 0x0001880201007387 */ /* 0x0005e20000100800 */
[----:B------:R-:W-:Y:S01]  /*5140*/  VIADD R0, R6, 0xb1 ;  /* 0x000000b106007836 */ /* 0x000fe20000000000 */
[----:B-1----:R-:W-:-:S02]  /*5150*/  IABS R9, R9 ;  /* 0x0000000900097213 */ /* 0x002fc40000000000 */
[----:B--2---:R-:W-:Y:S02]  /*5160*/  IABS R2, R10 ;  /* 0x0000000a00027213 */ /* 0x004fe40000000000 */
[----:B------:R-:W-:-:S03]  /*5170*/  IADD3 R10, R6, 0xaf, RZ ;  /* 0x000000af060a7810 */ /* 0x000fc60007ffe0ff */
[C---:B------:R-:W-:Y:S01]  /*5180*/  IMAD.HI.U32 R5, R246.reuse, R2, RZ ;  /* 0x00000002f6057227 */ /* 0x040fe200078e00ff */
[----:B------:R-:W-:Y:S01]  /*5190*/  IABS R3, R10 ;  /* 0x0000000a00037213 */ /* 0x000fe20000000000 */
[----:B------:R1:W-:Y:S03]  /*51a0*/  STL [R1+0x246c], R10 ;  /* 0x00246c0a01007387 */ /* 0x0003e60000100800 */
[----:B------:R-:W-:Y:S01]  /*51b0*/  IADD3 R5, -R5, RZ, RZ ;  /* 0x000000ff05057210 */ /* 0x000fe20007ffe1ff */
[----:B------:R2:W-:Y:S04]  /*51c0*/  STL [R1+0x2468], R8 ;  /* 0x0024680801007387 */ /* 0x0005e80000100800 */
[----:B------:R-:W-:Y:S01]  /*51d0*/  IMAD R2, R247, R5, R2 ;  /* 0x00000005f7027224 */ /* 0x000fe200078e0202 */
[----:B------:R3:W-:Y:S01]  /*51e0*/  STL [R1+0x2464], R0 ;  /* 0x0024640001007387 */ /* 0x0007e20000100800 */
[----:B-1----:R-:W-:-:S04]  /*51f0*/  IMAD.HI.U32 R10, R246, R9, RZ ;  /* 0x00000009f60a7227 */ /* 0x002fc800078e00ff */
[----:B------:R-:W-:Y:S02]  /*5200*/  IMAD.MOV R10, RZ, RZ, -R10 ;  /* 0x000000ffff0a7224 */ /* 0x000fe400078e0a0a */
[----:B--2---:R-:W-:Y:S01]  /*5210*/  IMAD.HI.U32 R8, R246, R3, RZ ;  /* 0x00000003f6087227 */ /* 0x004fe200078e00ff */
[----:B---3--:R-:W-:-:S03]  /*5220*/  IABS R0, R0 ;  /* 0x0000000000007213 */ /* 0x008fc60000000000 */
[----:B------:R-:W-:Y:S02]  /*5230*/  IMAD R9, R247, R10, R9 ;  /* 0x0000000af7097224 */ /* 0x000fe400078e0209 */
[----:B------:R-:W-:-:S03]  /*5240*/  IMAD.HI.U32 R5, R246, R4, RZ ;  /* 0x00000004f6057227 */ /* 0x000fc600078e00ff */
[----:B------:R1:W-:Y:S01]  /*5250*/  STL [R1+0x17c], R9 ;  /* 0x00017c0901007387 */ /* 0x0003e20000100800 */
[----:B------:R-:W-:Y:S01]  /*5260*/  IMAD.MOV R8, RZ, RZ, -R8 ;  /* 0x000000ffff087224 */ /* 0x000fe200078e0a08 */
[----:B------:R-:W-:Y:S01]  /*5270*/  IADD3 R5, -R5, RZ, RZ ;  /* 0x000000ff05057210 */ /* 0x000fe20007ffe1ff */
[C---:B------:R-:W-:Y:S01]  /*5280*/  VIADD R10, R6.reuse, 0xb3 ;  /* 0x000000b3060a7836 */ /* 0x040fe20000000000 */
[----:B------:R2:W-:Y:S01]  /*5290*/  STL [R1+0x178], R2 ;  /* 0x0001780201007387 */ /* 0x0005e20000100800 */
[C---:B------:R-:W-:Y:S02]  /*52a0*/  IMAD R3, R247.reuse, R8, R3 ;  /* 0x00000008f7037224 */ /* 0x040fe400078e0203 */
[----:B------:R-:W-:Y:S02]  /*52b0*/  IMAD R4, R247, R5, R4 ;  /* 0x00000005f7047224 */ /* 0x000fe400078e0204 */
[C---:B------:R-:W-:Y:S02]  /*52c0*/  VIADD R8, R6.reuse, 0xb4 ;  /* 0x000000b406087836 */ /* 0x040fe40000000000 */
[----:B-1----:R-:W-:-:S02]  /*52d0*/  VIADD R9, R6, 0xb2 ;  /* 0x000000b206097836 */ /* 0x002fc40000000000 */
[----:B--2---:R-:W-:-:S03]  /*52e0*/  IMAD.HI.U32 R2, R246, R0, RZ ;  /* 0x00000000f6027227 */ /* 0x004fc600078e00ff */
[----:B------:R1:W-:Y:S01]  /*52f0*/  STL [R1+0x2460], R9 ;  /* 0x0024600901007387 */ /* 0x0003e20000100800 */
[----:B------:R-:W-:-:S03]  /*5300*/  IMAD.MOV R2, RZ, RZ, -R2 ;  /* 0x000000ffff027224 */ /* 0x000fc600078e0a02 */
[----:B------:R-:W-:Y:S01]  /*5310*/  STL [R1+0x245c], R10 ;  /* 0x00245c0a01007387 */ /* 0x000fe20000100800 */
[----:B------:R-:W-:Y:S01]  /*5320*/  IMAD R0, R247, R2, R0 ;  /* 0x00000002f7007224 */ /* 0x000fe200078e0200 */
[----:B------:R-:W-:Y:S02]  /*5330*/  IABS R2, R8 ;  /* 0x0000000800027213 */ /* 0x000fe40000000000 */
[----:B------:R2:W-:Y:S01]  /*5340*/  STL [R1+0x174], R3 ;  /* 0x0001740301007387 */ /* 0x0005e20000100800 */
[----:B-1----:R-:W-:-:S03]  /*5350*/  IABS R9, R9 ;  /* 0x0000000900097213 */ /* 0x002fc60000000000 */
[----:B------:R1:W-:Y:S04]  /*5360*/  STL [R1+0x170], R4 ;  /* 0x0001700401007387 */ /* 0x0003e80000100800 */
[----:B------:R-:W-:Y:S01]  /*5370*/  STL [R1+0x2458], R8 ;  /* 0x0024580801007387 */ /* 0x000fe20000100800 */
[----:B--2---:R-:W-:Y:S01]  /*5380*/  IABS R3, R10 ;  /* 0x0000000a00037213 */ /* 0x004fe20000000000 */
[----:B------:R-:W-:Y:S02]  /*5390*/  IMAD.HI.U32 R10, R246, R9, RZ ;  /* 0x00000009f60a7227 */ /* 0x000fe400078e00ff */
[----:B------:R2:W-:Y:S02]  /*53a0*/  STL [R1+0x16c], R0 ;  /* 0x00016c0001007387 */ /* 0x0005e40000100800 */
[----:B-1----:R-:W-:-:S02]  /*53b0*/  VIADD R4, R6, 0xb5 ;  /* 0x000000b506047836 */ /* 0x002fc40000000000 */
[----:B------:R-:W-:-:S03]  /*53c0*/  IMAD.HI.U32 R5, R246, R3, RZ ;  /* 0x00000003f6057227 */ /* 0x000fc600078e00ff */
[----:B------:R1:W-:Y:S01]  /*53d0*/  STL [R1+0x2454], R4 ;  /* 0x0024540401007387 */ /* 0x0003e20000100800 */
[----:B------:R-:W-:Y:S01]  /*53e0*/  IMAD.MOV R10, RZ, RZ, -R10 ;  /* 0x000000ffff0a7224 */ /* 0x000fe200078e0a0a */
[----:B--2---:R-:W-:Y:S01]  /*53f0*/  IADD3 R0, R6, 0xb6, RZ ;  /* 0x000000b606007810 */ /* 0x004fe20007ffe0ff */
[----:B------:R-:W-:Y:S02]  /*5400*/  IMAD.MOV R5, RZ, RZ, -R5 ;  /* 0x000000ffff057224 */ /* 0x000fe400078e0a05 */
[----:B------:R-:W-:Y:S02]  /*5410*/  IMAD.HI.U32 R8, R246, R2, RZ ;  /* 0x00000002f6087227 */ /* 0x000fe400078e00ff */
[----:B------:R2:W-:Y:S02]  /*5420*/  STL [R1+0x2450], R0 ;  /* 0x0024500001007387 */ /* 0x0005e40000100800 */
[C---:B------:R-:W-:Y:S01]  /*5430*/  IMAD R9, R247.reuse, R10, R9 ;  /* 0x0000000af7097224 */ /* 0x040fe200078e0209 */
[----:B-1----:R-:W-:Y:S01]  /*5440*/  IABS R4, R4 ;  /* 0x0000000400047213 */ /* 0x002fe20000000000 */
[----:B------:R-:W-:-:S02]  /*5450*/  IMAD R3, R247, R5, R3 ;  /* 0x00000005f7037224 */ /* 0x000fc400078e0203 */
[----:B------:R-:W-:Y:S01]  /*5460*/  IMAD.MOV R8, RZ, RZ, -R8 ;  /* 0x000000ffff087224 */ /* 0x000fe200078e0a08 */
[----:B------:R1:W-:Y:S01]  /*5470*/  STL [R1+0x168], R9 ;  /* 0x0001680901007387 */ /* 0x0003e20000100800 */
[----:B------:R-:W-:Y:S01]  /*5480*/  IMAD.HI.U32 R5, R246, R4, RZ ;  /* 0x00000004f6057227 */ /* 0x000fe200078e00ff */
[----:B--2---:R-:W-:Y:S02]  /*5490*/  IABS R0, R0 ;  /* 0x0000000000007213 */ /* 0x004fe40000000000 */
[----:B------:R2:W-:Y:S01]  /*54a0*/  STL [R1+0x164], R3 ;  /* 0x0001640301007387 */ /* 0x0005e20000100800 */
[C---:B------:R-:W-:Y:S02]  /*54b0*/  VIADD R10, R6.reuse, 0xb8 ;  /* 0x000000b8060a7836 */ /* 0x040fe40000000000 */
[----:B------:R-:W-:Y:S01]  /*54c0*/  IMAD R2, R247, R8, R2 ;  /* 0x00000008f7027224 */ /* 0x000fe200078e0202 */
[C---:B------:R-:W-:Y:S01]  /*54d0*/  IADD3 R8, R6.reuse, 0xb9, RZ ;  /* 0x000000b906087810 */ /* 0x040fe20007ffe0ff */
[----:B------:R-:W-:Y:S01]  /*54e0*/  IMAD.MOV R5, RZ, RZ, -R5 ;  /* 0x000000ffff057224 */ /* 0x000fe200078e0a05 */
[----:B-1----:R-:W-:-:S03]  /*54f0*/  IADD3 R9, R6, 0xb7, RZ ;  /* 0x000000b706097810 */ /* 0x002fc60007ffe0ff */
[C---:B------:R-:W-:Y:S02]  /*5500*/  IMAD R4, R247.reuse, R5, R4 ;  /* 0x00000005f7047224 */ /* 0x040fe400078e0204 */
[----:B--2---:R-:W-:Y:S01]  /*5510*/  IMAD.HI.U32 R3, R246, R0, RZ ;  /* 0x00000000f6037227 */ /* 0x004fe200078e00ff */
        /* <DEDUP_REMOVED lines=22> */
[C---:B------:R-:W-:Y:S02]  /*5680*/  IMAD R9, R247.reuse, R10, R9 ;  /* 0x0000000af7097224 */ /* 0x040fe400078e0209 */
[----:B------:R-:W-:Y:S02]  /*5690*/  IMAD.MOV R8, RZ, RZ, -R8 ;  /* 0x000000ffff087224 */ /* 0x000fe400078e0a08 */
[----:B------:R-:W-:Y:S01]  /*56a0*/  IMAD.HI.U32 R5, R246, R4, RZ ;  /* 0x00000004f6057227 */ /* 0x000fe200078e00ff */
[----:B------:R1:W-:Y:S01]  /*56b0*/  STL [R1+0x154], R9 ;  /* 0x0001540901007387 */ /* 0x0003e20000100800 */
[----:B--2---:R-:W-:Y:S02]  /*56c0*/  IABS R0, R0 ;  /* 0x0000000000007213 */ /* 0x004fe40000000000 */
[----:B------:R-:W-:Y:S01]  /*56d0*/  IMAD R216, R247, R8, R3 ;  /* 0x00000008f7d87224 */ /* 0x000fe200078e0203 */
[----:B------:R-:W-:Y:S01]  /*56e0*/  IADD3 R5, -R5, RZ, RZ ;  /* 0x000000ff05057210 */ /* 0x000fe20007ffe1ff */
[----:B------:R-:W-:Y:S01]  /*56f0*/  VIADD R8, R6, 0xbe ;  /* 0x000000be06087836 */ /* 0x000fe20000000000 */
[----:B------:R-:W-:Y:S01]  /*5700*/  STL [R1+0x2438], R12 ;  /* 0x0024380c01007387 */ /* 0x000fe20000100800 */
[----:B------:R-:W-:Y:S01]  /*5710*/  IMAD.HI.U32 R2, R246, R0, RZ ;  /* 0x00000000f6027227 */ /* 0x000fe200078e00ff */
[----:B------:R-:W-:-:S02]  /*5720*/  IABS R3, R11 ;  /* 0x0000000b00037213 */ /* 0x000fc40000000000 */
[----:B-1----:R-:W-:Y:S01]  /*5730*/  IABS R9, R12 ;  /* 0x0000000c00097213 */ /* 0x002fe20000000000 */
[C---:B------:R-:W-:Y:S01]  /*5740*/  IMAD R4, R247.reuse, R5, R4 ;  /* 0x00000005f7047224 */ /* 0x040fe200078e0204 */
[----:B------:R-:W-:Y:S01]  /*5750*/  STL [R1+0x2434], R11 ;  /* 0x0024340b01007387 */ /* 0x000fe20000100800 */
[----:B------:R-:W-:Y:S02]  /*5760*/  IMAD.MOV R2, RZ, RZ, -R2 ;  /* 0x000000ffff027224 */ /* 0x000fe400078e0a02 */
[C---:B------:R-:W-:Y:S01]  /*5770*/  IMAD.HI.U32 R10, R246.reuse, R9, RZ ;  /* 0x00000009f60a7227 */ /* 0x040fe200078e00ff */
[----:B------:R1:W-:Y:S03]  /*5780*/  STL [R1+0x148], R4 ;  /* 0x0001480401007387 */ /* 0x0003e60000100800 */
[----:B------:R-:W-:Y:S01]  /*5790*/  IMAD R0, R247, R2, R0 ;  /* 0x00000002f7007224 */ /* 0x000fe200078e0200 */
[----:B------:R-:W-:Y:S01]  /*57a0*/  IABS R2, R8 ;  /* 0x0000000800027213 */ /* 0x000fe20000000000 */
[----:B------:R-:W-:Y:S01]  /*57b0*/  IMAD.HI.U32 R5, R246, R3, RZ ;  /* 0x00000003f6057227 */ /* 0x000fe200078e00ff */
[----:B------:R2:W-:Y:S03]  /*57c0*/  STL [R1+0x2430], R8 ;  /* 0x0024300801007387 */ /* 0x0005e60000100800 */
[----:B------:R-:W-:Y:S01]  /*57d0*/  IMAD.MOV R10, RZ, RZ, -R10 ;  /* 0x000000ffff0a7224 */ /* 0x000fe200078e0a0a */
[----:B------:R3:W-:Y:S01]  /*57e0*/  STL [R1+0x144], R0 ;  /* 0x0001440001007387 */ /* 0x0007e20000100800 */
[----:B-1----:R-:W-:-:S02]  /*57f0*/  VIADD R4, R6, 0xbf ;  /* 0x000000bf06047836 */ /* 0x002fc40000000000 */
[----:B------:R-:W-:Y:S02]  /*5800*/  IMAD.MOV R5, RZ, RZ, -R5 ;  /* 0x000000ffff057224 */ /* 0x000fe400078e0a05 */
[----:B------:R-:W-:Y:S01]  /*5810*/  IMAD R9, R247, R10, R9 ;  /* 0x0000000af7097224 */ /* 0x000fe200078e0209 */
[----:B------:R1:W-:Y:S01]  /*5820*/  STL [R1+0x242c], R4 ;  /* 0x00242c0401007387 */ /* 0x0003e20000100800 */
[----:B--2---:R-:W-:Y:S01]  /*5830*/  IMAD.HI.U32 R8, R246, R2, RZ ;  /* 0x00000002f6087227 */ /* 0x004fe200078e00ff */
[----:B---3--:R-:W-:-:S03]  /*5840*/  IADD3 R0, R6, 0xc0, RZ ;  /* 0x000000c006007810 */ /* 0x008fc60007ffe0ff */
[C---:B------:R-:W-:Y:S02]  /*5850*/  IMAD R3, R247.reuse, R5, R3 ;  /* 0x00000005f7037224 */ /* 0x040fe400078e0203 */
[----:B------:R-:W-:Y:S01]  /*5860*/  IMAD.MOV R8, RZ, RZ, -R8 ;  /* 0x000000ffff087224 */ /* 0x000fe200078e0a08 */
[----:B------:R2:W-:Y:S01]  /*5870*/  STL [R1+0x2428], R0 ;  /* 0x0024280001007387 */ /* 0x0005e20000100800 */
[----:B-1----:R-:W-:Y:S01]  /*5880*/  IABS R4, R4 ;  /* 0x0000000400047213 */ /* 0x002fe20000000000 */
[C---:B------:R-:W-:Y:S02]  /*5890*/  VIADD R10, R6.reuse, 0xc2 ;  /* 0x000000c2060a7836 */ /* 0x040fe40000000000 */
[----:B------:R1:W-:Y:S01]  /*58a0*/  STL [R1+0x140], R9 ;  /* 0x0001400901007387 */ /* 0x0003e20000100800 */
[----:B------:R-:W-:Y:S01]  /*58b0*/  IMAD R2, R247, R8, R2 ;  /* 0x00000008f7027224 */ /* 0x000fe200078e0202 */
[----:B------:R-:W-:Y:S01]  /*58c0*/  IADD3 R8, R6, 0xc3, RZ ;  /* 0x000000c306087810 */ /* 0x000fe20007ffe0ff */
[----:B------:R-:W-:Y:S01]  /*58d0*/  IMAD.HI.U32 R5, R246, R4, RZ ;  /* 0x00000004f6057227 */ /* 0x000fe200078e00ff */
[----:B------:R3:W-:Y:S01]  /*58e0*/  STL [R1+0x13c], R3 ;  /* 0x00013c0301007387 */ /* 0x0007e20000100800 */
[----:B--2---:R-:W-:-:S02]  /*58f0*/  IABS R0, R0 ;  /* 0x0000000000007213 */ /* 0x004fc40000000000 */
[----:B------:R-:W-:Y:S02]  /*5900*/  IMAD.MOV R5, RZ, RZ, -R5 ;  /* 0x000000ffff057224 */ /* 0x000fe400078e0a05 */
[C---:B------:R-:W-:Y:S01]  /*5910*/  VIADD R12, R6.reuse, 0xe4 ;  /* 0x000000e4060c7836 */ /* 0x040fe20000000000 */
[C---:B-1----:R-:W-:Y:S01]  /*5920*/  IADD3 R9, R6.reuse, 0xc1, RZ ;  /* 0x000000c106097810 */ /* 0x042fe20007ffe0ff */
[C---:B------:R-:W-:Y:S02]  /*5930*/  IMAD R4, R247.reuse, R5, R4 ;  /* 0x00000005f7047224 */ /* 0x040fe400078e0204 */
[----:B------:R-:W-:Y:S02]  /*5940*/  VIADD R11, R6, 0xe5 ;  /* 0x000000e5060b7836 */ /* 0x000fe40000000000 */
        /* <DEDUP_REMOVED lines=19> */
[C---:B------:R-:W-:Y:S02]  /*5a80*/  IMAD R9, R247.reuse, R10, R9 ;  /* 0x0000000af7097224 */ /* 0x040fe400078e0209 */
[----:B------:R-:W-:Y:S01]  /*5a90*/  IMAD.HI.U32 R8, R246, R3, RZ ;  /* 0x00000003f6087227 */ /* 0x000fe200078e00ff */
[----:B------:R2:W-:Y:S01]  /*5aa0*/  STL [R1+0x2414], R0 ;  /* 0x0024140001007387 */ /* 0x0005e20000100800 */
[----:B-1----:R-:W-:Y:S02]  /*5ab0*/  IABS R4, R4 ;  /* 0x0000000400047213 */ /* 0x002fe40000000000 */
[----:B------:R-:W-:Y:S01]  /*5ac0*/  IMAD R2, R247, R5, R2 ;  /* 0x00000005f7027224 */ /* 0x000fe200078e0202 */
[----:B------:R1:W-:Y:S01]  /*5ad0*/  STL [R1+0x12c], R9 ;  /* 0x00012c0901007387 */ /* 0x0003e20000100800 */
[----:B------:R-:W-:-:S02]  /*5ae0*/  IMAD.MOV R8, RZ, RZ, -R8 ;  /* 0x000000ffff087224 */ /* 0x000fc400078e0a08 */
[----:B------:R-:W-:Y:S01]  /*5af0*/  IMAD.HI.U32 R5, R246, R4, RZ ;  /* 0x00000004f6057227 */ /* 0x000fe200078e00ff */
[----:B------:R3:W-:Y:S01]  /*5b00*/  STL [R1+0x128], R2 ;  /* 0x0001280201007387 */ /* 0x0007e20000100800 */
[----:B--2---:R-:W-:Y:S02]  /*5b10*/  IABS R0, R0 ;  /* 0x0000000000007213 */ /* 0x004fe40000000000 */
[C---:B------:R-:W-:Y:S01]  /*5b20*/  VIADD R10, R6.reuse, 0xc7 ;  /* 0x000000c7060a7836 */ /* 0x040fe20000000000 */
[----:B------:R-:W-:Y:S01]  /*5b30*/  IADD3 R5, -R5, RZ, RZ ;  /* 0x000000ff05057210 */ /* 0x000fe20007ffe1ff */
[C---:B------:R-:W-:Y:S02]  /*5b40*/  IMAD R3, R247.reuse, R8, R3 ;  /* 0x00000008f7037224 */ /* 0x040fe400078e0203 */
[----:B-1----:R-:W-:Y:S02]  /*5b50*/  VIADD R9, R6, 0xc6 ;  /* 0x000000c606097836 */ /* 0x002fe40000000000 */
[----:B------:R-:W-:-:S02]  /*5b60*/  IMAD R4, R247, R5, R4 ;  /* 0x00000005f7047224 */ /* 0x000fc400078e0204 */
[----:B---3--:R-:W-:Y:S01]  /*5b70*/  IMAD.HI.U32 R2, R246, R0, RZ ;  /* 0x00000000f6027227 */ /* 0x008fe200078e00ff */
[----:B------:R1:W-:Y:S03]  /*5b80*/  STL [R1+0x2410], R9 ;  /* 0x0024100901007387 */ /* 0x0003e60000100800 */
[----:B------:R-:W-:Y:S01]  /*5b90*/  IMAD.MOV R2, RZ, RZ, -R2 ;  /* 0x000000ffff027224 */ /* 0x000fe200078e0a02 */
[----:B------:R-:W-:Y:S01]  /*5ba0*/  STL [R1+0x240c], R10 ;  /* 0x00240c0a01007387 */ /* 0x000fe20000100800 */
[----:B------:R-:W-:Y:S02]  /*5bb0*/  VIADD R8, R6, 0xc8 ;  /* 0x000000c806087836 */ /* 0x000fe40000000000 */
[----:B------:R-:W-:Y:S01]  /*5bc0*/  IMAD R0, R247, R2, R0 ;  /* 0x00000002f7007224 */ /* 0x000fe200078e0200 */
[----:B------:R2:W-:Y:S01]  /*5bd0*/  STL [R1+0x124], R3 ;  /* 0x0001240301007387 */ /* 0x0005e20000100800 */
[----:B-1----:R-:W-:-:S03]  /*5be0*/  IABS R9, R9 ;  /* 0x0000000900097213 */ /* 0x002fc60000000000 */
        /* <DEDUP_REMOVED lines=39> */
[C---:B------:R-:W-:Y:S02]  /*5e60*/  IMAD.HI.U32 R10, R246.reuse, R9, RZ ;  /* 0x00000009f60a7227 */ /* 0x040fe400078e00ff */
[----:B------:R2:W-:Y:S02]  /*5e70*/  STL [R1+0x108], R0 ;  /* 0x0001080001007387 */ /* 0x0005e40000100800 */
[----:B------:R-:W-:-:S04]  /*5e80*/  IMAD.HI.U32 R5, R246, R2, RZ ;  /* 0x00000002f6057227 */ /* 0x000fc800078e00ff */
[C---:B-1----:R-:W-:Y:S01]  /*5e90*/  VIADD R4, R6.reuse, 0xce ;  /* 0x000000ce06047836 */ /* 0x042fe20000000000 */
[----:B------:R-:W-:Y:S01]  /*5ea0*/  IADD3 R5, -R5, RZ, RZ ;  /* 0x000000ff05057210 */ /* 0x000fe20007ffe1ff */
[----:B------:R-:W-:Y:S02]  /*5eb0*/  IMAD.MOV R10, RZ, RZ, -R10 ;  /* 0x000000ffff0a7224 */ /* 0x000fe400078e0a0a */
[----:B--2---:R-:W-:Y:S01]  /*5ec0*/  VIADD R0, R6, 0xcf ;  /* 0x000000cf06007836 */ /* 0x004fe20000000000 */
[----:B------:R1:W-:Y:S01]  /*5ed0*/  STL [R1+0x23f0], R4 ;  /* 0x0023f00401007387 */ /* 0x0003e20000100800 */
[C---:B------:R-:W-:Y:S02]  /*5ee0*/  IMAD R9, R247.reuse, R10, R9 ;  /* 0x0000000af7097224 */ /* 0x040fe400078e0209 */
[----:B------:R-:W-:Y:S01]  /*5ef0*/  IMAD.HI.U32 R8, R246, R3, RZ ;  /* 0x00000003f6087227 */ /* 0x000fe200078e00ff */
[----:B------:R2:W-:Y:S03]  /*5f00*/  STL [R1+0x23ec], R0 ;  /* 0x0023ec0001007387 */ /* 0x0005e60000100800 */
[C---:B------:R-:W-:Y:S01]  /*5f10*/  IMAD R2, R247.reuse, R5, R2 ;  /* 0x00000005f7027224 */ /* 0x040fe200078e0202 */
[----:B------:R3:W-:Y:S01]  /*5f20*/  STL [R1+0x104], R9 ;  /* 0x0001040901007387 */ /* 0x0007e20000100800 */
[----:B------:R-:W-:Y:S01]  /*5f30*/  IMAD.MOV R8, RZ, RZ, -R8 ;  /* 0x000000ffff087224 */ /* 0x000fe200078e0a08 */
[----:B-1----:R-:W-:Y:S01]  /*5f40*/  IABS R4, R4 ;  /* 0x0000000400047213 */ /* 0x002fe20000000000 */
[----:B------:R-:W-:Y:S01]  /*5f50*/  VIADD R10, R6, 0xd1 ;  /* 0x000000d1060a7836 */ /* 0x000fe20000000000 */
[----:B------:R1:W-:Y:S01]  /*5f60*/  STL [R1+0x100], R2 ;  /* 0x0001000201007387 */ /* 0x0003e20000100800 */
[----:B------:R-:W-:Y:S01]  /*5f70*/  IMAD R3, R247, R8, R3 ;  /* 0x00000008f7037224 */ /* 0x000fe200078e0203 */
[----:B--2---:R-:W-:Y:S01]  /*5f80*/  IABS R0, R0 ;  /* 0x0000000000007213 */ /* 0x004fe20000000000 */
[----:B------:R-:W-:-:S04]  /*5f90*/  IMAD.HI.U32 R5, R246, R4, RZ ;  /* 0x00000004f6057227 */ /* 0x000fc800078e00ff */
[C---:B---3--:R-:W-:Y:S01]  /*5fa0*/  VIADD R9, R6.reuse, 0xd0 ;  /* 0x000000d006097836 */ /* 0x048fe20000000000 */
[----:B------:R-:W-:Y:S01]  /*5fb0*/  IADD3 R5, -R5, RZ, RZ ;  /* 0x000000ff05057210 */ /* 0x000fe20007ffe1ff */
[----:B------:R-:W-:Y:S02]  /*5fc0*/  VIADD R8, R6, 0xd2 ;  /* 0x000000d206087836 */ /* 0x000fe40000000000 */
[----:B-1----:R-:W-:Y:S01]  /*5fd0*/  IMAD.HI.U32 R2, R246, R0, RZ ;  /* 0x00000000f6027227 */ /* 0x002fe200078e00ff */
[----:B------:R1:W-:Y:S03]  /*5fe0*/  STL [R1+0x23e8], R9 ;  /* 0x0023e80901007387 */ /* 0x0003e60000100800 */
[----:B------:R-:W-:Y:S01]  /*5ff0*/  IMAD.MOV R2, RZ, RZ, -R2 ;  /* 0x000000ffff027224 */ /* 0x000fe200078e0a02 */
[----:B------:R-:W-:Y:S01]  /*6000*/  STL [R1+0x23e4], R10 ;  /* 0x0023e40a01007387 */ /* 0x000fe20000100800 */
[----:B------:R-:W-:-:S02]  /*6010*/  IMAD R4, R247, R5, R4 ;  /* 0x00000005f7047224 */ /* 0x000fc400078e0204 */
[----:B------:R-:W-:Y:S01]  /*6020*/  IMAD R0, R247, R2, R0 ;  /* 0x00000002f7007224 */ /* 0x000fe200078e0200 */
[----:B------:R2:W-:Y:S01]  /*6030*/  STL [R1+0xfc], R3 ;  /* 0x0000fc0301007387 */ /* 0x0005e20000100800 */
[----:B------:R-:W-:Y:S02]  /*6040*/  IABS R2, R8 ;  /* 0x0000000800027213 */ /* 0x000fe40000000000 */
[----:B-1----:R-:W-:Y:S01]  /*6050*/  IABS R9, R9 ;  /* 0x0000000900097213 */ /* 0x002fe20000000000 */
[----:B------:R1:W-:Y:S04]  /*6060*/  STL [R1+0xf8], R4 ;  /* 0x0000f80401007387 */ /* 0x0003e80000100800 */
[----:B------:R-:W-:Y:S01]  /*6070*/  STL [R1+0x23e0], R8 ;  /* 0x0023e00801007387 */ /* 0x000fe20000100800 */
[----:B--2---:R-:W-:Y:S01]  /*6080*/  IABS R3, R10 ;  /* 0x0000000a00037213 */ /* 0x004fe20000000000 */
[----:B------:R-:W-:-:S02]  /*6090*/  IMAD.HI.U32 R10, R246, R9, RZ ;  /* 0x00000009f60a7227 */ /* 0x000fc400078e00ff */
[----:B------:R2:W-:Y:S02]  /*60a0*/  STL [R1+0xf4], R0 ;  /* 0x0000f40001007387 */ /* 0x0005e40000100800 */
[----:B------:R-:W-:-:S04]  /*60b0*/  IMAD.HI.U32 R5, R246, R3, RZ ;  /* 0x00000003f6057227 */ /* 0x000fc800078e00ff */
[----:B------:R-:W-:Y:S02]  /*60c0*/  IMAD.MOV R10, RZ, RZ, -R10 ;  /* 0x000000ffff0a7224 */ /* 0x000fe400078e0a0a */
[C---:B-1----:R-:W-:Y:S01]  /*60d0*/  VIADD R4, R6.reuse, 0xd3 ;  /* 0x000000d306047836 */ /* 0x042fe20000000000 */
[----:B--2---:R-:W-:Y:S01]  /*60e0*/  IADD3 R0, R6, 0xd4, RZ ;  /* 0x000000d406007810 */ /* 0x004fe20007ffe0ff */
[----:B------:R-:W-:Y:S02]  /*60f0*/  IMAD.MOV R5, RZ, RZ, -R5 ;  /* 0x000000ffff057224 */ /* 0x000fe400078e0a05 */
[----:B------:R-:W-:Y:S01]  /*6100*/  IMAD.HI.U32 R8, R246, R2, RZ ;  /* 0x00000002f6087227 */ /* 0x000fe200078e00ff */
[----:B------:R1:W-:Y:S03]  /*6110*/  STL [R1+0x23dc], R4 ;  /* 0x0023dc0401007387 */ /* 0x0003e60000100800 */
[C---:B------:R-:W-:Y:S01]  /*6120*/  IMAD R9, R247.reuse, R10, R9 ;  /* 0x0000000af7097224 */ /* 0x040fe200078e0209 */
[----:B------:R2:W-:Y:S01]  /*6130*/  STL [R1+0x23d8], R0 ;  /* 0x0023d80001007387 */ /* 0x0005e20000100800 */
[----:B------:R-:W-:-:S02]  /*6140*/  IMAD R3, R247, R5, R3 ;  /* 0x00000005f7037224 */ /* 0x000fc400078e0203 */
[----:B------:R-:W-:Y:S01]  /*6150*/  IMAD.MOV R8, RZ, RZ, -R8 ;  /* 0x000000ffff087224 */ /* 0x000fe200078e0a08 */
[----:B------:R3:W-:Y:S01]  /*6160*/  STL [R1+0xf0], R9 ;  /* 0x0000f00901007387 */ /* 0x0007e20000100800 */
[C---:B------:R-:W-:Y:S01]  /*6170*/  VIADD R10, R6.reuse, 0xd6 ;  /* 0x000000d6060a7836 */ /* 0x040fe20000000000 */
[----:B-1----:R-:W-:Y:S01]  /*6180*/  IABS R4, R4 ;  /* 0x0000000400047213 */ /* 0x002fe20000000000 */
[----:B------:R-:W-:Y:S01]  /*6190*/  IMAD R2, R247, R8, R2 ;  /* 0x00000008f7027224 */ /* 0x000fe200078e0202 */
[----:B------:R1:W-:Y:S01]  /*61a0*/  STL [R1+0xec], R3 ;  /* 0x0000ec0301007387 */ /* 0x0003e20000100800 */
[----:B------:R-:W-:Y:S02]  /*61b0*/  IADD3 R8, R6, 0xd7, RZ ;  /* 0x000000d706087810 */ /* 0x000fe40007ffe0ff */
        /* <DEDUP_REMOVED lines=8> */
[C---:B------:R-:W-:Y:S02]  /*6240*/  IMAD R227, R247.reuse, R5, R4 ;  /* 0x00000005f7e37224 */ /* 0x040fe400078e0204 */
[----:B------:R-:W-:Y:S01]  /*6250*/  IMAD R0, R247, R3, R0 ;  /* 0x00000003f7007224 */ /* 0x000fe200078e0200 */
[----:B------:R2:W-:Y:S01]  /*6260*/  STL [R1+0xe8], R2 ;  /* 0x0000e80201007387 */ /* 0x0005e20000100800 */
[----:B------:R-:W-:Y:S01]  /*6270*/  VIADD R4, R6, 0xd8 ;  /* 0x000000d806047836 */ /* 0x000fe20000000000 */
[----:B-1----:R-:W-:-:S02]  /*6280*/  IABS R9, R9 ;  /* 0x0000000900097213 */ /* 0x002fc40000000000 */
[----:B------:R-:W-:Y:S01]  /*6290*/  STL [R1+0x23cc], R8 ;  /* 0x0023cc0801007387 */ /* 0x000fe20000100800 */
[----:B------:R-:W-:-:S03]  /*62a0*/  IABS R3, R8 ;  /* 0x0000000800037213 */ /* 0x000fc60000000000 */
[----:B------:R1:W-:Y:S01]  /*62b0*/  STL [R1+0xe0], R0 ;  /* 0x0000e00001007387 */ /* 0x0003e20000100800 */
[----:B--2---:R-:W-:Y:S01]  /*62c0*/  IABS R2, R10 ;  /* 0x0000000a00027213 */ /* 0x004fe20000000000 */
[C---:B------:R-:W-:Y:S02]  /*62d0*/  IMAD.HI.U32 R10, R246.reuse, R9, RZ ;  /* 0x00000009f60a7227 */ /* 0x040fe400078e00ff */
[----:B------:R2:W-:Y:S02]  /*62e0*/  STL [R1+0x23c8], R4 ;  /* 0x0023c80401007387 */ /* 0x0005e40000100800 */
[----:B------:R-:W-:-:S04]  /*62f0*/  IMAD.HI.U32 R5, R246, R2, RZ ;  /* 0x00000002f6057227 */ /* 0x000fc800078e00ff */
[----:B------:R-:W-:Y:S01]  /*6300*/  IMAD.MOV R10, RZ, RZ, -R10 ;  /* 0x000000ffff0a7224 */ /* 0x000fe200078e0a0a */
[----:B------:R-:W-:Y:S01]  /*6310*/  IADD3 R5, -R5, RZ, RZ ;  /* 0x000000ff05057210 */ /* 0x000fe20007ffe1ff */
[----:B-1----:R-:W-:Y:S01]  /*6320*/  VIADD R0, R6, 0xd9 ;  /* 0x000000d906007836 */ /* 0x002fe20000000000 */
[----:B--2---:R-:W-:Y:S01]  /*6330*/  IABS R4, R4 ;  /* 0x0000000400047213 */ /* 0x004fe20000000000 */
[C---:B------:R-:W-:Y:S02]  /*6340*/  IMAD R9, R247.reuse, R10, R9 ;  /* 0x0000000af7097224 */ /* 0x040fe400078e0209 */
[C---:B------:R-:W-:Y:S01]  /*6350*/  IMAD.HI.U32 R8, R246.reuse, R3, RZ ;  /* 0x00000003f6087227 */ /* 0x040fe200078e00ff */
[----:B------:R1:W-:Y:S03]  /*6360*/  STL [R1+0x23c4], R0 ;  /* 0x0023c40001007387 */ /* 0x0003e60000100800 */
[----:B------:R-:W-:Y:S01]  /*6370*/  IMAD R2, R247, R5, R2 ;  /* 0x00000005f7027224 */ /* 0x000fe200078e0202 */
[----:B------:R2:W-:Y:S01]  /*6380*/  STL [R1+0xdc], R9 ;  /* 0x0000dc0901007387 */ /* 0x0005e20000100800 */
[----:B------:R-:W-:-:S03]  /*6390*/  IMAD.HI.U32 R5, R246, R4, RZ ;  /* 0x00000004f6057227 */ /* 0x000fc600078e00ff */
[----:B------:R3:W-:Y:S01]  /*63a0*/  STL [R1+0xd8], R2 ;  /* 0x0000d80201007387 */ /* 0x0007e20000100800 */
[----:B------:R-:W-:Y:S01]  /*63b0*/  IMAD.MOV R8, RZ, RZ, -R8 ;  /* 0x000000ffff087224 */ /* 0x000fe200078e0a08 */
[----:B-1----:R-:W-:Y:S01]  /*63c0*/  IABS R0, R0 ;  /* 0x0000000000007213 */ /* 0x002fe20000000000 */
[C---:B------:R-:W-:Y:S01]  /*63d0*/  VIADD R10, R6.reuse, 0xdb ;  /* 0x000000db060a7836 */ /* 0x040fe20000000000 */
[----:B------:R-:W-:Y:S01]  /*63e0*/  IADD3 R5, -R5, RZ, RZ ;  /* 0x000000ff05057210 */ /* 0x000fe20007ffe1ff */
[C---:B------:R-:W-:Y:S02]  /*63f0*/  IMAD R3, R247.reuse, R8, R3 ;  /* 0x00000008f7037224 */ /* 0x040fe400078e0203 */
[----:B--2---:R-:W-:Y:S02]  /*6400*/  VIADD R9, R6, 0xda ;  /* 0x000000da06097836 */ /* 0x004fe40000000000 */
[----:B------:R-:W-:Y:S02]  /*6410*/  IMAD R4, R247, R5, R4 ;  /* 0x00000005f7047224 */ /* 0x000fe400078e0204 */
[----:B---3--:R-:W-:Y:S01]  /*6420*/  IMAD.HI.U32 R2, R246, R0, RZ ;  /* 0x00000000f6027227 */ /* 0x008fe200078e00ff */
[----:B------:R1:W-:Y:S03]  /*6430*/  STL [R1+0x23c0], R9 ;  /* 0x0023c00901007387 */ /* 0x0003e60000100800 */
[----:B------:R-:W-:Y:S01]  /*6440*/  IMAD.MOV R2, RZ, RZ, -R2 ;  /* 0x000000ffff027224 */ /* 0x000fe200078e0a02 */
[----:B------:R-:W-:Y:S01]  /*6450*/  STL [R1+0x23bc], R10 ;  /* 0x0023bc0a01007387 */ /* 0x000fe20000100800 */
[----:B------:R-:W-:-:S02]  /*6460*/  VIADD R8, R6, 0xdc ;  /* 0x000000dc06087836 */ /* 0x000fc40000000000 */
        /* <DEDUP_REMOVED lines=61> */
[----:B------:R2:W-:Y:S01]  /*6840*/  STL [R1+0x2398], R12 ;  /* 0x0023980c01007387 */ /* 0x0005e20000100800 */
[----:B------:R-:W-:-:S02]  /*6850*/  VIADD R8, R6, 0xe6 ;  /* 0x000000e606087836 */ /* 0x000fc40000000000 */
[----:B------:R-:W-:Y:S01]  /*6860*/  IMAD.HI.U32 R2, R246, R0, RZ ;  /* 0x00000000f6027227 */ /* 0x000fe200078e00ff */
[----:B------:R-:W-:Y:S01]  /*6870*/  STL [R1+0x2394], R11 ;  /* 0x0023940b01007387 */ /* 0x000fe20000100800 */
[----:B-1----:R-:W-:Y:S02]  /*6880*/  IABS R9, R12 ;  /* 0x0000000c00097213 */ /* 0x002fe40000000000 */
[----:B------:R-:W-:Y:S01]  /*6890*/  IMAD.MOV R2, RZ, RZ, -R2 ;  /* 0x000000ffff027224 */ /* 0x000fe200078e0a02 */
[----:B------:R1:W-:Y:S01]  /*68a0*/  STL [R1+0xac], R3 ;  /* 0x0000ac0301007387 */ /* 0x0003e20000100800 */
[----:B------:R-:W-:Y:S01]  /*68b0*/  IMAD R4, R247, R5, R4 ;  /* 0x00000005f7047224 */ /* 0x000fe200078e0204 */
[----:B--2---:R-:W-:Y:S01]  /*68c0*/  IADD3 R12, R6, 0xf8, RZ ;  /* 0x000000f8060c7810 */ /* 0x004fe20007ffe0ff */
[----:B------:R-:W-:-:S03]  /*68d0*/  IMAD.HI.U32 R10, R246, R9, RZ ;  /* 0x00000009f60a7227 */ /* 0x000fc600078e00ff */
[----:B------:R2:W-:Y:S01]  /*68e0*/  STL [R1+0xa8], R4 ;  /* 0x0000a80401007387 */ /* 0x0005e20000100800 */
[C---:B------:R-:W-:Y:S01]  /*68f0*/  IMAD R0, R247.reuse, R2, R0 ;  /* 0x00000002f7007224 */ /* 0x040fe200078e0200 */
[----:B------:R-:W-:Y:S01]  /*6900*/  IABS R2, R8 ;  /* 0x0000000800027213 */ /* 0x000fe20000000000 */
[----:B------:R-:W-:Y:S01]  /*6910*/  IMAD.MOV R10, RZ, RZ, -R10 ;  /* 0x000000ffff0a7224 */ /* 0x000fe200078e0a0a */
[----:B-1----:R-:W-:Y:S01]  /*6920*/  IABS R3, R11 ;  /* 0x0000000b00037213 */ /* 0x002fe20000000000 */
[----:B------:R1:W-:Y:S01]  /*6930*/  STL [R1+0x2390], R8 ;  /* 0x0023900801007387 */ /* 0x0003e20000100800 */
[C---:B------:R-:W-:Y:S02]  /*6940*/  VIADD R11, R6.reuse, 0xf9 ;  /* 0x000000f9060b7836 */ /* 0x040fe40000000000 */
[----:B------:R-:W-:Y:S01]  /*6950*/  IMAD R9, R247, R10, R9 ;  /* 0x0000000af7097224 */ /* 0x000fe200078e0209 */
[----:B------:R3:W-:Y:S01]  /*6960*/  STL [R1+0xa4], R0 ;  /* 0x0000a40001007387 */ /* 0x0007e20000100800 */
[----:B--2---:R-:W-:-:S02]  /*6970*/  VIADD R4, R6, 0xe7 ;  /* 0x000000e706047836 */ /* 0x004fc40000000000 */
[----:B------:R-:W-:-:S03]  /*6980*/  IMAD.HI.U32 R5, R246, R3, RZ ;  /* 0x00000003f6057227 */ /* 0x000fc600078e00ff */
[----:B------:R2:W-:Y:S01]  /*6990*/  STL [R1+0x238c], R4 ;  /* 0x00238c0401007387 */ /* 0x0005e20000100800 */
[----:B-1----:R-:W-:Y:S01]  /*69a0*/  IMAD.HI.U32 R8, R246, R2, RZ ;  /* 0x00000002f6087227 */ /* 0x002fe200078e00ff */
[----:B---3--:R-:W-:-:S03]  /*69b0*/  IADD3 R0, R6, 0xe8, RZ ;  /* 0x000000e806007810 */ /* 0x008fc60007ffe0ff */
[----:B------:R-:W-:Y:S02]  /*69c0*/  IMAD.MOV R5, RZ, RZ, -R5 ;  /* 0x000000ffff057224 */ /* 0x000fe400078e0a05 */
[----:B------:R-:W-:Y:S01]  /*69d0*/  IMAD.MOV R8, RZ, RZ, -R8 ;  /* 0x000000ffff087224 */ /* 0x000fe200078e0a08 */
[----:B------:R1:W-:Y:S01]  /*69e0*/  STL [R1+0x2388], R0 ;  /* 0x0023880001007387 */ /* 0x0003e20000100800 */
[----:B--2---:R-:W-:Y:S01]  /*69f0*/  IABS R4, R4 ;  /* 0x0000000400047213 */ /* 0x004fe20000000000 */
[----:B------:R-:W-:Y:S02]  /*6a00*/  IMAD R3, R247, R5, R3 ;  /* 0x00000005f7037224 */ /* 0x000fe400078e0203 */
[----:B------:R2:W-:Y:S01]  /*6a10*/  STL [R1+0xa0], R9 ;  /* 0x0000a00901007387 */ /* 0x0005e20000100800 */
[----:B------:R-:W-:Y:S02]  /*6a20*/  VIADD R10, R6, 0xea ;  /* 0x000000ea060a7836 */ /* 0x000fe40000000000 */
[----:B------:R-:W-:Y:S01]  /*6a30*/  IMAD.HI.U32 R5, R246, R4, RZ ;  /* 0x00000004f6057227 */ /* 0x000fe200078e00ff */
[----:B------:R3:W-:Y:S01]  /*6a40*/  STL [R1+0x9c], R3 ;  /* 0x00009c0301007387 */ /* 0x0007e20000100800 */
[----:B-1----:R-:W-:-:S02]  /*6a50*/  IABS R0, R0 ;  /* 0x0000000000007213 */ /* 0x002fc40000000000 */
[C---:B------:R-:W-:Y:S02]  /*6a60*/  IMAD R2, R247.reuse, R8, R2 ;  /* 0x00000008f7027224 */ /* 0x040fe400078e0202 */
[----:B------:R-:W-:Y:S01]  /*6a70*/  IMAD.MOV R5, RZ, RZ, -R5 ;  /* 0x000000ffff057224 */ /* 0x000fe200078e0a05 */
[C---:B--2---:R-:W-:Y:S01]  /*6a80*/  IADD3 R9, R6.reuse, 0xe9, RZ ;  /* 0x000000e906097810 */ /* 0x044fe20007ffe0ff */
[----:B------:R-:W-:Y:S02]  /*6a90*/  VIADD R8, R6, 0xec ;  /* 0x000000ec06087836 */ /* 0x000fe40000000000 */
[----:B------:R-:W-:Y:S02]  /*6aa0*/  IMAD R4, R247, R5, R4 ;  /* 0x00000005f7047224 */ /* 0x000fe400078e0204 */
[----:B------:R1:W-:Y:S01]  /*6ab0*/  STL [R1+0x2384], R9 ;  /* 0x0023840901007387 */ /* 0x0003e20000100800 */
[----:B---3--:R-:W-:-:S03]  /*6ac0*/  IMAD.HI.U32 R3, R246, R0, RZ ;  /* 0x00000000f6037227 */ /* 0x008fc600078e00ff */
[----:B------:R-:W-:Y:S01]  /*6ad0*/  STL [R1+0x2380], R10 ;  /* 0x0023800a01007387 */ /* 0x000fe20000100800 */
[----:B------:R-:W-:-:S03]  /*6ae0*/  IMAD.MOV R3, RZ, RZ, -R3 ;  /* 0x000000ffff037224 */ /* 0x000fc600078e0a03 */
[----:B------:R2:W-:Y:S01]  /*6af0*/  STL [R1+0x98], R2 ;  /* 0x0000980201007387 */ /* 0x0005e20000100800 */
[----:B------:R-:W-:Y:S01]  /*6b00*/  IMAD R0, R247, R3, R0 ;  /* 0x00000003f7007224 */ /* 0x000fe200078e0200 */
[----:B-1----:R-:W-:Y:S02]  /*6b10*/  IABS R9, R9 ;  /* 0x0000000900097213 */ /* 0x002fe40000000000 */
[----:B------:R1:W-:Y:S01]  /*6b20*/  STL [R1+0x94], R4 ;  /* 0x0000940401007387 */ /* 0x0003e20000100800 */
[----:B------:R-:W-:Y:S02]  /*6b30*/  IABS R3, R8 ;  /* 0x0000000800037213 */ /* 0x000fe40000000000 */
[----:B--2---:R-:W-:Y:S02]  /*6b40*/  IABS R2, R10 ;  /* 0x0000000a00027213 */ /* 0x004fe40000000000 */
[----:B------:R-:W-:-:S03]  /*6b50*/  IADD3 R10, R6, 0xeb, RZ ;  /* 0x000000eb060a7810 */ /* 0x000fc60007ffe0ff */
[----:B------:R-:W-:Y:S01]  /*6b60*/  IMAD.HI.U32 R5, R246, R2, RZ ;  /* 0x00000002f6057227 */ /* 0x000fe200078e00ff */
[----:B-1----:R-:W-:Y:S01]  /*6b70*/  IABS R4, R10 ;  /* 0x0000000a00047213 */ /* 0x002fe20000000000 */
[----:B------:R1:W-:Y:S03]  /*6b80*/  STL [R1+0x237c], R10 ;  /* 0x00237c0a01007387 */ /* 0x0003e60000100800 */
[----:B------:R-:W-:Y:S01]  /*6b90*/  IADD3 R5, -R5, RZ, RZ ;  /* 0x000000ff05057210 */ /* 0x000fe20007ffe1ff */
[----:B------:R2:W-:Y:S04]  /*6ba0*/  STL [R1+0x90], R0 ;  /* 0x0000900001007387 */ /* 0x0005e80000100800 */
[----:B------:R3:W-:Y:S01]  /*6bb0*/  STL [R1+0x2378], R8 ;  /* 0x0023780801007387 */ /* 0x0007e20000100800 */
[----:B------:R-:W-:-:S02]  /*6bc0*/  IMAD R2, R247, R5, R2 ;  /* 0x00000005f7027224 */ /* 0x000fc400078e0202 */
[----:B-1----:R-:W-:-:S04]  /*6bd0*/  IMAD.HI.U32 R10, R246, R9, RZ ;  /* 0x00000009f60a7227 */ /* 0x002fc800078e00ff */
[----:B------:R-:W-:Y:S02]  /*6be0*/  IMAD.MOV R10, RZ, RZ, -R10 ;  /* 0x000000ffff0a7224 */ /* 0x000fe400078e0a0a */
[----:B--2---:R-:W-:Y:S02]  /*6bf0*/  VIADD R0, R6, 0xed ;  /* 0x000000ed06007836 */ /* 0x004fe40000000000 */
[----:B---3--:R-:W-:-:S03]  /*6c00*/  IMAD.HI.U32 R8, R246, R4, RZ ;  /* 0x00000004f6087227 */ /* 0x008fc600078e00ff */
[----:B------:R1:W-:Y:S01]  /*6c10*/  STL [R1+0x2374], R0 ;  /* 0x0023740001007387 */ /* 0x0003e20000100800 */
[----:B------:R-:W-:Y:S02]  /*6c20*/  IMAD R9, R247, R10, R9 ;  /* 0x0000000af7097224 */ /* 0x000fe400078e0209 */
[----:B------:R-:W-:-:S03]  /*6c30*/  IMAD.HI.U32 R5, R246, R3, RZ ;  /* 0x00000003f6057227 */ /* 0x000fc600078e00ff */
[----:B------:R2:W-:Y:S01]  /*6c40*/  STL [R1+0x8c], R9 ;  /* 0x00008c0901007387 */ /* 0x0005e20000100800 */
[----:B------:R-:W-:Y:S01]  /*6c50*/  IMAD.MOV R8, RZ, RZ, -R8 ;  /* 0x000000ffff087224 */ /* 0x000fe200078e0a08 */
[----:B------:R-:W-:Y:S01]  /*6c60*/  IADD3 R5, -R5, RZ, RZ ;  /* 0x000000ff05057210 */ /* 0x000fe20007ffe1ff */
[C---:B------:R-:W-:Y:S01]  /*6c70*/  VIADD R10, R6.reuse, 0xef ;  /* 0x000000ef060a7836 */ /* 0x040fe20000000000 */
[----:B-1----:R-:W-:Y:S01]  /*6c80*/  IABS R0, R0 ;  /* 0x0000000000007213 */ /* 0x002fe20000000000 */
[C---:B------:R-:W-:Y:S01]  /*6c90*/  IMAD R4, R247.reuse, R8, R4 ;  /* 0x00000008f7047224 */ /* 0x040fe200078e0204 */
[----:B------:R1:W-:Y:S01]  /*6ca0*/  STL [R1+0x88], R2 ;  /* 0x0000880201007387 */ /* 0x0003e20000100800 */
[----:B------:R-:W-:Y:S02]  /*6cb0*/  IMAD R3, R247, R5, R3 ;  /* 0x00000005f7037224 */ /* 0x000fe400078e0203 */
[C---:B------:R-:W-:Y:S02]  /*6cc0*/  VIADD R8, R6.reuse, 0xf1 ;  /* 0x000000f106087836 */ /* 0x040fe40000000000 */
[----:B--2---:R-:W-:-:S05]  /*6cd0*/  VIADD R9, R6, 0xee ;  /* 0x000000ee06097836 */ /* 0x004fca0000000000 */
[----:B------:R2:W-:Y:S01]  /*6ce0*/  STL [R1+0x2370], R9 ;  /* 0x0023700901007387 */ /* 0x0005e20000100800 */
[----:B-1----:R-:W-:-:S03]  /*6cf0*/  IMAD.HI.U32 R2, R246, R0, RZ ;  /* 0x00000000f6027227 */ /* 0x002fc600078e00ff */
[----:B------:R-:W-:Y:S01]  /*6d00*/  STL [R1+0x236c], R10 ;  /* 0x00236c0a01007387 */ /* 0x000fe20000100800 */
[----:B------:R-:W-:-:S03]  /*6d10*/  IMAD.MOV R2, RZ, RZ, -R2 ;  /* 0x000000ffff027224 */ /* 0x000fc600078e0a02 */
[----:B------:R1:W-:Y:S01]  /*6d20*/  STL [R1+0x84], R4 ;  /* 0x0000840401007387 */ /* 0x0003e20000100800 */
[----:B------:R-:W-:Y:S01]  /*6d30*/  IMAD R240, R247, R2, R0 ;  /* 0x00000002f7f07224 */ /* 0x000fe200078e0200 */
[----:B--2---:R-:W-:Y:S02]  /*6d40*/  IABS R9, R9 ;  /* 0x0000000900097213 */ /* 0x004fe40000000000 */
[----:B------:R2:W-:Y:S01]  /*6d50*/  STL [R1+0x80], R3 ;  /* 0x0000800301007387 */ /* 0x0005e20000100800 */
[----:B------:R-:W-:Y:S02]  /*6d60*/  IABS R2, R8 ;  /* 0x0000000800027213 */ /* 0x000fe40000000000 */
[C---:B------:R-:W-:Y:S02]  /*6d70*/  IADD3 R0, R6.reuse, 0xf2, RZ ;  /* 0x000000f206007810 */ /* 0x040fe40007ffe0ff */
[----:B-1----:R-:W-:Y:S01]  /*6d80*/  IABS R4, R10 ;  /* 0x0000000a00047213 */ /* 0x002fe20000000000 */
[----:B------:R-:W-:-:S04]  /*6d90*/  VIADD R10, R6, 0xf0 ;  /* 0x000000f0060a7836 */ /* 0x000fc80000000000 */
[C---:B------:R-:W-:Y:S01]  /*6da0*/  IMAD.HI.U32 R5, R246.reuse, R4, RZ ;  /* 0x00000004f6057227 */ /* 0x040fe200078e00ff */
[----:B------:R1:W-:Y:S01]  /*6db0*/  STL [R1+0x2368], R10 ;  /* 0x0023680a01007387 */ /* 0x0003e20000100800 */
[----:B--2---:R-:W-:Y:S02]  /*6dc0*/  IABS R3, R10 ;  /* 0x0000000a00037213 */ /* 0x004fe40000000000 */
[----:B------:R-:W-:Y:S01]  /*6dd0*/  IMAD.MOV R5, RZ, RZ, -R5 ;  /* 0x000000ffff057224 */ /* 0x000fe200078e0a05 */
[----:B------:R-:W-:Y:S03]  /*6de0*/  STL [R1+0x28c8], R240 ;  /* 0x0028c8f001007387 */ /* 0x000fe60000100800 */
[----:B------:R-:W-:Y:S01]  /*6df0*/  IMAD R5, R247, R5, R4 ;  /* 0x00000005f7057224 */ /* 0x000fe200078e0204 */
[----:B------:R2:W-:Y:S01]  /*6e00*/  STL [R1+0x2364], R8 ;  /* 0x0023640801007387 */ /* 0x0005e20000100800 */
[----:B------:R-:W-:-:S03]  /*6e10*/  IMAD.HI.U32 R4, R246, R2, RZ ;  /* 0x00000002f6047227 */ /* 0x000fc600078e00ff */
[----:B------:R3:W-:Y:S01]  /*6e20*/  STL [R1+0x2360], R0 ;  /* 0x0023600001007387 */ /* 0x0007e20000100800 */
[----:B-1----:R-:W-:-:S04]  /*6e30*/  IMAD.HI.U32 R10, R246, R9, RZ ;  /* 0x00000009f60a7227 */ /* 0x002fc800078e00ff */
[----:B------:R-:W-:Y:S02]  /*6e40*/  IMAD.MOV R10, RZ, RZ, -R10 ;  /* 0x000000ffff0a7224 */ /* 0x000fe400078e0a0a */
[----:B--2---:R-:W-:Y:S01]  /*6e50*/  IMAD.HI.U32 R8, R246, R3, RZ ;  /* 0x00000003f6087227 */ /* 0x004fe200078e00ff */
[----:B---3--:R-:W-:-:S03]  /*6e60*/  IABS R0, R0 ;  /* 0x0000000000007213 */ /* 0x008fc60000000000 */
[C---:B------:R-:W-:Y:S01]  /*6e70*/  IMAD R9, R247.reuse, R10, R9 ;  /* 0x0000000af7097224 */ /* 0x040fe200078e0209 */
[C---:B------:R-:W-:Y:S01]  /*6e80*/  IADD3 R10, R6.reuse, 0xf3, RZ ;  /* 0x000000f3060a7810 */ /* 0x040fe20007ffe0ff */
[----:B------:R-:W-:Y:S02]  /*6e90*/  IMAD.MOV R8, RZ, RZ, -R8 ;  /* 0x000000ffff087224 */ /* 0x000fe400078e0a08 */
[----:B------:R-:W-:Y:S01]  /*6ea0*/  IMAD.MOV R4, RZ, RZ, -R4 ;  /* 0x000000ffff047224 */ /* 0x000fe200078e0a04 */
[----:B------:R1:W-:Y:S01]  /*6eb0*/  STL [R1+0x78], R9 ;  /* 0x0000780901007387 */ /* 0x0003e20000100800 */
[C---:B------:R-:W-:Y:S01]  /*6ec0*/  IMAD R8, R247.reuse, R8, R3 ;  /* 0x00000008f7087224 */ /* 0x040fe200078e0203 */
[----:B------:R-:W-:Y:S01]  /*6ed0*/  IABS R3, R10 ;  /* 0x0000000a00037213 */ /* 0x000fe20000000000 */
[----:B------:R-:W-:Y:S01]  /*6ee0*/  IMAD R2, R247, R4, R2 ;  /* 0x00000004f7027224 */ /* 0x000fe200078e0202 */
[----:B------:R2:W-:Y:S01]  /*6ef0*/  STL [R1+0x74], R5 ;  /* 0x0000740501007387 */ /* 0x0005e20000100800 */
[----:B------:R-:W-:-:S02]  /*6f00*/  VIADD R4, R6, 0xf6 ;  /* 0x000000f606047836 */ /* 0x000fc40000000000 */
[----:B------:R-:W-:Y:S01]  /*6f10*/  IMAD.MOV.U32 R240, RZ, RZ, R208 ;  /* 0x000000fffff07224 */ /* 0x000fe200078e00d0 */
[----:B------:R-:W-:Y:S01]  /*6f20*/  STL [R1+0x235c], R10 ;  /* 0x00235c0a01007387 */ /* 0x000fe20000100800 */
[----:B-1----:R-:W-:Y:S02]  /*6f30*/  VIADD R9, R6, 0xf4 ;  /* 0x000000f406097836 */ /* 0x002fe40000000000 */
[----:B--2---:R-:W-:-:S03]  /*6f40*/  IMAD.HI.U32 R5, R246, R0, RZ ;  /* 0x00000000f6057227 */ /* 0x004fc600078e00ff */
[----:B------:R-:W-:Y:S01]  /*6f50*/  STL [R1+0x2358], R9 ;  /* 0x0023580901007387 */ /* 0x000fe20000100800 */
[----:B------:R-:W-:-:S03]  /*6f60*/  IMAD.MOV R5, RZ, RZ, -R5 ;  /* 0x000000ffff057224 */ /* 0x000fc600078e0a05 */
[----:B------:R1:W-:Y:S01]  /*6f70*/  STL [R1+0x70], R8 ;  /* 0x0000700801007387 */ /* 0x0003e20000100800 */
[----:B------:R-:W-:-:S03]  /*6f80*/  IMAD R0, R247, R5, R0 ;  /* 0x00000005f7007224 */ /* 0x000fc600078e0200 */
[----:B------:R2:W-:Y:S01]  /*6f90*/  STL [R1+0x6c], R2 ;  /* 0x00006c0201007387 */ /* 0x0005e20000100800 */
[----:B------:R-:W-:Y:S01]  /*6fa0*/  IMAD.HI.U32 R5, R246, R3, RZ ;  /* 0x00000003f6057227 */ /* 0x000fe200078e00ff */
[----:B-1----:R-:W-:Y:S02]  /*6fb0*/  IABS R8, R9 ;  /* 0x0000000900087213 */ /* 0x002fe40000000000 */
[----:B------:R-:W-:Y:S02]  /*6fc0*/  IADD3 R9, R6, 0xf5, RZ ;  /* 0x000000f506097810 */ /* 0x000fe40007ffe0ff */
[----:B------:R-:W-:Y:S01]  /*6fd0*/  IADD3 R5, -R5, RZ, RZ ;  /* 0x000000ff05057210 */ /* 0x000fe20007ffe1ff */
[----:B--2---:R-:W-:Y:S02]  /*6fe0*/  IMAD.MOV.U32 R2, RZ, RZ, R8 ;  /* 0x000000ffff027224 */ /* 0x004fe400078e0008 */
[----:B------:R-:W-:Y:S02]  /*6ff0*/  STL [R1+0x2354], R9 ;  /* 0x0023540901007387 */ /* 0x000fe40000100800 */
[----:B------:R-:W-:-:S02]  /*7000*/  IMAD.HI.U32 R8, R246, R2, RZ ;  /* 0x00000002f6087227 */ /* 0x000fc400078e00ff */
[----:B------:R1:W-:Y:S02]  /*7010*/  STL [R1+0x68], R0 ;  /* 0x0000680001007387 */ /* 0x0003e40000100800 */
[----:B------:R-:W-:Y:S02]  /*7020*/  IMAD.MOV R8, RZ, RZ, -R8 ;  /* 0x000000ffff087224 */ /* 0x000fe400078e0a08 */
[C---:B------:R-:W-:Y:S01]  /*7030*/  IMAD R5, R247.reuse, R5, R3 ;  /* 0x00000005f7057224 */ /* 0x040fe200078e0203 */
[----:B------:R2:W-:Y:S01]  /*7040*/  STL [R1+0x2350], R4 ;  /* 0x0023500401007387 */ /* 0x0005e20000100800 */
[----:B------:R-:W-:Y:S01]  /*7050*/  IMAD R3, R247, R8, R2 ;  /* 0x00000008f7037224 */ /* 0x000fe200078e0202 */
[----:B-1----:R-:W-:Y:S01]  /*7060*/  IABS R0, R9 ;  /* 0x0000000900007213 */ /* 0x002fe20000000000 */
[----:B------:R-:W-:-:S04]  /*7070*/  VIADD R9, R6, 0xf7 ;  /* 0x000000f706097836 */ /* 0x000fc80000000000 */
[----:B------:R-:W-:Y:S01]  /*7080*/  IMAD.HI.U32 R10, R246, R0, RZ ;  /* 0x00000000f60a7227 */ /* 0x000fe200078e00ff */
[----:B------:R1:W-:Y:S01]  /*7090*/  STL [R1+0x234c], R9 ;  /* 0x00234c0901007387 */ /* 0x0003e20000100800 */
[----:B--2---:R-:W-:-:S03]  /*70a0*/  IABS R4, R4 ;  /* 0x0000000400047213 */ /* 0x004fc60000000000 */
[----:B------:R2:W-:Y:S04]  /*70b0*/  STL [R1+0x64], R5 ;  /* 0x0000640501007387 */ /* 0x0005e80000100800 */
[----:B------:R3:W-:Y:S01]  /*70c0*/  STL [R1+0x60], R3 ;  /* 0x0000600301007387 */ /* 0x0007e20000100800 */
[----:B-1----:R-:W-:-:S03]  /*70d0*/  IABS R9, R9 ;  /* 0x0000000900097213 */ /* 0x002fc60000000000 */
[----:B------:R-:W-:Y:S01]  /*70e0*/  STL [R1+0x2348], R12 ;  /* 0x0023480c01007387 */ /* 0x000fe20000100800 */
[----:B--2---:R-:W-:-:S03]  /*70f0*/  IMAD.HI.U32 R5, R246, R4, RZ ;  /* 0x00000004f6057227 */ /* 0x004fc600078e00ff */
[----:B------:R-:W-:Y:S01]  /*7100*/  STL [R1+0x2344], R11 ;  /* 0x0023440b01007387 */ /* 0x000fe20000100800 */
[----:B---3--:R-:W-:Y:S02]  /*7110*/  IMAD.MOV R3, RZ, RZ, -R10 ;  /* 0x000000ffff037224 */ /* 0x008fe400078e0a0a */
[----:B------:R-:W-:Y:S01]  /*7120*/  IMAD.MOV.U32 R2, RZ, RZ, R9 ;  /* 0x000000ffff027224 */ /* 0x000fe200078e0009 */
[----:B------:R-:W-:Y:S01]  /*7130*/  IADD3 R9, R6, 0xfa, RZ ;  /* 0x000000fa06097810 */ /* 0x000fe20007ffe0ff */
[----:B------:R-:W-:Y:S01]  /*7140*/  IMAD R3, R247, R3, R0 ;  /* 0x00000003f7037224 */ /* 0x000fe200078e0200 */
[----:B------:R-:W-:Y:S01]  /*7150*/  IABS R0, R12 ;  /* 0x0000000c00007213 */ /* 0x000fe20000000000 */
[----:B------:R-:W-:-:S03]  /*7160*/  IMAD.HI.U32 R8, R246, R2, RZ ;  /* 0x00000002f6087227 */ /* 0x000fc600078e00ff */
[----:B------:R1:W-:Y:S01]  /*7170*/  STL [R1+0x5c], R3 ;  /* 0x00005c0301007387 */ /* 0x0003e20000100800 */
[----:B------:R-:W-:Y:S02]  /*7180*/  IMAD.MOV R5, RZ, RZ, -R5 ;  /* 0x000000ffff057224 */ /* 0x000fe400078e0a05 */
[----:B------:R-:W-:Y:S02]  /*7190*/  IMAD.MOV R8, RZ, RZ, -R8 ;  /* 0x000000ffff087224 */ /* 0x000fe400078e0a08 */
[C---:B------:R-:W-:Y:S02]  /*71a0*/  IMAD R4, R247.reuse, R5, R4 ;  /* 0x00000005f7047224 */ /* 0x040fe400078e0204 */
[----:B------:R-:W-:Y:S02]  /*71b0*/  IMAD R2, R247, R8, R2 ;  /* 0x00000008f7027224 */ /* 0x000fe400078e0202 */
[----:B------:R-:W-:Y:S01]  /*71c0*/  IMAD.HI.U32 R5, R246, R0, RZ ;  /* 0x00000000f6057227 */ /* 0x000fe200078e00ff */
[----:B-1----:R-:W-:Y:S01]  /*71d0*/  IABS R3, R11 ;  /* 0x0000000b00037213 */ /* 0x002fe20000000000 */
[----:B------:R1:W-:Y:S01]  /*71e0*/  STL [R1+0x58], R4 ;  /* 0x0000580401007387 */ /* 0x0003e20000100800 */
[----:B------:R-:W-:Y:S01]  /*71f0*/  IADD3 R11, R6, 0xfe, RZ ;  /* 0x000000fe060b7810 */ /* 0x000fe20007ffe0ff */
[----:B------:R-:W-:-:S02]  /*7200*/  IMAD.MOV R5, RZ, RZ, -R5 ;  /* 0x000000ffff057224 */ /* 0x000fc400078e0a05 */
[----:B------:R-:W-:Y:S01]  /*7210*/  IMAD.HI.U32 R8, R246, R3, RZ ;  /* 0x00000003f6087227 */ /* 0x000fe200078e00ff */
[----:B------:R-:W-:Y:S03]  /*7220*/  STL [R1+0x2340], R9 ;  /* 0x0023400901007387 */ /* 0x000fe60000100800 */
[C---:B------:R-:W-:Y:S01]  /*7230*/  IMAD R5, R247.reuse, R5, R0 ;  /* 0x00000005f7057224 */ /* 0x040fe200078e0200 */
[----:B------:R-:W-:Y:S01]  /*7240*/  IADD3 R8, -R8, RZ, RZ ;  /* 0x000000ff08087210 */ /* 0x000fe20007ffe1ff */
[C---:B-1----:R-:W-:Y:S01]  /*7250*/  VIADD R4, R6.reuse, 0xfb ;  /* 0x000000fb06047836 */ /* 0x042fe20000000000 */
[----:B------:R1:W-:Y:S01]  /*7260*/  STL [R1+0x54], R2 ;  /* 0x0000540201007387 */ /* 0x0003e20000100800 */
[C---:B------:R-:W-:Y:S02]  /*7270*/  VIADD R12, R6.reuse, 0xfd ;  /* 0x000000fd060c7836 */ /* 0x040fe40000000000 */
[----:B------:R-:W-:Y:S01]  /*7280*/  IMAD R0, R247, R8, R3 ;  /* 0x00000008f7007224 */ /* 0x000fe200078e0203 */
[----:B------:R2:W-:Y:S01]  /*7290*/  STL [R1+0x233c], R4 ;  /* 0x00233c0401007387 */ /* 0x0005e20000100800 */
[----:B-1----:R-:W-:Y:S01]  /*72a0*/  IABS R2, R9 ;  /* 0x0000000900027213 */ /* 0x002fe20000000000 */
[----:B------:R-:W-:Y:S01]  /*72b0*/  VIADD R9, R6, 0xfc ;  /* 0x000000fc06097836 */ /* 0x000fe20000000000 */
[----:B--2---:R-:W-:-:S03]  /*72c0*/  IABS R4, R4 ;  /* 0x0000000400047213 */ /* 0x004fc60000000000 */
[----:B------:R-:W-:Y:S01]  /*72d0*/  IMAD.HI.U32 R10, R246, R2, RZ ;  /* 0x00000002f60a7227 */ /* 0x000fe200078e00ff */
[----:B------:R1:W-:Y:S04]  /*72e0*/  STL [R1+0x2338], R9 ;  /* 0x0023380901007387 */ /* 0x0003e80000100800 */
[----:B------:R2:W-:Y:S04]  /*72f0*/  STL [R1+0x50], R5 ;  /* 0x0000500501007387 */ /* 0x0005e80000100800 */
[----:B------:R3:W-:Y:S01]  /*7300*/  STL [R1+0x4c], R0 ;  /* 0x00004c0001007387 */ /* 0x0007e20000100800 */
[----:B-1----:R-:W-:-:S03]  /*7310*/  IABS R9, R9 ;  /* 0x0000000900097213 */ /* 0x002fc60000000000 */
[----:B------:R-:W-:Y:S01]  /*7320*/  STL [R1+0x2334], R12 ;  /* 0x0023340c01007387 */ /* 0x000fe20000100800 */
[----:B--2---:R-:W-:-:S03]  /*7330*/  IMAD.HI.U32 R5, R246, R4, RZ ;  /* 0x00000004f6057227 */ /* 0x004fc600078e00ff */
[----:B------:R-:W-:Y:S01]  /*7340*/  STL [R1+0x2330], R11 ;  /* 0x0023300b01007387 */ /* 0x000fe20000100800 */
[----:B---3--:R-:W-:Y:S02]  /*7350*/  IMAD.MOV R0, RZ, RZ, -R10 ;  /* 0x000000ffff007224 */ /* 0x008fe400078e0a0a */
[----:B------:R-:W-:Y:S02]  /*7360*/  IMAD.MOV R5, RZ, RZ, -R5 ;  /* 0x000000ffff057224 */ /* 0x000fe400078e0a05 */
[C---:B------:R-:W-:Y:S01]  /*7370*/  IMAD R2, R247.reuse, R0, R2 ;  /* 0x00000000f7027224 */ /* 0x040fe200078e0202 */
[----:B------:R-:W-:Y:S01]  /*7380*/  IABS R0, R12 ;  /* 0x0000000c00007213 */ /* 0x000fe20000000000 */
[----:B------:R-:W-:Y:S02]  /*7390*/  IMAD.MOV.U32 R3, RZ, RZ, R9 ;  /* 0x000000ffff037224 */ /* 0x000fe400078e0009 */
[----:B------:R-:W-:Y:S01]  /*73a0*/  IMAD R4, R247, R5, R4 ;  /* 0x00000005f7047224 */ /* 0x000fe200078e0204 */
[----:B------:R1:W-:Y:S01]  /*73b0*/  STL [R1+0x48], R2 ;  /* 0x0000480201007387 */ /* 0x0003e20000100800 */
[----:B------:R-:W-:-:S03]  /*73c0*/  IMAD.HI.U32 R8, R246, R3, RZ ;  /* 0x00000003f6087227 */ /* 0x000fc600078e00ff */
[----:B------:R2:W-:Y:S01]  /*73d0*/  STL [R1+0x44], R4 ;  /* 0x0000440401007387 */ /* 0x0005e20000100800 */
[----:B------:R-:W-:Y:S02]  /*73e0*/  IMAD.MOV R8, RZ, RZ, -R8 ;  /* 0x000000ffff087224 */ /* 0x000fe400078e0a08 */
[C---:B------:R-:W-:Y:S02]  /*73f0*/  VIADD R9, R6.reuse, 0xff ;  /* 0x000000ff06097836 */ /* 0x040fe40000000000 */
[C---:B------:R-:W-:Y:S01]  /*7400*/  VIADD R5, R6.reuse, 0x100 ;  /* 0x0000010006057836 */ /* 0x040fe20000000000 */
[----:B-1----:R-:W-:Y:S01]  /*7410*/  IABS R2, R11 ;  /* 0x0000000b00027213 */ /* 0x002fe20000000000 */
[----:B------:R-:W-:Y:S01]  /*7420*/  VIADD R12, R6, 0x102 ;  /* 0x00000102060c7836 */ /* 0x000fe20000000000 */
[----:B------:R-:W-:Y:S02]  /*7430*/  STL [R1+0x232c], R9 ;  /* 0x00232c0901007387 */ /* 0x000fe40000100800 */
[----:B--2---:R-:W-:Y:S01]  /*7440*/  MOV R4, R2 ;  /* 0x0000000200047202 */ /* 0x004fe20000000f00 */
[----:B------:R-:W-:-:S02]  /*7450*/  IMAD R2, R247, R8, R3 ;  /* 0x00000008f7027224 */ /* 0x000fc400078e0203 */
[----:B------:R-:W-:-:S03]  /*7460*/  IMAD.HI.U32 R3, R246, R0, RZ ;  /* 0x00000000f6037227 */ /* 0x000fc600078e00ff */
[----:B------:R1:W-:Y:S01]  /*7470*/  STL [R1+0x40], R2 ;  /* 0x0000400201007387 */ /* 0x0003e20000100800 */
[----:B------:R-:W-:-:S03]  /*7480*/  IMAD.HI.U32 R8, R246, R4, RZ ;  /* 0x00000004f6087227 */ /* 0x000fc600078e00ff */
[----:B------:R2:W-:Y:S01]  /*7490*/  STL [R1+0x2328], R5 ;  /* 0x0023280501007387 */ /* 0x0005e20000100800 */
[----:B------:R-:W-:Y:S01]  /*74a0*/  IMAD.MOV R3, RZ, RZ, -R3 ;  /* 0x000000ffff037224 */ /* 0x000fe200078e0a03 */
[----:B------:R-:W-:-:S03]  /*74b0*/  IADD3 R8, -R8, RZ, RZ ;  /* 0x000000ff08087210 */ /* 0x000fc60007ffe1ff */
[C---:B------:R-:W-:Y:S01]  /*74c0*/  IMAD R11, R247.reuse, R3, R0 ;  /* 0x00000003f70b7224 */ /* 0x040fe200078e0200 */
[----:B-1----:R-:W-:Y:S01]  /*74d0*/  IABS R2, R9 ;  /* 0x0000000900027213 */ /* 0x002fe20000000000 */
[----:B------:R-:W-:Y:S02]  /*74e0*/  VIADD R9, R6, 0x101 ;  /* 0x0000010106097836 */ /* 0x000fe40000000000 */
[----:B------:R-:W-:Y:S01]  /*74f0*/  IMAD R0, R247, R8, R4 ;  /* 0x00000008f7007224 */ /* 0x000fe200078e0204 */
[----:B--2---:R-:W-:Y:S01]  /*7500*/  IABS R5, R5 ;  /* 0x0000000500057213 */ /* 0x004fe20000000000 */
[C---:B------:R-:W-:Y:S01]  /*7510*/  IMAD.HI.U32 R10, R246.reuse, R2, RZ ;  /* 0x00000002f60a7227 */ /* 0x040fe200078e00ff */
[----:B------:R1:W-:Y:S03]  /*7520*/  STL [R1+0x2324], R9 ;  /* 0x0023240901007387 */ /* 0x0003e60000100800 */
[----:B------:R-:W-:Y:S01]  /*7530*/  IMAD.HI.U32 R4, R246, R5, RZ ;  /* 0x00000005f6047227 */ /* 0x000fe200078e00ff */
[----:B------:R2:W-:Y:S03]  /*7540*/  STL [R1+0x3c], R11 ;  /* 0x00003c0b01007387 */ /* 0x0005e60000100800 */
[----:B------:R-:W-:Y:S01]  /*7550*/  IMAD.MOV R8, RZ, RZ, -R4 ;  /* 0x000000ffff087224 */ /* 0x000fe200078e0a04 */
[----:B------:R3:W-:Y:S01]  /*7560*/  STL [R1+0x38], R0 ;  /* 0x0000380001007387 */ /* 0x0007e20000100800 */
[----:B-1----:R-:W-:-:S02]  /*7570*/  IABS R9, R9 ;  /* 0x0000000900097213 */ /* 0x002fc40000000000 */
[C---:B------:R-:W-:Y:S01]  /*7580*/  IMAD R5, R247.reuse, R8, R5 ;  /* 0x00000008f7057224 */ /* 0x040fe200078e0205 */
[----:B------:R1:W-:Y:S01]  /*7590*/  STL [R1+0x2320], R12 ;  /* 0x0023200c01007387 */ /* 0x0003e20000100800 */
[----:B--2---:R-:W-:Y:S01]  /*75a0*/  IADD3 R11, R6, 0x103, RZ ;  /* 0x00000103060b7810 */ /* 0x004fe20007ffe0ff */
[----:B------:R-:W-:Y:S02]  /*75b0*/  IMAD.MOV.U32 R3, RZ, RZ, R9 ;  /* 0x000000ffff037224 */ /* 0x000fe400078e0009 */
[----:B---3--:R-:W-:Y:S02]  /*75c0*/  IMAD.MOV R0, RZ, RZ, -R10 ;  /* 0x000000ffff007224 */ /* 0x008fe400078e0a0a */
[----:B------:R-:W-:Y:S01]  /*75d0*/  STL [R1+0x231c], R11 ;  /* 0x00231c0b01007387 */ /* 0x000fe20000100800 */
[----:B------:R-:W-:Y:S01]  /*75e0*/  IMAD.HI.U32 R9, R246, R3, RZ ;  /* 0x00000003f6097227 */ /* 0x000fe200078e00ff */
[----:B------:R-:W-:Y:S02]  /*75f0*/  IABS R4, R11 ;  /* 0x0000000b00047213 */ /* 0x000fe40000000000 */
[----:B------:R-:W-:Y:S01]  /*7600*/  IADD3 R10, R6, 0x105, RZ ;  /* 0x00000105060a7810 */ /* 0x000fe20007ffe0ff */
[----:B------:R-:W-:Y:S01]  /*7610*/  IMAD R2, R247, R0, R2 ;  /* 0x00000000f7027224 */ /* 0x000fe200078e0202 */
[----:B------:R-:W-:Y:S01]  /*7620*/  IABS R0, R12 ;  /* 0x0000000c00007213 */ /* 0x000fe20000000000 */
[----:B------:R-:W-:-:S03]  /*7630*/  IMAD.HI.U32 R8, R246, R4, RZ ;  /* 0x00000004f6087227 */ /* 0x000fc600078e00ff */
[----:B------:R2:W-:Y:S01]  /*7640*/  STL [R1+0x34], R2 ;  /* 0x0000340201007387 */ /* 0x0005e20000100800 */
[----:B------:R-:W-:Y:S02]  /*7650*/  IMAD.MOV R8, RZ, RZ, -R8 ;  /* 0x000000ffff087224 */ /* 0x000fe400078e0a08 */
[C---:B-1----:R-:W-:Y:S01]  /*7660*/  VIADD R12, R6.reuse, 0x107 ;  /* 0x00000107060c7836 */ /* 0x042fe20000000000 */
[----:B------:R1:W-:Y:S01]  /*7670*/  STL [R1+0x30], R5 ;  /* 0x0000300501007387 */ /* 0x0003e20000100800 */
[----:B--2---:R-:W-:Y:S02]  /*7680*/  IMAD.MOV R2, RZ, RZ, -R9 ;  /* 0x000000ffff027224 */ /* 0x004fe400078e0a09 */
[----:B------:R-:W-:Y:S02]  /*7690*/  VIADD R9, R6, 0x104 ;  /* 0x0000010406097836 */ /* 0x000fe40000000000 */
[----:B------:R-:W-:Y:S01]  /*76a0*/  IMAD R241, R247, R2, R3 ;  /* 0x00000002f7f17224 */ /* 0x000fe200078e0203 */
[----:B-1----:R-:W-:Y:S01]  /*76b0*/  IABS R5, R10 ;  /* 0x0000000a00057213 */ /* 0x002fe20000000000 */
[----:B------:R-:W-:Y:S01]  /*76c0*/  IMAD.HI.U32 R3, R246, R0, RZ ;  /* 0x00000000f6037227 */ /* 0x000fe200078e00ff */
[----:B------:R1:W-:Y:S01]  /*76d0*/  STL [R1+0x2318], R9 ;  /* 0x0023180901007387 */ /* 0x0003e20000100800 */
[----:B------:R-:W-:-:S02]  /*76e0*/  IABS R2, R9 ;  /* 0x0000000900027213 */ /* 0x000fc40000000000 */
[----:B------:R-:W-:Y:S01]  /*76f0*/  IMAD.MOV R3, RZ, RZ, -R3 ;  /* 0x000000ffff037224 */ /* 0x000fe200078e0a03 */
[----:B------:R2:W-:Y:S03]  /*7700*/  STL [R1+0x28c0], R241 ;  /* 0x0028c0f101007387 */ /* 0x0005e60000100800 */
[C---:B------:R-:W-:Y:S01]  /*7710*/  IMAD R11, R247.reuse, R3, R0 ;  /* 0x00000003f70b7224 */ /* 0x040fe200078e0200 */
[----:B------:R3:W-:Y:S01]  /*7720*/  STL [R1+0x2314], R10 ;  /* 0x0023140a01007387 */ /* 0x0007e20000100800 */
[----:B------:R-:W-:Y:S02]  /*7730*/  IMAD R0, R247, R8, R4 ;  /* 0x00000008f7007224 */ /* 0x000fe400078e0204 */
[----:B-1----:R-:W-:Y:S02]  /*7740*/  VIADD R9, R6, 0x106 ;  /* 0x0000010606097836 */ /* 0x002fe40000000000 */
[----:B------:R-:W-:-:S03]  /*7750*/  IMAD.HI.U32 R4, R246, R5, RZ ;  /* 0x00000005f6047227 */ /* 0x000fc600078e00ff */
[----:B------:R1:W-:Y:S01]  /*7760*/  STL [R1+0x2310], R9 ;  /* 0x0023100901007387 */ /* 0x0003e20000100800 */
[----:B--2---:R-:W-:Y:S01]  /*7770*/  IMAD.MOV.U32 R241, RZ, RZ, R205 ;  /* 0x000000fffff17224 */ /* 0x004fe200078e00cd */
[----:B------:R-:W-:Y:S01]  /*7780*/  IADD3 R8, -R4, RZ, RZ ;  /* 0x000000ff04087210 */ /* 0x000fe20007ffe1ff */
[----:B---3--:R-:W-:Y:S01]  /*7790*/  IMAD.HI.U32 R10, R246, R2, RZ ;  /* 0x00000002f60a7227 */ /* 0x008fe200078e00ff */
[----:B------:R2:W-:Y:S03]  /*77a0*/  STL [R1+0x28], R11 ;  /* 0x0000280b01007387 */ /* 0x0005e60000100800 */
[----:B------:R-:W-:Y:S01]  /*77b0*/  IMAD R5, R247, R8, R5 ;  /* 0x00000008f7057224 */ /* 0x000fe200078e0205 */
[----:B------:R3:W-:Y:S01]  /*77c0*/  STL [R1+0x24], R0 ;  /* 0x0000240001007387 */ /* 0x0007e20000100800 */
[----:B-1----:R-:W-:-:S03]  /*77d0*/  IABS R9, R9 ;  /* 0x0000000900097213 */ /* 0x002fc60000000000 */
[----:B------:R1:W-:Y:S01]  /*77e0*/  STL [R1+0x230c], R12 ;  /* 0x00230c0c01007387 */ /* 0x0003e20000100800 */
[----:B------:R-:W-:Y:S01]  /*77f0*/  MOV R3, R9 ;  /* 0x0000000900037202 */ /* 0x000fe20000000f00 */
[----:B--2---:R-:W-:Y:S02]  /*7800*/  VIADD R11, R6, 0x108 ;  /* 0x00000108060b7836 */ /* 0x004fe40000000000 */
[----:B---3--:R-:W-:Y:S02]  /*7810*/  IMAD.MOV R0, RZ, RZ, -R10 ;  /* 0x000000ffff007224 */ /* 0x008fe400078e0a0a */
[----:B------:R-:W-:Y:S01]  /*7820*/  IMAD.HI.U32 R9, R246, R3, RZ ;  /* 0x00000003f6097227 */ /* 0x000fe200078e00ff */
[----:B------:R2:W-:Y:S01]  /*7830*/  STL [R1+0x2308], R11 ;  /* 0x0023080b01007387 */ /* 0x0005e20000100800 */
[----:B------:R-:W-:Y:S02]  /*7840*/  IABS R4, R11 ;  /* 0x0000000b00047213 */ /* 0x000fe40000000000 */
[----:B------:R-:W-:Y:S01]  /*7850*/  IMAD R2, R247, R0, R2 ;  /* 0x00000000f7027224 */ /* 0x000fe200078e0202 */
[----:B------:R-:W-:Y:S01]  /*7860*/  IABS R0, R12 ;  /* 0x0000000c00007213 */ /* 0x000fe20000000000 */
[----:B-1----:R-:W-:-:S02]  /*7870*/  VIADD R12, R6, 0x10c ;  /* 0x0000010c060c7836 */ /* 0x002fc40000000000 */
[----:B------:R-:W-:Y:S01]  /*7880*/  IMAD.HI.U32 R8, R246, R4, RZ ;  /* 0x00000004f6087227 */ /* 0x000fe200078e00ff */
[----:B------:R1:W-:Y:S03]  /*7890*/  STL [R1+0x20], R2 ;  /* 0x0000200201007387 */ /* 0x0003e60000100800 */
[----:B------:R-:W-:Y:S01]  /*78a0*/  IMAD.MOV R8, RZ, RZ, -R8 ;  /* 0x000000ffff087224 */ /* 0x000fe200078e0a08 */
[----:B------:R3:W-:Y:S01]  /*78b0*/  STL [R1+0x1c], R5 ;  /* 0x00001c0501007387 */ /* 0x0007e20000100800 */
[----:B--2---:R-:W-:Y:S02]  /*78c0*/  VIADD R11, R6, 0x10d ;  /* 0x0000010d060b7836 */ /* 0x004fe40000000000 */
[----:B------:R-:W-:Y:S02]  /*78d0*/  IMAD R170, R247, R8, R4 ;  /* 0x00000008f7aa7224 */ /* 0x000fe400078e0204 */
[----:B-1----:R-:W-:-:S02]  /*78e0*/  IMAD.MOV R2, RZ, RZ, -R9 ;  /* 0x000000ffff027224 */ /* 0x002fc400078e0a09 */
[----:B------:R-:W-:Y:S02]  /*78f0*/  VIADD R9, R6, 0x109 ;  /* 0x0000010906097836 */ /* 0x000fe40000000000 */
[----:B------:R-:W-:Y:S02]  /*7900*/  IMAD R2, R247, R2, R3 ;  /* 0x00000002f7027224 */ /* 0x000fe400078e0203 */
[----:B------:R-:W-:Y:S01]  /*7910*/  IMAD.HI.U32 R3, R246, R0, RZ ;  /* 0x00000000f6037227 */ /* 0x000fe200078e00ff */
[----:B------:R-:W-:Y:S03]  /*7920*/  STL [R1+0x2304], R9 ;  /* 0x0023040901007387 */ /* 0x000fe60000100800 */
[----:B---3--:R-:W-:Y:S01]  /*7930*/  VIADD R5, R6, 0x10a ;  /* 0x0000010a06057836 */ /* 0x008fe20000000000 */
[----:B------:R1:W-:Y:S01]  /*7940*/  STL [R1+0x18], R2 ;  /* 0x0000180201007387 */ /* 0x0003e20000100800 */
[----:B------:R-:W-:-:S03]  /*7950*/  IMAD.MOV R3, RZ, RZ, -R3 ;  /* 0x000000ffff037224 */ /* 0x000fc600078e0a03 */
[----:B------:R2:W-:Y:S01]  /*7960*/  STL [R1+0x2300], R5 ;  /* 0x0023000501007387 */ /* 0x0005e20000100800 */
[----:B------:R-:W-:Y:S01]  /*7970*/  IMAD R0, R247, R3, R0 ;  /* 0x00000003f7007224 */ /* 0x000fe200078e0200 */
[----:B-1----:R-:W-:Y:S02]  /*7980*/  IABS R2, R9 ;  /* 0x0000000900027213 */ /* 0x002fe40000000000 */
[----:B------:R-:W-:Y:S02]  /*7990*/  IADD3 R9, R6, 0x10b, RZ ;  /* 0x0000010b06097810 */ /* 0x000fe40007ffe0ff */
[----:B--2---:R-:W-:Y:S01]  /*79a0*/  IABS R5, R5 ;  /* 0x0000000500057213 */ /* 0x004fe20000000000 */
[C---:B------:R-:W-:Y:S02]  /*79b0*/  IMAD.HI.U32 R10, R246.reuse, R2, RZ ;  /* 0x00000002f60a7227 */ /* 0x040fe400078e00ff */
[----:B------:R1:W-:Y:S02]  /*79c0*/  STL [R1+0x22fc], R9 ;  /* 0x0022fc0901007387 */ /* 0x0003e40000100800 */
[----:B------:R-:W-:-:S02]  /*79d0*/  IMAD.HI.U32 R4, R246, R5, RZ ;  /* 0x00000005f6047227 */ /* 0x000fc400078e00ff */
[----:B------:R-:W-:Y:S02]  /*79e0*/  STL [R1+0x2890], R170 ;  /* 0x002890aa01007387 */ /* 0x000fe40000100800 */
[----:B------:R-:W-:Y:S01]  /*79f0*/  IMAD.MOV R8, RZ, RZ, -R4 ;  /* 0x000000ffff087224 */ /* 0x000fe200078e0a04 */
[----:B------:R-:W-:Y:S01]  /*7a00*/  IABS R4, R11 ;  /* 0x0000000b00047213 */ /* 0x000fe20000000000 */
[----:B------:R2:W-:Y:S01]  /*7a10*/  STL [R1+0x14], R0 ;  /* 0x0000140001007387 */ /* 0x0005e20000100800 */
[----:B-1----:R-:W-:Y:S01]  /*7a20*/  IABS R9, R9 ;  /* 0x0000000900097213 */ /* 0x002fe20000000000 */
[----:B------:R-:W-:Y:S02]  /*7a30*/  IMAD R244, R247, R8, R5 ;  /* 0x00000008f7f47224 */ /* 0x000fe400078e0205 */
[----:B------:R-:W-:Y:S01]  /*7a40*/  STL [R1+0x22f8], R12 ;  /* 0x0022f80c01007387 */ /* 0x000fe20000100800 */
[----:B------:R-:W-:-:S03]  /*7a50*/  IMAD.HI.U32 R8, R246, R4, RZ ;  /* 0x00000004f6087227 */ /* 0x000fc600078e00ff */
[----:B------:R1:W-:Y:S01]  /*7a60*/  STL [R1+0x22f4], R11 ;  /* 0x0022f40b01007387 */ /* 0x0003e20000100800 */
[----:B------:R-:W-:Y:S01]  /*7a70*/  IMAD.MOV.U32 R3, RZ, RZ, R9 ;  /* 0x000000ffff037224 */ /* 0x000fe200078e0009 */
[----:B--2---:R-:W-:Y:S01]  /*7a80*/  IADD3 R0, -R10, RZ, RZ ;  /* 0x000000ff0a007210 */ /* 0x004fe20007ffe1ff */
[----:B------:R-:W-:Y:S02]  /*7a90*/  VIADD R10, R6, 0x10f ;  /* 0x0000010f060a7836 */ /* 0x000fe40000000000 */
[----:B------:R-:W-:-:S04]  /*7aa0*/  IMAD.HI.U32 R9, R246, R3, RZ ;  /* 0x00000003f6097227 */ /* 0x000fc800078e00ff */
[----:B------:R-:W-:Y:S01]  /*7ab0*/  IMAD R245, R247, R0, R2 ;  /* 0x00000000f7f57224 */ /* 0x000fe200078e0202 */
[----:B------:R-:W-:Y:S01]  /*7ac0*/  IABS R0, R12 ;  /* 0x0000000c00007213 */ /* 0x000fe20000000000 */
[C---:B-1----:R-:W-:Y:S01]  /*7ad0*/  VIADD R11, R6.reuse, 0x10e ;  /* 0x0000010e060b7836 */ /* 0x042fe20000000000 */
[----:B------:R-:W-:Y:S01]  /*7ae0*/  IADD3 R2, -R9, RZ, RZ ;  /* 0x000000ff09027210 */ /* 0x000fe20007ffe1ff */
[----:B------:R-:W-:Y:S01]  /*7af0*/  VIADD R9, R6, 0x110 ;  /* 0x0000011006097836 */ /* 0x000fe20000000000 */
[----:B------:R1:W-:Y:S01]  /*7b00*/  STL [R1+0x2894], R245 ;  /* 0x002894f501007387 */ /* 0x0003e20000100800 */
[----:B------:R-:W-:Y:S01]  /*7b10*/  IMAD.HI.U32 R5, R246, R0, RZ ;  /* 0x00000000f6057227 */ /* 0x000fe200078e00ff */
[----:B------:R-:W-:Y:S02]  /*7b20*/  IADD3 R12, R6, 0x111, RZ ;  /* 0x00000111060c7810 */ /* 0x000fe40007ffe0ff */
[----:B------:R2:W-:Y:S01]  /*7b30*/  STL [R1+0x2898], R244 ;  /* 0x002898f401007387 */ /* 0x0005e20000100800 */
[----:B------:R-:W-:Y:S01]  /*7b40*/  IMAD R243, R247, R2, R3 ;  /* 0x00000002f7f37224 */ /* 0x000fe200078e0203 */
[----:B------:R-:W-:Y:S01]  /*7b50*/  IADD3 R5, -R5, RZ, RZ ;  /* 0x000000ff05057210 */ /* 0x000fe20007ffe1ff */
[----:B------:R-:W-:Y:S01]  /*7b60*/  IMAD.MOV R8, RZ, RZ, -R8 ;  /* 0x000000ffff087224 */ /* 0x000fe200078e0a08 */
[----:B------:R3:W-:Y:S01]  /*7b70*/  STL [R1+0x22f0], R11 ;  /* 0x0022f00b01007387 */ /* 0x0007e20000100800 */
[----:B------:R-:W-:Y:S01]  /*7b80*/  IABS R2, R11 ;  /* 0x0000000b00027213 */ /* 0x000fe20000000000 */
[----:B------:R-:W-:Y:S01]  /*7b90*/  IMAD.MOV.U32 R170, RZ, RZ, R206 ;  /* 0x000000ffffaa7224 */ /* 0x000fe200078e00ce */
[----:B------:R-:W-:Y:S01]  /*7ba0*/  IABS R3, R10 ;  /* 0x0000000a00037213 */ /* 0x000fe20000000000 */
[----:B------:R4:W-:Y:S01]  /*7bb0*/  STL [R1+0x289c], R243 ;  /* 0x00289cf301007387 */ /* 0x0009e20000100800 */
[C---:B------:R-:W-:Y:S01]  /*7bc0*/  IMAD R242, R247.reuse, R5, R0 ;  /* 0x00000005f7f27224 */ /* 0x040fe200078e0200 */
[----:B-1----:R-:W-:Y:S01]  /*7bd0*/  MOV R245, R207 ;  /* 0x000000cf00f57202 */ /* 0x002fe20000000f00 */
[----:B------:R-:W-:Y:S01]  /*7be0*/  IMAD R0, R247, R8, R4 ;  /* 0x00000008f7007224 */ /* 0x000fe200078e0204 */
[----:B------:R1:W-:Y:S01]  /*7bf0*/  STL [R1+0x22ec], R10 ;  /* 0x0022ec0a01007387 */ /* 0x0003e20000100800 */
[----:B------:R-:W-:Y:S01]  /*7c00*/  IMAD.HI.U32 R8, R246, R3, RZ ;  /* 0x00000003f6087227 */ /* 0x000fe200078e00ff */
[----:B--2---:R-:W-:-:S02]  /*7c10*/  MOV R244, R211 ;  /* 0x000000d300f47202 */ /* 0x004fc40000000f00 */
[----:B------:R2:W-:Y:S01]  /*7c20*/  STL [R1+0x22e8], R9 ;  /* 0x0022e80901007387 */ /* 0x0005e20000100800 */
[----:B---3--:R-:W-:Y:S02]  /*7c30*/  VIADD R11, R6, 0x112 ;  /* 0x00000112060b7836 */ /* 0x008fe40000000000 */
[----:B----4-:R-:W-:Y:S01]  /*7c40*/  IMAD.MOV.U32 R243, RZ, RZ, R240 ;  /* 0x000000fffff37224 */ /* 0x010fe200078e00f0 */
[----:B------:R3:W-:Y:S01]  /*7c50*/  STL [R1+0x28a0], R242 ;  /* 0x0028a0f201007387 */ /* 0x0007e20000100800 */
[----:B------:R-:W-:Y:S02]  /*7c60*/  IMAD.MOV.U32 R240, RZ, RZ, R210 ;  /* 0x000000fffff07224 */ /* 0x000fe400078e00d2 */
[----:B-1----:R-:W-:Y:S01]  /*7c70*/  IMAD.HI.U32 R10, R246, R2, RZ ;  /* 0x00000002f60a7227 */ /* 0x002fe200078e00ff */
[----:B------:R1:W-:Y:S01]  /*7c80*/  STL [R1+0x28a4], R0 ;  /* 0x0028a40001007387 */ /* 0x0003e20000100800 */
[----:B--2---:R-:W-:Y:S02]  /*7c90*/  IABS R9, R9 ;  /* 0x0000000900097213 */ /* 0x004fe40000000000 */
[----:B------:R-:W-:Y:S01]  /*7ca0*/  IMAD.MOV R5, RZ, RZ, -R10 ;  /* 0x000000ffff057224 */ /* 0x000fe200078e0a0a */
[----:B------:R-:W-:Y:S01]  /*7cb0*/  STL [R1+0x22e4], R12 ;  /* 0x0022e40c01007387 */ /* 0x000fe20000100800 */
[----:B---3--:R-:W-:-:S02]  /*7cc0*/  IMAD.MOV.U32 R242, RZ, RZ, R213 ;  /* 0x000000fffff27224 */ /* 0x008fc400078e00d5 */
[----:B------:R-:W-:Y:S01]  /*7cd0*/  IMAD.MOV.U32 R4, RZ, RZ, R9 ;  /* 0x000000ffff047224 */ /* 0x000fe200078e0009 */
[----:B------:R2:W-:Y:S01]  /*7ce0*/  STL [R1+0x22e0], R11 ;  /* 0x0022e00b01007387 */ /* 0x0005e20000100800 */
[----:B------:R-:W-:Y:S01]  /*7cf0*/  IMAD.MOV R9, RZ, RZ, -R8 ;  /* 0x000000ffff097224 */ /* 0x000fe200078e0a08 */
[----:B-1----:R-:W-:Y:S01]  /*7d00*/  IADD3 R0, R6, 0x113, RZ ;  /* 0x0000011306007810 */ /* 0x002fe20007ffe0ff */
[C---:B------:R-:W-:Y:S01]  /*7d10*/  IMAD R2, R247.reuse, R5, R2 ;  /* 0x00000005f7027224 */ /* 0x040fe200078e0202 */
[----:B------:R-:W-:Y:S01]  /*7d20*/  IABS R5, R12 ;  /* 0x0000000c00057213 */ /* 0x000fe20000000000 */
[----:B------:R-:W-:Y:S01]  /*7d30*/  IMAD R3, R247, R9, R3 ;  /* 0x00000009f7037224 */ /* 0x000fe200078e0203 */
[----:B------:R-:W-:Y:S01]  /*7d40*/  IABS R8, R11 ;  /* 0x0000000b00087213 */ /* 0x000fe20000000000 */
[----:B------:R-:W-:Y:S01]  /*7d50*/  IMAD.HI.U32 R10, R246, R4, RZ ;  /* 0x00000004f60a7227 */ /* 0x000fe200078e00ff */
[----:B------:R1:W-:Y:S01]  /*7d60*/  STL [R1+0x28a8], R2 ;  /* 0x0028a80201007387 */ /* 0x0003e20000100800 */
[----:B------:R-:W-:-:S02]  /*7d70*/  IABS R9, R0 ;  /* 0x0000000000097213 */ /* 0x000fc40000000000 */
[----:B------:R-:W-:Y:S01]  /*7d80*/  IMAD.MOV R10, RZ, RZ, -R10 ;  /* 0x000000ffff0a7224 */ /* 0x000fe200078e0a0a */
[----:B------:R-:W-:Y:S01]  /*7d90*/  STL [R1+0x2878], R3 ;  /* 0x0028780301007387 */ /* 0x000fe20000100800 */
[----:B--2---:R-:W-:-:S03]  /*7da0*/  IMAD.HI.U32 R11, R246, R5, RZ ;  /* 0x00000005f60b7227 */ /* 0x004fc600078e00ff */
[----:B------:R2:W-:Y:S01]  /*7db0*/  STL [R1+0x22dc], R0 ;  /* 0x0022dc0001007387 */ /* 0x0005e20000100800 */
[----:B------:R-:W-:-:S04]  /*7dc0*/  IMAD.HI.U32 R12, R246, R8, RZ ;  /* 0x00000008f60c7227 */ /* 0x000fc800078e00ff */
[----:B-1----:R-:W-:Y:S01]  /*7dd0*/  VIADD R2, R6, 0x114 ;  /* 0x0000011406027836 */ /* 0x002fe20000000000 */
[----:B------:R-:W-:Y:S01]  /*7de0*/  IADD3 R12, -R12, RZ, RZ ;  /* 0x000000ff0c0c7210 */ /* 0x000fe20007ffe1ff */
[C---:B------:R-:W-:Y:S02]  /*7df0*/  IMAD R4, R247.reuse, R10, R4 ;  /* 0x0000000af7047224 */ /* 0x040fe400078e0204 */
[----:B------:R-:W-:Y:S01]  /*7e00*/  IMAD.MOV R11, RZ, RZ, -R11 ;  /* 0x000000ffff0b7224 */ /* 0x000fe200078e0a0b */
[----:B------:R-:W-:Y:S01]  /*7e10*/  IABS R10, R2 ;  /* 0x00000002000a7213 */ /* 0x000fe20000000000 */
[----:B--2---:R-:W-:Y:S01]  /*7e20*/  VIADD R0, R6, 0x115 ;  /* 0x0000011506007836 */ /* 0x004fe20000000000 */
[----:B------:R-:W-:Y:S01]  /*7e30*/  STL [R1+0x287c], R4 ;  /* 0x00287c0401007387 */ /* 0x000fe20000100800 */
[C---:B------:R-:W-:Y:S02]  /*7e40*/  IMAD R5, R247.reuse, R11, R5 ;  /* 0x0000000bf7057224 */ /* 0x040fe400078e0205 */
[----:B------:R-:W-:Y:S01]  /*7e50*/  IMAD.HI.U32 R14, R246, R9, RZ ;  /* 0x00000009f60e7227 */ /* 0x000fe200078e00ff */
[----:B------:R-:W-:Y:S01]  /*7e60*/  IABS R13, R0 ;  /* 0x00000000000d7213 */ /* 0x000fe20000000000 */
[----:B------:R1:W-:Y:S02]  /*7e70*/  STL [R1+0x22d8], R2 ;  /* 0x0022d80201007387 */ /* 0x0003e40000100800 */
[----:B------:R-:W-:-:S02]  /*7e80*/  IMAD R8, R247, R12, R8 ;  /* 0x0000000cf7087224 */ /* 0x000fc400078e0208 */
[----:B------:R-:W-:Y:S01]  /*7e90*/  IMAD.MOV.U32 R11, RZ, RZ, R13 ;  /* 0x000000ffff0b7224 */ /* 0x000fe200078e000d */
[----:B------:R2:W-:Y:S01]  /*7ea0*/  STL [R1+0x22d4], R0 ;  /* 0x0022d40001007387 */ /* 0x0005e20000100800 */
[----:B------:R-:W-:-:S03]  /*7eb0*/  IMAD.HI.U32 R13, R246, R10, RZ ;  /* 0x0000000af60d7227 */ /* 0x000fc600078e00ff */
[----:B------:R-:W-:Y:S01]  /*7ec0*/  STL [R1+0x2880], R5 ;  /* 0x0028800501007387 */ /* 0x000fe20000100800 */
[C---:B-1----:R-:W-:Y:S02]  /*7ed0*/  VIADD R2, R6.reuse, 0x116 ;  /* 0x0000011606027836 */ /* 0x042fe40000000000 */
[----:B------:R-:W-:Y:S01]  /*7ee0*/  IMAD.MOV R12, RZ, RZ, -R14 ;  /* 0x000000ffff0c7224 */ /* 0x000fe200078e0a0e */
[----:B------:R-:W-:Y:S01]  /*7ef0*/  STL [R1+0x2884], R8 ;  /* 0x0028840801007387 */ /* 0x000fe20000100800 */
[----:B------:R-:W-:Y:S01]  /*7f00*/  IMAD.MOV R14, RZ, RZ, -R13 ;  /* 0x000000ffff0e7224 */ /* 0x000fe200078e0a0d */
[----:B--2---:R-:W-:Y:S01]  /*7f10*/  IADD3 R0, R6, 0x117, RZ ;  /* 0x0000011706007810 */ /* 0x004fe20007ffe0ff */
[C---:B------:R-:W-:Y:S01]  /*7f20*/  IMAD R9, R247.reuse, R12, R9 ;  /* 0x0000000cf7097224 */ /* 0x040fe200078e0209 */
[----:B------:R1:W-:Y:S01]  /*7f30*/  STL [R1+0x22d0], R2 ;  /* 0x0022d00201007387 */ /* 0x0003e20000100800 */
[----:B------:R-:W-:Y:S01]  /*7f40*/  IMAD R10, R247, R14, R10 ;  /* 0x0000000ef70a7224 */ /* 0x000fe200078e020a */
[----:B------:R-:W-:Y:S01]  /*7f50*/  IABS R13, R0 ;  /* 0x00000000000d7213 */ /* 0x000fe20000000000 */
[----:B------:R-:W-:Y:S01]  /*7f60*/  IMAD.HI.U32 R15, R246, R11, RZ ;  /* 0x0000000bf60f7227 */ /* 0x000fe200078e00ff */
[----:B------:R2:W-:Y:S01]  /*7f70*/  STL [R1+0x22cc], R0 ;  /* 0x0022cc0001007387 */ /* 0x0005e20000100800 */
[----:B------:R-:W-:-:S02]  /*7f80*/  IABS R12, R2 ;  /* 0x00000002000c7213 */ /* 0x000fc40000000000 */
[----:B------:R-:W-:Y:S01]  /*7f90*/  IMAD.MOV R15, RZ, RZ, -R15 ;  /* 0x000000ffff0f7224 */ /* 0x000fe200078e0a0f */
[----:B------:R-:W-:Y:S01]  /*7fa0*/  STL [R1+0x2888], R9 ;  /* 0x0028880901007387 */ /* 0x000fe20000100800 */
[----:B------:R-:W-:Y:S01]  /*7fb0*/  IMAD.HI.U32 R17, R246, R13, RZ ;  /* 0x0000000df6117227 */ /* 0x000fe200078e00ff */
[----:B-1----:R-:W-:Y:S02]  /*7fc0*/  IADD3 R2, R6, 0x119, RZ ;  /* 0x0000011906027810 */ /* 0x002fe40007ffe0ff */
[----:B------:R-:W-:Y:S01]  /*7fd0*/  STL [R1+0x288c], R10 ;  /* 0x00288c0a01007387 */ /* 0x000fe20000100800 */
[----:B------:R-:W-:-:S04]  /*7fe0*/  IMAD.HI.U32 R16, R246, R12, RZ ;  /* 0x0000000cf6107227 */ /* 0x000fc800078e00ff */
[----:B--2---:R-:W-:Y:S02]  /*7ff0*/  VIADD R0, R6, 0x118 ;  /* 0x0000011806007836 */ /* 0x004fe40000000000 */
[C---:B------:R-:W-:Y:S01]  /*8000*/  IMAD R11, R247.reuse, R15, R11 ;  /* 0x0000000ff70b7224 */ /* 0x040fe200078e020b */
[----:B------:R-:W-:Y:S01]  /*8010*/  IABS R15, R2 ;  /* 0x00000002000f7213 */ /* 0x000fe20000000000 */
[----:B------:R-:W-:Y:S01]  /*8020*/  IMAD.MOV R16, RZ, RZ, -R16 ;  /* 0x000000ffff107224 */ /* 0x000fe200078e0a10 */
[----:B------:R1:W-:Y:S01]  /*8030*/  STL [R1+0x22c8], R0 ;  /* 0x0022c80001007387 */ /* 0x0003e20000100800 */
[----:B------:R-:W-:Y:S01]  /*8040*/  IABS R14, R0 ;  /* 0x00000000000e7213 */ /* 0x000fe20000000000 */
[----:B------:R-:W-:Y:S02]  /*8050*/  IMAD.MOV R17, RZ, RZ, -R17 ;  /* 0x000000ffff117224 */ /* 0x000fe400078e0a11 */
[----:B------:R-:W-:Y:S01]  /*8060*/  IMAD R12, R247, R16, R12 ;  /* 0x00000010f70c7224 */ /* 0x000fe200078e020c */
[----:B------:R-:W-:Y:S01]  /*8070*/  STL [R1+0x28ac], R11 ;  /* 0x0028ac0b01007387 */ /* 0x000fe20000100800 */
[----:B------:R-:W-:-:S03]  /*8080*/  IMAD.HI.U32 R19, R246, R14, RZ ;  /* 0x0000000ef6137227 */ /* 0x000fc600078e00ff */
[----:B------:R2:W-:Y:S01]  /*8090*/  STL [R1+0x22c4], R2 ;  /* 0x0022c40201007387 */ /* 0x0005e20000100800 */
[C---:B-1----:R-:W-:Y:S02]  /*80a0*/  VIADD R0, R6.reuse, 0x11a ;  /* 0x0000011a06007836 */ /* 0x042fe40000000000 */
[C---:B------:R-:W-:Y:S02]  /*80b0*/  IMAD R13, R247.reuse, R17, R13 ;  /* 0x00000011f70d7224 */ /* 0x040fe400078e020d */
[----:B------:R-:W-:Y:S01]  /*80c0*/  IMAD.MOV R17, RZ, RZ, -R19 ;  /* 0x000000ffff117224 */ /* 0x000fe200078e0a13 */
[----:B------:R-:W-:Y:S01]  /*80d0*/  IABS R18, R0 ;  /* 0x0000000000127213 */ /* 0x000fe20000000000 */
[----:B------:R1:W-:Y:S01]  /*80e0*/  STL [R1+0x22c0], R0 ;  /* 0x0022c00001007387 */ /* 0x0003e20000100800 */
[----:B------:R-:W-:Y:S02]  /*80f0*/  VIADD R4, R6, 0x1d9 ;  /* 0x000001d906047836 */ /* 0x000fe40000000000 */
[----:B------:R-:W-:Y:S01]  /*8100*/  MOV R16, R18 ;  /* 0x0000001200107202 */ /* 0x000fe20000000f00 */
[----:B------:R-:W-:Y:S01]  /*8110*/  IMAD.HI.U32 R18, R246, R15, RZ ;  /* 0x0000000ff6127227 */ /* 0x000fe200078e00ff */
[----:B------:R-:W-:Y:S03]  /*8120*/  STL [R1+0x28b0], R12 ;  /* 0x0028b00c01007387 */ /* 0x000fe60000100800 */
[----:B--2---:R-:W-:Y:S01]  /*8130*/  VIADD R2, R6, 0x11b ;  /* 0x0000011b06027836 */ /* 0x004fe20000000000 */
[----:B------:R-:W-:Y:S01]  /*8140*/  IADD3 R19, -R18, RZ, RZ ;  /* 0x000000ff12137210 */ /* 0x000fe20007ffe1ff */
[----:B-1----:R-:W-:Y:S01]  /*8150*/  VIADD R0, R6, 0x11c ;  /* 0x0000011c06007836 */ /* 0x002fe20000000000 */
[----:B------:R-:W-:Y:S01]  /*8160*/  STL [R1+0x28b4], R13 ;  /* 0x0028b40d01007387 */ /* 0x000fe20000100800 */
[C---:B------:R-:W-:Y:S01]  /*8170*/  IMAD R14, R247.reuse, R17, R14 ;  /* 0x00000011f70e7224 */ /* 0x040fe200078e020e */
[----:B------:R-:W-:Y:S01]  /*8180*/  IABS R17, R2 ;  /* 0x0000000200117213 */ /* 0x000fe20000000000 */
[----:B------:R-:W-:Y:S01]  /*8190*/  IMAD R15, R247, R19, R15 ;  /* 0x00000013f70f7224 */ /* 0x000fe200078e020f */
[----:B------:R1:W-:Y:S01]  /*81a0*/  STL [R1+0x22bc], R2 ;  /* 0x0022bc0201007387 */ /* 0x0003e20000100800 */
[----:B------:R-:W-:Y:S01]  /*81b0*/  IABS R18, R0 ;  /* 0x0000000000127213 */ /* 0x000fe20000000000 */
[----:B------:R-:W-:-:S02]  /*81c0*/  IMAD.HI.U32 R20, R246, R16, RZ ;  /* 0x00000010f6147227 */ /* 0x000fc400078e00ff */
[----:B------:R2:W-:Y:S02]  /*81d0*/  STL [R1+0x22b8], R0 ;  /* 0x0022b80001007387 */ /* 0x0005e40000100800 */
[----:B------:R-:W-:Y:S02]  /*81e0*/  IMAD.MOV R20, RZ, RZ, -R20 ;  /* 0x000000ffff147224 */ /* 0x000fe400078e0a14 */
[----:B------:R-:W-:Y:S01]  /*81f0*/  STL [R1+0x28b8], R14 ;  /* 0x0028b80e01007387 */ /* 0x000fe20000100800 */
[----:B------:R-:W-:-:S03]  /*8200*/  IMAD.HI.U32 R21, R246, R17, RZ ;  /* 0x00000011f6157227 */ /* 0x000fc600078e00ff */
[----:B------:R-:W-:Y:S01]  /*8210*/  STL [R1+0x28bc], R15 ;  /* 0x0028bc0f01007387 */ /* 0x000fe20000100800 */
[C---:B-1----:R-:W-:Y:S02]  /*8220*/  VIADD R2, R6.reuse, 0x11e ;  /* 0x0000011e06027836 */ /* 0x042fe40000000000 */
[----:B--2---:R-:W-:Y:S02]  /*8230*/  VIADD R0, R6, 0x11d ;  /* 0x0000011d06007836 */ /* 0x004fe40000000000 */
[----:B------:R-:W-:-:S03]  /*8240*/  IMAD.HI.U32 R22, R246, R18, RZ ;  /* 0x00000012f6167227 */ /* 0x000fc600078e00ff */
[----:B------:R1:W-:Y:S01]  /*8250*/  STL [R1+0x22b4], R0 ;  /* 0x0022b40001007387 */ /* 0x0003e20000100800 */
[----:B------:R-:W-:Y:S01]  /*8260*/  IABS R19, R0 ;  /* 0x0000000000137213 */ /* 0x000fe20000000000 */
[C---:B------:R-:W-:Y:S01]  /*8270*/  IMAD R16, R247.reuse, R20, R16 ;  /* 0x00000014f7107224 */ /* 0x040fe200078e0210 */
[----:B------:R-:W-:Y:S01]  /*8280*/  IABS R20, R2 ;  /* 0x0000000200147213 */ /* 0x000fe20000000000 */
[----:B------:R-:W-:Y:S02]  /*8290*/  IMAD.MOV R21, RZ, RZ, -R21 ;  /* 0x000000ffff157224 */ /* 0x000fe400078e0a15 */
[----:B------:R-:W-:Y:S01]  /*82a0*/  IMAD.MOV R22, RZ, RZ, -R22 ;  /* 0x000000ffff167224 */ /* 0x000fe200078e0a16 */
[----:B------:R-:W-:Y:S01]  /*82b0*/  STL [R1+0x28c4], R16 ;  /* 0x0028c41001007387 */ /* 0x000fe20000100800 */
[----:B------:R-:W-:Y:S01]  /*82c0*/  IMAD.HI.U32 R24, R246, R19, RZ ;  /* 0x00000013f6187227 */ /* 0x000fe200078e00ff */
[----:B-1----:R-:W-:Y:S02]  /*82d0*/  IADD3 R0, R6, 0x11f, RZ ;  /* 0x0000011f06007810 */ /* 0x002fe40007ffe0ff */
[----:B------:R1:W-:Y:S01]  /*82e0*/  STL [R1+0x22b0], R2 ;  /* 0x0022b00201007387 */ /* 0x0003e20000100800 */
[C---:B------:R-:W-:Y:S01]  /*82f0*/  IMAD R17, R247.reuse, R21, R17 ;  /* 0x00000015f7117224 */ /* 0x040fe200078e0211 */
[----:B------:R-:W-:Y:S01]  /*8300*/  IABS R23, R0 ;  /* 0x0000000000177213 */ /* 0x000fe20000000000 */
[----:B------:R-:W-:Y:S01]  /*8310*/  IMAD R18, R247, R22, R18 ;  /* 0x00000016f7127224 */ /* 0x000fe200078e0212 */
[----:B------:R2:W-:Y:S01]  /*8320*/  STL [R1+0x22ac], R0 ;  /* 0x0022ac0001007387 */ /* 0x0005e20000100800 */
[----:B------:R-:W-:Y:S01]  /*8330*/  IADD3 R22, -R24, RZ, RZ ;  /* 0x000000ff18167210 */ /* 0x000fe20007ffe1ff */
[----:B------:R-:W-:-:S02]  /*8340*/  VIADD R3, R6, 0x1da ;  /* 0x000001da06037836 */ /* 0x000fc40000000000 */
[----:B------:R-:W-:Y:S01]  /*8350*/  IMAD.MOV.U32 R21, RZ, RZ, R23 ;  /* 0x000000ffff157224 */ /* 0x000fe200078e0017 */
[----:B------:R-:W-:Y:S01]  /*8360*/  STL [R1+0x28cc], R17 ;  /* 0x0028cc1101007387 */ /* 0x000fe20000100800 */
[----:B------:R-:W-:-:S03]  /*8370*/  IMAD.HI.U32 R23, R246, R20, RZ ;  /* 0x00000014f6177227 */ /* 0x000fc600078e00ff */
[----:B------:R-:W-:Y:S01]  /*8380*/  STL [R1+0x28d0], R18 ;  /* 0x0028d01201007387 */ /* 0x000fe20000100800 */
[C---:B-1----:R-:W-:Y:S02]  /*8390*/  VIADD R2, R6.reuse, 0x120 ;  /* 0x0000012006027836 */ /* 0x042fe40000000000 */
[----:B--2---:R-:W-:Y:S02]  /*83a0*/  VIADD R0, R6, 0x121 ;  /* 0x0000012106007836 */ /* 0x004fe40000000000 */
[----:B------:R-:W-:Y:S01]  /*83b0*/  IMAD.MOV R24, RZ, RZ, -R23 ;  /* 0x000000ffff187224 */ /* 0x000fe200078e0a17 */
        /* <DEDUP_REMOVED lines=8> */
[----:B------:R-:W-:Y:S01]  /*8440*/  IMAD.HI.U32 R26, R246, R22, RZ ;  /* 0x00000016f61a7227 */ /* 0x000fe200078e00ff */
[----:B------:R-:W-:Y:S01]  /*8450*/  IADD3 R25, -R25, RZ, RZ ;  /* 0x000000ff19197210 */ /* 0x000fe20007ffe1ff */
[----:B------:R3:W-:Y:S02]  /*8460*/  STL [R1+0x28d8], R20 ;  /* 0x0028d81401007387 */ /* 0x0007e40000100800 */
[----:B-1----:R-:W-:Y:S01]  /*8470*/  VIADD R0, R6, 0x122 ;  /* 0x0000012206007836 */ /* 0x002fe20000000000 */
[----:B------:R-:W-:Y:S01]  /*8480*/  IADD3 R26, -R26, RZ, RZ ;  /* 0x000000ff1a1a7210 */ /* 0x000fe20007ffe1ff */
[----:B------:R-:W-:Y:S01]  /*8490*/  VIADD R2, R6, 0x123 ;  /* 0x0000012306027836 */ /* 0x000fe20000000000 */
[----:B------:R-:W1:Y:S01]  /*84a0*/  S2R R18, SR_TID.X ;  /* 0x0000000000127919 */ /* 0x000e620000002100 */
[----:B------:R-:W-:Y:S01]  /*84b0*/  IMAD.HI.U32 R27, R246, R23, RZ ;  /* 0x00000017f61b7227 */ /* 0x000fe200078e00ff */
[----:B------:R-:W-:Y:S01]  /*84c0*/  IABS R24, R0 ;  /* 0x0000000000187213 */ /* 0x000fe20000000000 */
[----:B------:R4:W-:Y:S02]  /*84d0*/  STL [R1+0x22a0], R0 ;  /* 0x0022a00001007387 */ /* 0x0009e40000100800 */
[C---:B------:R-:W-:Y:S01]  /*84e0*/  IMAD R21, R247.reuse, R25, R21 ;  /* 0x00000019f7157224 */ /* 0x040fe200078e0215 */
[----:B------:R-:W-:Y:S01]  /*84f0*/  IABS R25, R2 ;  /* 0x0000000200197213 */ /* 0x000fe20000000000 */
[----:B------:R-:W-:Y:S01]  /*8500*/  IMAD.MOV R27, RZ, RZ, -R27 ;  /* 0x000000ffff1b7224 */ /* 0x000fe200078e0a1b */
[----:B--2---:R-:W-:Y:S01]  /*8510*/  IADD3 R19, R6, 0x1e5, RZ ;  /* 0x000001e506137810 */ /* 0x004fe20007ffe0ff */
[----:B------:R-:W-:Y:S01]  /*8520*/  IMAD R22, R247, R26, R22 ;  /* 0x0000001af7167224 */ /* 0x000fe200078e0216 */
[----:B------:R-:W-:Y:S01]  /*8530*/  STL [R1+0x28dc], R21 ;  /* 0x0028dc1501007387 */ /* 0x000fe20000100800 */
[----:B------:R-:W-:Y:S01]  /*8540*/  IMAD.HI.U32 R29, R246, R24, RZ ;  /* 0x00000018f61d7227 */ /* 0x000fe200078e00ff */
[----:B---3--:R-:W-:-:S02]  /*8550*/  IADD3 R20, R6, 0x1e8, RZ ;  /* 0x000001e806147810 */ /* 0x008fc40007ffe0ff */
[----:B------:R2:W-:Y:S01]  /*8560*/  STL [R1+0x229c], R2 ;  /* 0x00229c0201007387 */ /* 0x0005e20000100800 */
[C---:B----4-:R-:W-:Y:S02]  /*8570*/  VIADD R0, R6.reuse, 0x124 ;  /* 0x0000012406007836 */ /* 0x050fe40000000000 */
[----:B------:R-:W-:Y:S02]  /*8580*/  IMAD R23, R247, R27, R23 ;  /* 0x0000001bf7177224 */ /* 0x000fe400078e0217 */
[----:B------:R-:W-:Y:S01]  /*8590*/  IMAD.MOV R27, RZ, RZ, -R29 ;  /* 0x000000ffff1b7224 */ /* 0x000fe200078e0a1d */
[----:B------:R-:W-:Y:S01]  /*85a0*/  IABS R28, R0 ;  /* 0x00000000001c7213 */ /* 0x000fe20000000000 */
[----:B------:R3:W-:Y:S01]  /*85b0*/  STL [R1+0x2298], R0 ;  /* 0x0022980001007387 */ /* 0x0007e20000100800 */
[C---:B------:R-:W-:Y:S01]  /*85c0*/  VIADD R10, R6.reuse, 0x1de ;  /* 0x000001de060a7836 */ /* 0x040fe20000000000 */
[----:B--2---:R-:W-:Y:S02]  /*85d0*/  IADD3 R2, R6, 0x125, RZ ;  /* 0x0000012506027810 */ /* 0x004fe40007ffe0ff */
[----:B------:R-:W-:Y:S01]  /*85e0*/  IMAD.MOV.U32 R26, RZ, RZ, R28 ;  /* 0x000000ffff1a7224 */ /* 0x000fe200078e001c */
[----:B------:R2:W-:Y:S01]  /*85f0*/  STL [R1+0x28e0], R22 ;  /* 0x0028e01601007387 */ /* 0x0005e20000100800 */
[----:B------:R-:W-:-:S03]  /*8600*/  IMAD.HI.U32 R28, R246, R25, RZ ;  /* 0x00000019f61c7227 */ /* 0x000fc600078e00ff */
[----:B------:R-:W-:Y:S01]  /*8610*/  STL [R1+0x28e4], R23 ;  /* 0x0028e41701007387 */ /* 0x000fe20000100800 */
[----:B---3--:R-:W-:Y:S02]  /*8620*/  VIADD R0, R6, 0x126 ;  /* 0x0000012606007836 */ /* 0x008fe40000000000 */
[----:B------:R-:W-:Y:S01]  /*8630*/  IMAD.MOV R29, RZ, RZ, -R28 ;  /* 0x000000ffff1d7224 */ /* 0x000fe200078e0a1c */
[----:B------:R3:W-:Y:S01]  /*8640*/  STL [R1+0x2294], R2 ;  /* 0x0022940201007387 */ /* 0x0007e20000100800 */
[C---:B------:R-:W-:Y:S01]  /*8650*/  IMAD R24, R247.reuse, R27, R24 ;  /* 0x0000001bf7187224 */ /* 0x040fe200078e0218 */
[----:B------:R-:W-:Y:S01]  /*8660*/  IABS R28, R0 ;  /* 0x00000000001c7213 */ /* 0x000fe20000000000 */
[----:B------:R-:W-:Y:S01]  /*8670*/  IMAD R25, R247, R29, R25 ;  /* 0x0000001df7197224 */ /* 0x000fe200078e0219 */
[----:B------:R4:W-:Y:S01]  /*8680*/  STL [R1+0x2290], R0 ;  /* 0x0022900001007387 */ /* 0x0009e20000100800 */
[----:B------:R-:W-:Y:S01]  /*8690*/  IABS R27, R2 ;  /* 0x00000002001b7213 */ /* 0x000fe20000000000 */
[----:B------:R-:W-:Y:S01]  /*86a0*/  IMAD.HI.U32 R30, R246, R26, RZ ;  /* 0x0000001af61e7227 */ /* 0x000fe200078e00ff */
[----:B--2---:R-:W-:Y:S01]  /*86b0*/  IADD3 R22, R6, 0x1ec, RZ ;  /* 0x000001ec06167810 */ /* 0x004fe20007ffe0ff */
[----:B------:R-:W-:Y:S02]  /*86c0*/  STL [R1+0x28e8], R24 ;  /* 0x0028e81801007387 */ /* 0x000fe40000100800 */
[----:B------:R-:W-:-:S02]  /*86d0*/  IMAD.MOV R30, RZ, RZ, -R30 ;  /* 0x000000ffff1e7224 */ /* 0x000fc400078e0a1e */
[----:B------:R-:W-:Y:S01]  /*86e0*/  STL [R1+0x28ec], R25 ;  /* 0x0028ec1901007387 */ /* 0x000fe20000100800 */
[C---:B---3--:R-:W-:Y:S01]  /*86f0*/  VIADD R2, R6.reuse, 0x128 ;  /* 0x0000012806027836 */ /* 0x048fe20000000000 */
[----:B----4-:R-:W-:Y:S01]  /*8700*/  IADD3 R0, R6, 0x127, RZ ;  /* 0x0000012706007810 */ /* 0x010fe20007ffe0ff */
[----:B------:R-:W-:-:S03]  /*8710*/  IMAD.HI.U32 R31, R246, R27, RZ ;  /* 0x0000001bf61f7227 */ /* 0x000fc600078e00ff */
[----:B------:R-:W-:Y:S01]  /*8720*/  IABS R29, R0 ;  /* 0x00000000001d7213 */ /* 0x000fe20000000000 */
[----:B------:R2:W-:Y:S01]  /*8730*/  STL [R1+0x228c], R0 ;  /* 0x00228c0001007387 */ /* 0x0005e20000100800 */
[----:B------:R-:W-:-:S04]  /*8740*/  IMAD.HI.U32 R32, R246, R28, RZ ;  /* 0x0000001cf6207227 */ /* 0x000fc800078e00ff */
[C---:B------:R-:W-:Y:S01]  /*8750*/  IMAD R26, R247.reuse, R30, R26 ;  /* 0x0000001ef71a7224 */ /* 0x040fe200078e021a */
[----:B------:R-:W-:Y:S01]  /*8760*/  IABS R30, R2 ;  /* 0x00000002001e7213 */ /* 0x000fe20000000000 */
[----:B------:R-:W-:Y:S01]  /*8770*/  IMAD.MOV R31, RZ, RZ, -R31 ;  /* 0x000000ffff1f7224 */ /* 0x000fe200078e0a1f */
[----:B------:R-:W-:Y:S01]  /*8780*/  IADD3 R32, -R32, RZ, RZ ;  /* 0x000000ff20207210 */ /* 0x000fe20007ffe1ff */
[----:B------:R-:W-:Y:S01]  /*8790*/  IMAD.HI.U32 R34, R246, R29, RZ ;  /* 0x0000001df6227227 */ /* 0x000fe200078e00ff */
[----:B------:R3:W-:Y:S03]  /*87a0*/  STL [R1+0x28f0], R26 ;  /* 0x0028f01a01007387 */ /* 0x0007e60000100800 */
[----:B--2---:R-:W-:Y:S01]  /*87b0*/  VIADD R0, R6, 0x129 ;  /* 0x0000012906007836 */ /* 0x004fe20000000000 */
[----:B------:R2:W-:Y:S01]  /*87c0*/  STL [R1+0x2288], R2 ;  /* 0x0022880201007387 */ /* 0x0005e20000100800 */
[----:B------:R-:W-:-:S02]  /*87d0*/  IMAD R27, R247, R31, R27 ;  /* 0x0000001ff71b7224 */ /* 0x000fc400078e021b */
[----:B------:R-:W-:Y:S01]  /*87e0*/  IMAD R28, R247, R32, R28 ;  /* 0x00000020f71c7224 */ /* 0x000fe200078e021c */
[----:B------:R-:W-:Y:S01]  /*87f0*/  IABS R33, R0 ;  /* 0x0000000000217213 */ /* 0x000fe20000000000 */
[----:B------:R4:W-:Y:S01]  /*8800*/  STL [R1+0x2284], R0 ;  /* 0x0022840001007387 */ /* 0x0009e20000100800 */
[----:B------:R-:W-:Y:S01]  /*8810*/  IMAD.MOV R32, RZ, RZ, -R34 ;  /* 0x000000ffff207224 */ /* 0x000fe200078e0a22 */
[----:B---3--:R-:W-:Y:S01]  /*8820*/  IADD3 R26, R6, 0x1f2, RZ ;  /* 0x000001f2061a7810 */ /* 0x008fe20007ffe0ff */
[----:B------:R-:W-:Y:S01]  /*8830*/  IMAD.MOV.U32 R5, RZ, RZ, R245 ;  /* 0x000000ffff057224 */ /* 0x000fe200078e00f5 */
[----:B------:R-:W-:Y:S01]  /*8840*/  STL [R1+0x28f4], R27 ;  /* 0x0028f41b01007387 */ /* 0x000fe20000100800 */
[----:B------:R-:W-:Y:S01]  /*8850*/  IMAD.MOV.U32 R31, RZ, RZ, R33 ;  /* 0x000000ffff1f7224 */ /* 0x000fe200078e0021 */
[----:B------:R-:W-:Y:S01]  /*8860*/  MOV R245, R241 ;  /* 0x000000f100f57202 */ /* 0x000fe20000000f00 */
[----:B------:R-:W-:Y:S01]  /*8870*/  IMAD.HI.U32 R33, R246, R30, RZ ;  /* 0x0000001ef6217227 */ /* 0x000fe200078e00ff */
[----:B------:R-:W-:Y:S01]  /*8880*/  STL [R1+0x28f8], R28 ;  /* 0x0028f81c01007387 */ /* 0x000fe20000100800 */
[----:B------:R-:W-:-:S02]  /*8890*/  MOV R241, R216 ;  /* 0x000000d800f17202 */ /* 0x000fc40000000f00 */
[C---:B--2---:R-:W-:Y:S01]  /*88a0*/  VIADD R2, R6.reuse, 0x12a ;  /* 0x0000012a06027836 */ /* 0x044fe20000000000 */
[----:B----4-:R-:W-:Y:S01]  /*88b0*/  IADD3 R0, R6, 0x12b, RZ ;  /* 0x0000012b06007810 */ /* 0x010fe20007ffe0ff */
[----:B------:R-:W-:Y:S02]  /*88c0*/  IMAD.MOV R34, RZ, RZ, -R33 ;  /* 0x000000ffff227224 */ /* 0x000fe400078e0a21 */
[C---:B------:R-:W-:Y:S01]  /*88d0*/  IMAD R29, R247.reuse, R32, R29 ;  /* 0x00000020f71d7224 */ /* 0x040fe200078e021d */
[----:B------:R2:W-:Y:S01]  /*88e0*/  STL [R1+0x2280], R2 ;  /* 0x0022800201007387 */ /* 0x0005e20000100800 */
[----:B------:R-:W-:Y:S01]  /*88f0*/  IABS R33, R0 ;  /* 0x0000000000217213 */ /* 0x000fe20000000000 */
[----:B------:R-:W-:Y:S01]  /*8900*/  IMAD R30, R247, R34, R30 ;  /* 0x00000022f71e7224 */ /* 0x000fe200078e021e */
[----:B------:R-:W-:Y:S01]  /*8910*/  IABS R32, R2 ;  /* 0x0000000200207213 */ /* 0x000fe20000000000 */
[----:B------:R3:W-:Y:S01]  /*8920*/  STL [R1+0x227c], R0 ;  /* 0x00227c0001007387 */ /* 0x0007e20000100800 */
[----:B------:R-:W-:-:S03]  /*8930*/  IMAD.HI.U32 R35, R246, R31, RZ ;  /* 0x0000001ff6237227 */ /* 0x000fc600078e00ff */
[----:B------:R-:W-:Y:S01]  /*8940*/  STL [R1+0x28fc], R29 ;  /* 0x0028fc1d01007387 */ /* 0x000fe20000100800 */
[----:B------:R-:W-:Y:S01]  /*8950*/  IMAD.MOV R35, RZ, RZ, -R35 ;  /* 0x000000ffff237224 */ /* 0x000fe200078e0a23 */
[----:B--2---:R-:W-:Y:S01]  /*8960*/  IADD3 R2, R6, 0x12d, RZ ;  /* 0x0000012d06027810 */ /* 0x004fe20007ffe0ff */
[----:B------:R-:W-:Y:S01]  /*8970*/  IMAD.HI.U32 R36, R246, R32, RZ ;  /* 0x00000020f6247227 */ /* 0x000fe200078e00ff */
[----:B------:R-:W-:Y:S03]  /*8980*/  STL [R1+0x2900], R30 ;  /* 0x0029001e01007387 */ /* 0x000fe60000100800 */
[----:B---3--:R-:W-:Y:S02]  /*8990*/  VIADD R0, R6, 0x12c ;  /* 0x0000012c06007836 */ /* 0x008fe40000000000 */
[----:B------:R-:W-:Y:S01]  /*89a0*/  IMAD R31, R247, R35, R31 ;  /* 0x00000023f71f7224 */ /* 0x000fe200078e021f */
[----:B------:R-:W-:Y:S01]  /*89b0*/  IABS R35, R2 ;  /* 0x0000000200237213 */ /* 0x000fe20000000000 */
[----:B------:R-:W-:Y:S01]  /*89c0*/  IMAD.MOV R36, RZ, RZ, -R36 ;  /* 0x000000ffff247224 */ /* 0x000fe200078e0a24 */
[----:B------:R2:W-:Y:S01]  /*89d0*/  STL [R1+0x2278], R0 ;  /* 0x0022780001007387 */ /* 0x0005e20000100800 */
[----:B------:R-:W-:Y:S01]  /*89e0*/  IABS R34, R0 ;  /* 0x0000000000227213 */ /* 0x000fe20000000000 */
[----:B------:R-:W-:-:S02]  /*89f0*/  IMAD.HI.U32 R37, R246, R33, RZ ;  /* 0x00000021f6257227 */ /* 0x000fc400078e00ff */
[----:B------:R-:W-:Y:S02]  /*8a00*/  STL [R1+0x2904], R31 ;  /* 0x0029041f01007387 */ /* 0x000fe40000100800 */
[----:B------:R-:W-:Y:S02]  /*8a10*/  IMAD R32, R247, R36, R32 ;  /* 0x00000024f7207224 */ /* 0x000fe400078e0220 */
[----:B------:R-:W-:Y:S01]  /*8a20*/  IMAD.MOV R37, RZ, RZ, -R37 ;  /* 0x000000ffff257224 */ /* 0x000fe200078e0a25 */
[----:B------:R3:W-:Y:S01]  /*8a30*/  STL [R1+0x2274], R2 ;  /* 0x0022740201007387 */ /* 0x0007e20000100800 */
[----:B--2---:R-:W-:Y:S02]  /*8a40*/  VIADD R0, R6, 0x12e ;  /* 0x0000012e06007836 */ /* 0x004fe40000000000 */
[----:B------:R-:W-:-:S03]  /*8a50*/  IMAD.HI.U32 R39, R246, R34, RZ ;  /* 0x00000022f6277227 */ /* 0x000fc600078e00ff */
[----:B------:R-:W-:Y:S01]  /*8a60*/  IABS R38, R0 ;  /* 0x0000000000267213 */ /* 0x000fe20000000000 */
[----:B------:R-:W-:Y:S01]  /*8a70*/  IMAD R33, R247, R37, R33 ;  /* 0x00000025f7217224 */ /* 0x000fe200078e0221 */
[----:B------:R2:W-:Y:S01]  /*8a80*/  STL [R1+0x2270], R0 ;  /* 0x0022700001007387 */ /* 0x0005e20000100800 */
[----:B------:R-:W-:Y:S01]  /*8a90*/  IMAD.MOV R37, RZ, RZ, -R39 ;  /* 0x000000ffff257224 */ /* 0x000fe200078e0a27 */
[----:B------:R-:W-:Y:S01]  /*8aa0*/  MOV R36, R38 ;  /* 0x0000002600247202 */ /* 0x000fe20000000f00 */
[----:B------:R-:W-:Y:S01]  /*8ab0*/  IMAD.HI.U32 R38, R246, R35, RZ ;  /* 0x00000023f6267227 */ /* 0x000fe200078e00ff */
[----:B------:R-:W-:Y:S03]  /*8ac0*/  STL [R1+0x2908], R32 ;  /* 0x0029082001007387 */ /* 0x000fe60000100800 */
[----:B---3--:R-:W-:Y:S01]  /*8ad0*/  VIADD R2, R6, 0x12f ;  /* 0x0000012f06027836 */ /* 0x008fe20000000000 */
[----:B------:R-:W-:Y:S01]  /*8ae0*/  IADD3 R39, -R38, RZ, RZ ;  /* 0x000000ff26277210 */ /* 0x000fe20007ffe1ff */
[----:B------:R-:W-:Y:S01]  /*8af0*/  STL [R1+0x290c], R33 ;  /* 0x00290c2101007387 */ /* 0x000fe20000100800 */
[----:B--2---:R-:W-:-:S02]  /*8b00*/  VIADD R0, R6, 0x130 ;  /* 0x0000013006007836 */ /* 0x004fc40000000000 */
[C---:B------:R-:W-:Y:S01]  /*8b10*/  IMAD R34, R247.reuse, R37, R34 ;  /* 0x00000025f7227224 */ /* 0x040fe200078e0222 */
[----:B------:R2:W-:Y:S01]  /*8b20*/  STL [R1+0x226c], R2 ;  /* 0x00226c0201007387 */ /* 0x0005e20000100800 */
[----:B------:R-:W-:Y:S01]  /*8b30*/  IMAD R35, R247, R39, R35 ;  /* 0x00000027f7237224 */ /* 0x000fe200078e0223 */
[----:B------:R-:W-:Y:S01]  /*8b40*/  IABS R38, R0 ;  /* 0x0000000000267213 */ /* 0x000fe20000000000 */
[C---:B------:R-:W-:Y:S01]  /*8b50*/  IMAD.HI.U32 R40, R246.reuse, R36, RZ ;  /* 0x00000024f6287227 */ /* 0x040fe200078e00ff */
[----:B------:R3:W-:Y:S01]  /*8b60*/  STL [R1+0x2268], R0 ;  /* 0x0022680001007387 */ /* 0x0007e20000100800 */
[----:B------:R-:W-:Y:S02]  /*8b70*/  IABS R37, R2 ;  /* 0x0000000200257213 */ /* 0x000fe40000000000 */
[----:B------:R-:W-:Y:S01]  /*8b80*/  IMAD.MOV R40, RZ, RZ, -R40 ;  /* 0x000000ffff287224 */ /* 0x000fe200078e0a28 */
[----:B------:R-:W-:Y:S01]  /*8b90*/  STL [R1+0x2910], R34 ;  /* 0x0029102201007387 */ /* 0x000fe20000100800 */
[----:B------:R-:W-:-:S03]  /*8ba0*/  IMAD.HI.U32 R42, R246, R38, RZ ;  /* 0x00000026f62a7227 */ /* 0x000fc600078e00ff */
[----:B------:R-:W-:Y:S01]  /*8bb0*/  STL [R1+0x2914], R35 ;  /* 0x0029142301007387 */ /* 0x000fe20000100800 */
[C---:B--2---:R-:W-:Y:S02]  /*8bc0*/  VIADD R2, R6.reuse, 0x132 ;  /* 0x0000013206027836 */ /* 0x044fe40000000000 */
[----:B---3--:R-:W-:Y:S02]  /*8bd0*/  VIADD R0, R6, 0x131 ;  /* 0x0000013106007836 */ /* 0x008fe40000000000 */
        /* <DEDUP_REMOVED lines=9> */
[----:B--2---:R-:W-:Y:S02]  /*8c70*/  IADD3 R0, R6, 0x133, RZ ;  /* 0x0000013306007810 */ /* 0x004fe40007ffe0ff */
        /* <DEDUP_REMOVED lines=11> */
[C---:B--2---:R-:W-:Y:S02]  /*8d30*/  VIADD R2, R6.reuse, 0x134 ;  /* 0x0000013406027836 */ /* 0x044fe40000000000 */
[----:B---3--:R-:W-:Y:S02]  /*8d40*/  VIADD R0, R6, 0x135 ;  /* 0x0000013506007836 */ /* 0x008fe40000000000 */
[----:B------:R-:W-:Y:S01]  /*8d50*/  IMAD.MOV R44, RZ, RZ, -R43 ;  /* 0x000000ffff2c7224 */ /* 0x000fe200078e0a2b */
[----:B------:R-:W-:Y:S01]  /*8d60*/  STL [R1+0x2258], R2 ;  /* 0x0022580201007387 */ /* 0x000fe20000100800 */
[----:B------:R-:W-:Y:S01]  /*8d70*/  IMAD R39, R247, R42, R39 ;  /* 0x0000002af7277224 */ /* 0x000fe200078e0227 */
[----:B------:R-:W-:Y:S01]  /*8d80*/  IABS R43, R0 ;  /* 0x00000000002b7213 */ /* 0x000fe20000000000 */
[----:B------:R-:W-:Y:S01]  /*8d90*/  IMAD.HI.U32 R45, R246, R41, RZ ;  /* 0x00000029f62d7227 */ /* 0x000fe200078e00ff */
[----:B------:R2:W-:Y:S01]  /*8da0*/  STL [R1+0x2254], R0 ;  /* 0x0022540001007387 */ /* 0x0005e20000100800 */
[----:B------:R-:W-:-:S02]  /*8db0*/  IABS R42, R2 ;  /* 0x00000002002a7213 */ /* 0x000fc40000000000 */
[----:B------:R-:W-:Y:S01]  /*8dc0*/  IMAD R40, R247, R44, R40 ;  /* 0x0000002cf7287224 */ /* 0x000fe200078e0228 */
[----:B------:R-:W-:Y:S01]  /*8dd0*/  STL [R1+0x2924], R39 ;  /* 0x0029242701007387 */ /* 0x000fe20000100800 */
[----:B------:R-:W-:Y:S01]  /*8de0*/  IADD3 R45, -R45, RZ, RZ ;  /* 0x000000ff2d2d7210 */ /* 0x000fe20007ffe1ff */
[----:B------:R-:W-:Y:S02]  /*8df0*/  IMAD.HI.U32 R46, R246, R42, RZ ;  /* 0x0000002af62e7227 */ /* 0x000fe400078e00ff */
[----:B------:R-:W-:Y:S02]  /*8e00*/  STL [R1+0x2928], R40 ;  /* 0x0029282801007387 */ /* 0x000fe40000100800 */
[----:B--2---:R-:W-:Y:S01]  /*8e10*/  VIADD R0, R6, 0x136 ;  /* 0x0000013606007836 */ /* 0x004fe20000000000 */
[----:B------:R-:W-:Y:S01]  /*8e20*/  IADD3 R46, -R46, RZ, RZ ;  /* 0x000000ff2e2e7210 */ /* 0x000fe20007ffe1ff */
[----:B------:R-:W-:Y:S02]  /*8e30*/  VIADD R2, R6, 0x137 ;  /* 0x0000013706027836 */ /* 0x000fe40000000000 */
[----:B------:R-:W-:Y:S01]  /*8e40*/  IMAD R41, R247, R45, R41 ;  /* 0x0000002df7297224 */ /* 0x000fe200078e0229 */
[----:B------:R2:W-:Y:S01]  /*8e50*/  STL [R1+0x2250], R0 ;  /* 0x0022500001007387 */ /* 0x0005e20000100800 */
[----:B------:R-:W-:Y:S01]  /*8e60*/  IABS R44, R0 ;  /* 0x00000000002c7213 */ /* 0x000fe20000000000 */
[----:B------:R-:W-:Y:S01]  /*8e70*/  IMAD.HI.U32 R47, R246, R43, RZ ;  /* 0x0000002bf62f7227 */ /* 0x000fe200078e00ff */
[----:B------:R-:W-:Y:S01]  /*8e80*/  IABS R45, R2 ;  /* 0x00000002002d7213 */ /* 0x000fe20000000000 */
[----:B------:R-:W-:Y:S02]  /*8e90*/  STL [R1+0x292c], R41 ;  /* 0x00292c2901007387 */ /* 0x000fe40000100800 */
[----:B------:R-:W-:-:S02]  /*8ea0*/  IMAD.MOV R47, RZ, RZ, -R47 ;  /* 0x000000ffff2f7224 */ /* 0x000fc400078e0a2f */
[----:B------:R3:W-:Y:S01]  /*8eb0*/  STL [R1+0x224c], R2 ;  /* 0x00224c0201007387 */ /* 0x0007e20000100800 */
[----:B------:R-:W-:Y:S02]  /*8ec0*/  IMAD R42, R247, R46, R42 ;  /* 0x0000002ef72a7224 */ /* 0x000fe400078e022a */
[----:B--2---:R-:W-:Y:S02]  /*8ed0*/  VIADD R0, R6, 0x138 ;  /* 0x0000013806007836 */ /* 0x004fe40000000000 */
[----:B------:R-:W-:-:S03]  /*8ee0*/  IMAD.HI.U32 R49, R246, R44, RZ ;  /* 0x0000002cf6317227 */ /* 0x000fc600078e00ff */
[----:B------:R-:W-:Y:S01]  /*8ef0*/  IABS R48, R0 ;  /* 0x0000000000307213 */ /* 0x000fe20000000000 */
[----:B------:R2:W-:Y:S01]  /*8f00*/  STL [R1+0x2248], R0 ;  /* 0x0022480001007387 */ /* 0x0005e20000100800 */
[----:B---3--:R-:W-:Y:S01]  /*8f10*/  IADD3 R2, R6, 0x139, RZ ;  /* 0x0000013906027810 */ /* 0x008fe20007ffe0ff */
[----:B------:R-:W-:Y:S02]  /*8f20*/  IMAD R43, R247, R47, R43 ;  /* 0x0000002ff72b7224 */ /* 0x000fe400078e022b */
[----:B------:R-:W-:Y:S01]  /*8f30*/  IMAD.MOV.U32 R46, RZ, RZ, R48 ;  /* 0x000000ffff2e7224 */ /* 0x000fe200078e0030 */
[----:B------:R-:W-:Y:S01]  /*8f40*/  STL [R1+0x2930], R42 ;  /* 0x0029302a01007387 */ /* 0x000fe20000100800 */
[----:B------:R-:W-:-:S03]  /*8f50*/  IMAD.HI.U32 R48, R246, R45, RZ ;  /* 0x0000002df6307227 */ /* 0x000fc600078e00ff */
[----:B------:R-:W-:Y:S01]  /*8f60*/  STL [R1+0x2244], R2 ;  /* 0x0022440201007387 */ /* 0x000fe20000100800 */
[----:B--2---:R-:W-:Y:S02]  /*8f70*/  VIADD R0, R6, 0x13a ;  /* 0x0000013a06007836 */ /* 0x004fe40000000000 */
[----:B------:R-:W-:Y:S02]  /*8f80*/  IMAD.MOV R47, RZ, RZ, -R49 ;  /* 0x000000ffff2f7224 */ /* 0x000fe400078e0a31 */
[----:B------:R-:W-:Y:S01]  /*8f90*/  IMAD.MOV R49, RZ, RZ, -R48 ;  /* 0x000000ffff317224 */ /* 0x000fe200078e0a30 */
[----:B------:R2:W-:Y:S01]  /*8fa0*/  STL [R1+0x2240], R0 ;  /* 0x0022400001007387 */ /* 0x0005e20000100800 */
[----:B------:R-:W-:Y:S01]  /*8fb0*/  IABS R48, R0 ;  /* 0x0000000000307213 */ /* 0x000fe20000000000 */
[----:B------:R-:W-:Y:S01]  /*8fc0*/  IMAD R44, R247, R47, R44 ;  /* 0x0000002ff72c7224 */ /* 0x000fe200078e022c */
[----:B------:R-:W-:Y:S01]  /*8fd0*/  IABS R47, R2 ;  /* 0x00000002002f7213 */ /* 0x000fe20000000000 */
[----:B------:R-:W-:-:S04]  /*8fe0*/  IMAD.HI.U32 R50, R246, R46, RZ ;  /* 0x0000002ef6327227 */ /* 0x000fc800078e00ff */
[----:B------:R-:W-:Y:S01]  /*8ff0*/  IMAD R45, R247, R49, R45 ;  /* 0x00000031f72d7224 */ /* 0x000fe200078e022d */
[C---:B--2---:R-:W-:Y:S01]  /*9000*/  IADD3 R0, R6.reuse, 0x13b, RZ ;  /* 0x0000013b06007810 */ /* 0x044fe20007ffe0ff */
[----:B------:R-:W-:Y:S02]  /*9010*/  IMAD.MOV R50, RZ, RZ, -R50 ;  /* 0x000000ffff327224 */ /* 0x000fe400078e0a32 */
[----:B------:R-:W-:Y:S01]  /*9020*/  VIADD R2, R6, 0x13c ;  /* 0x0000013c06027836 */ /* 0x000fe20000000000 */
[----:B------:R-:W-:Y:S01]  /*9030*/  IABS R49, R0 ;  /* 0x0000000000317213 */ /* 0x000fe20000000000 */
[----:B------:R2:W-:Y:S01]  /*9040*/  STL [R1+0x223c], R0 ;  /* 0x00223c0001007387 */ /* 0x0005e20000100800 */
[----:B------:R-:W-:-:S03]  /*9050*/  IMAD.HI.U32 R51, R246, R47, RZ ;  /* 0x0000002ff6337227 */ /* 0x000fc600078e00ff */
[----:B------:R3:W-:Y:S01]  /*9060*/  STL [R1+0x2238], R2 ;  /* 0x0022380201007387 */ /* 0x0007e20000100800 */
[----:B------:R-:W-:-:S04]  /*9070*/  IMAD.HI.U32 R52, R246, R48, RZ ;  /* 0x00000030f6347227 */ /* 0x000fc800078e00ff */
[C---:B------:R-:W-:Y:S01]  /*9080*/  IMAD R46, R247.reuse, R50, R46 ;  /* 0x00000032f72e7224 */ /* 0x040fe200078e022e */
[----:B------:R-:W-:Y:S01]  /*9090*/  IABS R50, R2 ;  /* 0x0000000200327213 */ /* 0x000fe20000000000 */
[----:B--2---:R-:W-:Y:S01]  /*90a0*/  VIADD R0, R6, 0x13d ;  /* 0x0000013d06007836 */ /* 0x004fe20000000000 */
[----:B------:R-:W-:Y:S01]  /*90b0*/  IADD3 R52, -R52, RZ, RZ ;  /* 0x000000ff34347210 */ /* 0x000fe20007ffe1ff */
[----:B------:R-:W-:Y:S02]  /*90c0*/  IMAD.MOV R51, RZ, RZ, -R51 ;  /* 0x000000ffff337224 */ /* 0x000fe400078e0a33 */
[----:B------:R-:W-:Y:S01]  /*90d0*/  IMAD.HI.U32 R54, R246, R49, RZ ;  /* 0x00000031f6367227 */ /* 0x000fe200078e00ff */
[----:B------:R-:W-:Y:S01]  /*90e0*/  IABS R53, R0 ;  /* 0x0000000000357213 */ /* 0x000fe20000000000 */
[----:B------:R2:W-:Y:S02]  /*90f0*/  STL [R1+0x2234], R0 ;  /* 0x0022340001007387 */ /* 0x0005e40000100800 */
[----:B------:R-:W-:-:S02]  /*9100*/  IMAD R47, R247, R51, R47 ;  /* 0x00000033f72f7224 */ /* 0x000fc400078e022f */
[----:B------:R-:W-:Y:S02]  /*9110*/  IMAD.MOV.U32 R51, RZ, RZ, R53 ;  /* 0x000000ffff337224 */ /* 0x000fe400078e0035 */
[----:B---3--:R-:W-:Y:S02]  /*9120*/  VIADD R2, R6, 0x13e ;  /* 0x0000013e06027836 */ /* 0x008fe40000000000 */
[----:B------:R-:W-:Y:S01]  /*9130*/  IMAD.HI.U32 R53, R246, R50, RZ ;  /* 0x00000032f6357227 */ /* 0x000fe200078e00ff */
[----:B--2---:R-:W-:Y:S02]  /*9140*/  IADD3 R0, R6, 0x13f, RZ ;  /* 0x0000013f06007810 */ /* 0x004fe40007ffe0ff */
[----:B------:R2:W-:Y:S01]  /*9150*/  STL [R1+0x2230], R2 ;  /* 0x0022300201007387 */ /* 0x0005e20000100800 */
[C---:B------:R-:W-:Y:S02]  /*9160*/  IMAD R48, R247.reuse, R52, R48 ;  /* 0x00000034f7307224 */ /* 0x040fe400078e0230 */
[----:B------:R-:W-:Y:S01]  /*9170*/  IMAD.MOV R52, RZ, RZ, -R54 ;  /* 0x000000ffff347224 */ /* 0x000fe200078e0a36 */
[----:B------:R3:W-:Y:S01]  /*9180*/  STL [R1+0x222c], R0 ;  /* 0x00222c0001007387 */ /* 0x0007e20000100800 */
[----:B------:R-:W-:Y:S01]  /*9190*/  IMAD.MOV R54, RZ, RZ, -R53 ;  /* 0x000000ffff367224 */ /* 0x000fe200078e0a35 */
[----:B------:R-:W-:Y:S01]  /*91a0*/  IABS R53, R0 ;  /* 0x0000000000357213 */ /* 0x000fe20000000000 */
[----:B------:R-:W-:Y:S01]  /*91b0*/  IMAD R49, R247, R52, R49 ;  /* 0x00000034f7317224 */ /* 0x000fe200078e0231 */
[----:B------:R-:W-:Y:S01]  /*91c0*/  IABS R52, R2 ;  /* 0x0000000200347213 */ /* 0x000fe20000000000 */
[----:B------:R-:W-:Y:S01]  /*91d0*/  IMAD.HI.U32 R55, R246, R51, RZ ;  /* 0x00000033f6377227 */ /* 0x000fe200078e00ff */
[----:B--2---:R-:W-:-:S03]  /*91e0*/  IADD3 R2, R6, 0x141, RZ ;  /* 0x0000014106027810 */ /* 0x004fc60007ffe0ff */
[C---:B------:R-:W-:Y:S02]  /*91f0*/  IMAD R50, R247.reuse, R54, R50 ;  /* 0x00000036f7327224 */ /* 0x040fe400078e0232 */
[----:B---3--:R-:W-:Y:S02]  /*9200*/  VIADD R0, R6, 0x140 ;  /* 0x0000014006007836 */ /* 0x008fe40000000000 */
[----:B------:R-:W-:Y:S02]  /*9210*/  IMAD.MOV R55, RZ, RZ, -R55 ;  /* 0x000000ffff377224 */ /* 0x000fe400078e0a37 */
[C---:B------:R-:W-:Y:S01]  /*9220*/  IMAD.HI.U32 R56, R246.reuse, R52, RZ ;  /* 0x00000034f6387227 */ /* 0x040fe200078e00ff */
[----:B------:R2:W-:Y:S01]  /*9230*/  STL [R1+0x2228], R0 ;  /* 0x0022280001007387 */ /* 0x0005e20000100800 */
[----:B------:R-:W-:Y:S02]  /*9240*/  IABS R54, R0 ;  /* 0x0000000000367213 */ /* 0x000fe40000000000 */
[----:B------:R-:W-:Y:S01]  /*9250*/  IMAD R51, R247, R55, R51 ;  /* 0x00000037f7337224 */ /* 0x000fe200078e0233 */
[----:B------:R-:W-:Y:S01]  /*9260*/  IABS R55, R2 ;  /* 0x0000000200377213 */ /* 0x000fe20000000000 */
[----:B------:R-:W-:Y:S01]  /*9270*/  IMAD.HI.U32 R57, R246, R53, RZ ;  /* 0x00000035f6397227 */ /* 0x000fe200078e00ff */
[----:B------:R3:W-:Y:S03]  /*9280*/  STL [R1+0x2224], R2 ;  /* 0x0022240201007387 */ /* 0x0007e60000100800 */
[----:B------:R-:W-:-:S02]  /*9290*/  IMAD.MOV R56, RZ, RZ, -R56 ;  /* 0x000000ffff387224 */ /* 0x000fc400078e0a38 */
[----:B--2---:R-:W-:Y:S02]  /*92a0*/  VIADD R0, R6, 0x142 ;  /* 0x0000014206007836 */ /* 0x004fe40000000000 */
[----:B------:R-:W-:Y:S02]  /*92b0*/  IMAD.MOV R57, RZ, RZ, -R57 ;  /* 0x000000ffff397224 */ /* 0x000fe400078e0a39 */
[----:B------:R-:W-:Y:S01]  /*92c0*/  IMAD R52, R247, R56, R52 ;  /* 0x00000038f7347224 */ /* 0x000fe200078e0234 */
[----:B------:R-:W-:Y:S01]  /*92d0*/  IABS R58, R0 ;  /* 0x00000000003a7213 */ /* 0x000fe20000000000 */
[C---:B------:R-:W-:Y:S01]  /*92e0*/  IMAD.HI.U32 R59, R246.reuse, R54, RZ ;  /* 0x00000036f63b7227 */ /* 0x040fe200078e00ff */
[----:B------:R2:W-:Y:S02]  /*92f0*/  STL [R1+0x2220], R0 ;  /* 0x0022200001007387 */ /* 0x0005e40000100800 */
[----:B------:R-:W-:Y:S01]  /*9300*/  MOV R56, R58 ;  /* 0x0000003a00387202 */ /* 0x000fe20000000f00 */
[----:B------:R-:W-:-:S04]  /*9310*/  IMAD.HI.U32 R58, R246, R55, RZ ;  /* 0x00000037f63a7227 */ /* 0x000fc800078e00ff */
[C---:B---3--:R-:W-:Y:S02]  /*9320*/  VIADD R2, R6.reuse, 0x143 ;  /* 0x0000014306027836 */ /* 0x048fe40000000000 */
[----:B------:R-:W-:Y:S02]  /*9330*/  IMAD R53, R247, R57, R53 ;  /* 0x00000039f7357224 */ /* 0x000fe400078e0235 */
[----:B--2---:R-:W-:Y:S01]  /*9340*/  VIADD R0, R6, 0x144 ;  /* 0x0000014406007836 */ /* 0x004fe20000000000 */
[----:B------:R2:W-:Y:S01]  /*9350*/  STL [R1+0x221c], R2 ;  /* 0x00221c0201007387 */ /* 0x0005e20000100800 */
[----:B------:R-:W-:Y:S01]  /*9360*/  IMAD.MOV R57, RZ, RZ, -R59 ;  /* 0x000000ffff397224 */ /* 0x000fe200078e0a3b */
[----:B------:R-:W-:Y:S01]  /*9370*/  IADD3 R59, -R58, RZ, RZ ;  /* 0x000000ff3a3b7210 */ /* 0x000fe20007ffe1ff */
[----:B------:R-:W-:Y:S01]  /*9380*/  IMAD.HI.U32 R60, R246, R56, RZ ;  /* 0x00000038f63c7227 */ /* 0x000fe200078e00ff */
[----:B------:R3:W-:Y:S01]  /*9390*/  STL [R1+0x2218], R0 ;  /* 0x0022180001007387 */ /* 0x0007e20000100800 */
[----:B------:R-:W-:-:S02]  /*93a0*/  IABS R58, R0 ;  /* 0x00000000003a7213 */ /* 0x000fc40000000000 */
[C---:B------:R-:W-:Y:S01]  /*93b0*/  IMAD R54, R247.reuse, R57, R54 ;  /* 0x00000039f7367224 */ /* 0x040fe200078e0236 */
[----:B------:R-:W-:Y:S01]  /*93c0*/  IABS R57, R2 ;  /* 0x0000000200397213 */ /* 0x000fe20000000000 */
[----:B------:R-:W-:Y:S02]  /*93d0*/  IMAD R55, R247, R59, R55 ;  /* 0x0000003bf7377224 */ /* 0x000fe400078e0237 */
[----:B------:R-:W-:Y:S02]  /*93e0*/  IMAD.MOV R60, RZ, RZ, -R60 ;  /* 0x000000ffff3c7224 */ /* 0x000fe400078e0a3c */
[C---:B--2---:R-:W-:Y:S02]  /*93f0*/  VIADD R2, R6.reuse, 0x146 ;  /* 0x0000014606027836 */ /* 0x044fe40000000000 */
[----:B---3--:R-:W-:Y:S02]  /*9400*/  VIADD R0, R6, 0x145 ;  /* 0x0000014506007836 */ /* 0x008fe40000000000 */
[----:B------:R-:W-:-:S03]  /*9410*/  IMAD.HI.U32 R61, R246, R57, RZ ;  /* 0x00000039f63d7227 */ /* 0x000fc600078e00ff */
[----:B------:R2:W-:Y:S01]  /*9420*/  STL [R1+0x2214], R0 ;  /* 0x0022140001007387 */ /* 0x0005e20000100800 */
[----:B------:R-:W-:Y:S01]  /*9430*/  IABS R59, R0 ;  /* 0x00000000003b7213 */ /* 0x000fe20000000000 */
[----:B------:R-:W-:Y:S02]  /*9440*/  IMAD.HI.U32 R62, R246, R58, RZ ;  /* 0x0000003af63e7227 */ /* 0x000fe400078e00ff */
[----:B------:R3:W-:Y:S02]  /*9450*/  STL [R1+0x2210], R2 ;  /* 0x0022100201007387 */ /* 0x0007e40000100800 */
[----:B------:R-:W-:Y:S01]  /*9460*/  IMAD R56, R247, R60, R56 ;  /* 0x0000003cf7387224 */ /* 0x000fe200078e0238 */
[----:B------:R-:W-:Y:S01]  /*9470*/  IABS R60, R2 ;  /* 0x00000002003c7213 */ /* 0x000fe20000000000 */
[----:B------:R-:W-:Y:S01]  /*9480*/  IMAD.MOV R61, RZ, RZ, -R61 ;  /* 0x000000ffff3d7224 */ /* 0x000fe200078e0a3d */
[----:B--2---:R-:W-:Y:S01]  /*9490*/  IADD3 R0, R6, 0x147, RZ ;  /* 0x0000014706007810 */ /* 0x004fe20007ffe0ff */
[----:B------:R-:W-:-:S02]  /*94a0*/  IMAD.MOV R62, RZ, RZ, -R62 ;  /* 0x000000ffff3e7224 */ /* 0x000fc400078e0a3e */
[----:B------:R-:W-:Y:S01]  /*94b0*/  IMAD.HI.U32 R64, R246, R59, RZ ;  /* 0x0000003bf6407227 */ /* 0x000fe200078e00ff */
[----:B------:R-:W-:Y:S01]  /*94c0*/  IABS R63, R0 ;  /* 0x00000000003f7213 */ /* 0x000fe20000000000 */
[----:B------:R2:W-:Y:S02]  /*94d0*/  STL [R1+0x220c], R0 ;  /* 0x00220c0001007387 */ /* 0x0005e40000100800 */
[C---:B------:R-:W-:Y:S02]  /*94e0*/  IMAD R57, R247.reuse, R61, R57 ;  /* 0x0000003df7397224 */ /* 0x040fe400078e0239 */
[----:B------:R-:W-:Y:S01]  /*94f0*/  IMAD R58, R247, R62, R58 ;  /* 0x0000003ef73a7224 */ /* 0x000fe200078e023a */
[----:B------:R-:W-:Y:S01]  /*9500*/  IADD3 R62, -R64, RZ, RZ ;  /* 0x000000ff403e7210 */ /* 0x000fe20007ffe1ff */
[----:B------:R-:W-:Y:S02]  /*9510*/  IMAD.MOV.U32 R61, RZ, RZ, R63 ;  /* 0x000000ffff3d7224 */ /* 0x000fe400078e003f */
[----:B---3--:R-:W-:-:S02]  /*9520*/  VIADD R2, R6, 0x148 ;  /* 0x0000014806027836 */ /* 0x008fc40000000000 */
[----:B------:R-:W-:-:S03]  /*9530*/  IMAD.HI.U32 R63, R246, R60, RZ ;  /* 0x0000003cf63f7227 */ /* 0x000fc600078e00ff */
[----:B------:R-:W-:Y:S01]  /*9540*/  STL [R1+0x2208], R2 ;  /* 0x0022080201007387 */ /* 0x000fe20000100800 */
[----:B--2---:R-:W-:Y:S02]  /*9550*/  VIADD R0, R6, 0x149 ;  /* 0x0000014906007836 */ /* 0x004fe40000000000 */
[----:B------:R-:W-:Y:S02]  /*9560*/  IMAD.MOV R64, RZ, RZ, -R63 ;  /* 0x000000ffff407224 */ /* 0x000fe400078e0a3f */
[----:B------:R-:W-:Y:S01]  /*9570*/  IMAD R59, R247, R62, R59 ;  /* 0x0000003ef73b7224 */ /* 0x000fe200078e023b */
[----:B------:R2:W-:Y:S01]  /*9580*/  STL [R1+0x2204], R0 ;  /* 0x0022040001007387 */ /* 0x0005e20000100800 */
[----:B------:R-:W-:Y:S01]  /*9590*/  IABS R63, R0 ;  /* 0x00000000003f7213 */ /* 0x000fe20000000000 */
[----:B------:R-:W-:Y:S01]  /*95a0*/  IMAD.HI.U32 R65, R246, R61, RZ ;  /* 0x0000003df6417227 */ /* 0x000fe200078e00ff */
[----:B------:R-:W-:-:S03]  /*95b0*/  IABS R62, R2 ;  /* 0x00000002003e7213 */ /* 0x000fc60000000000 */
[----:B------:R-:W-:Y:S01]  /*95c0*/  IMAD R60, R247, R64, R60 ;  /* 0x00000040f73c7224 */ /* 0x000fe200078e023c */
[----:B------:R-:W-:Y:S01]  /*95d0*/  IADD3 R65, -R65, RZ, RZ ;  /* 0x000000ff41417210 */ /* 0x000fe20007ffe1ff */
[----:B------:R-:W-:-:S04]  /*95e0*/  IMAD.HI.U32 R66, R246, R62, RZ ;  /* 0x0000003ef6427227 */ /* 0x000fc800078e00ff */
        /* <DEDUP_REMOVED lines=8> */
[----:B------:R3:W-:Y:S02]  /*9670*/  STL [R1+0x21fc], R2 ;  /* 0x0021fc0201007387 */ /* 0x0007e40000100800 */
[----:B------:R-:W-:-:S02]  /*9680*/  IMAD.MOV R67, RZ, RZ, -R67 ;  /* 0x000000ffff437224 */ /* 0x000fc400078e0a43 */
[C---:B------:R-:W-:Y:S02]  /*9690*/  IMAD R62, R247.reuse, R66, R62 ;  /* 0x00000042f73e7224 */ /* 0x040fe400078e023e */
[----:B--2---:R-:W-:Y:S02]  /*96a0*/  VIADD R0, R6, 0x14c ;  /* 0x0000014c06007836 */ /* 0x004fe40000000000 */
[----:B------:R-:W-:Y:S01]  /*96b0*/  IMAD.HI.U32 R69, R246, R64, RZ ;  /* 0x00000040f6457227 */ /* 0x000fe200078e00ff */
[----:B---3--:R-:W-:Y:S02]  /*96c0*/  IADD3 R2, R6, 0x14d, RZ ;  /* 0x0000014d06027810 */ /* 0x008fe40007ffe0ff */
[----:B------:R2:W-:Y:S01]  /*96d0*/  STL [R1+0x21f8], R0 ;  /* 0x0021f80001007387 */ /* 0x0005e20000100800 */
[----:B------:R-:W-:Y:S01]  /*96e0*/  IABS R68, R0 ;  /* 0x0000000000447213 */ /* 0x000fe20000000000 */
[----:B------:R-:W-:Y:S02]  /*96f0*/  IMAD R63, R247, R67, R63 ;  /* 0x00000043f73f7224 */ /* 0x000fe400078e023f */
[----:B------:R-:W-:Y:S01]  /*9700*/  IMAD.MOV R67, RZ, RZ, -R69 ;  /* 0x000000ffff437224 */ /* 0x000fe200078e0a45 */
[----:B------:R-:W-:Y:S01]  /*9710*/  STL [R1+0x21f4], R2 ;  /* 0x0021f40201007387 */ /* 0x000fe20000100800 */
[----:B------:R-:W-:-:S02]  /*9720*/  IMAD.MOV.U32 R66, RZ, RZ, R68 ;  /* 0x000000ffff427224 */ /* 0x000fc400078e0044 */
[----:B------:R-:W-:-:S04]  /*9730*/  IMAD.HI.U32 R68, R246, R65, RZ ;  /* 0x00000041f6447227 */ /* 0x000fc800078e00ff */
[----:B--2---:R-:W-:Y:S02]  /*9740*/  VIADD R0, R6, 0x14e ;  /* 0x0000014e06007836 */ /* 0x004fe40000000000 */
[----:B------:R-:W-:Y:S02]  /*9750*/  IMAD.MOV R69, RZ, RZ, -R68 ;  /* 0x000000ffff457224 */ /* 0x000fe400078e0a44 */
[----:B------:R-:W-:Y:S01]  /*9760*/  IMAD R64, R247, R67, R64 ;  /* 0x00000043f7407224 */ /* 0x000fe200078e0240 */
[----:B------:R2:W-:Y:S01]  /*9770*/  STL [R1+0x21f0], R0 ;  /* 0x0021f00001007387 */ /* 0x0005e20000100800 */
[----:B------:R-:W-:Y:S01]  /*9780*/  IABS R68, R0 ;  /* 0x0000000000447213 */ /* 0x000fe20000000000 */
[----:B------:R-:W-:Y:S01]  /*9790*/  IMAD.HI.U32 R70, R246, R66, RZ ;  /* 0x00000042f6467227 */ /* 0x000fe200078e00ff */
[----:B------:R-:W-:-:S03]  /*97a0*/  IABS R67, R2 ;  /* 0x0000000200437213 */ /* 0x000fc60000000000 */
[----:B------:R-:W-:Y:S02]  /*97b0*/  IMAD R65, R247, R69, R65 ;  /* 0x00000045f7417224 */ /* 0x000fe400078e0241 */
[----:B------:R-:W-:Y:S01]  /*97c0*/  IMAD.MOV R70, RZ, RZ, -R70 ;  /* 0x000000ffff467224 */ /* 0x000fe200078e0a46 */
[C---:B--2---:R-:W-:Y:S01]  /*97d0*/  IADD3 R0, R6.reuse, 0x14f, RZ ;  /* 0x0000014f06007810 */ /* 0x044fe20007ffe0ff */
[----:B------:R-:W-:Y:S02]  /*97e0*/  VIADD R2, R6, 0x150 ;  /* 0x0000015006027836 */ /* 0x000fe40000000000 */
[C---:B------:R-:W-:Y:S01]  /*97f0*/  IMAD.HI.U32 R71, R246.reuse, R67, RZ ;  /* 0x00000043f6477227 */ /* 0x040fe200078e00ff */
[----:B------:R-:W-:Y:S01]  /*9800*/  IABS R69, R0 ;  /* 0x0000000000457213 */ /* 0x000fe20000000000 */
[----:B------:R2:W-:Y:S02]  /*9810*/  STL [R1+0x21ec], R0 ;  /* 0x0021ec0001007387 */ /* 0x0005e40000100800 */
[----:B------:R-:W-:-:S02]  /*9820*/  IMAD.HI.U32 R72, R246, R68, RZ ;  /* 0x00000044f6487227 */ /* 0x000fc400078e00ff */
[----:B------:R3:W-:Y:S02]  /*9830*/  STL [R1+0x21e8], R2 ;  /* 0x0021e80201007387 */ /* 0x0007e40000100800 */
[----:B------:R-:W-:Y:S01]  /*9840*/  IMAD R66, R247, R70, R66 ;  /* 0x00000046f7427224 */ /* 0x000fe200078e0242 */
[----:B------:R-:W-:Y:S01]  /*9850*/  IABS R70, R2 ;  /* 0x0000000200467213 */ /* 0x000fe20000000000 */
[----:B------:R-:W-:Y:S01]  /*9860*/  IMAD.MOV R71, RZ, RZ, -R71 ;  /* 0x000000ffff477224 */ /* 0x000fe200078e0a47 */
[----:B------:R-:W-:Y:S01]  /*9870*/  IADD3 R72, -R72, RZ, RZ ;  /* 0x000000ff48487210 */ /* 0x000fe20007ffe1ff */
[----:B--2---:R-:W-:Y:S02]  /*9880*/  VIADD R0, R6, 0x151 ;  /* 0x0000015106007836 */ /* 0x004fe40000000000 */
[----:B------:R-:W-:-:S03]  /*9890*/  IMAD.HI.U32 R74, R246, R69, RZ ;  /* 0x00000045f64a7227 */ /* 0x000fc600078e00ff */
[----:B------:R-:W-:Y:S01]  /*98a0*/  IABS R73, R0 ;  /* 0x0000000000497213 */ /* 0x000fe20000000000 */
[C---:B------:R-:W-:Y:S01]  /*98b0*/  IMAD R67, R247.reuse, R71, R67 ;  /* 0x00000047f7437224 */ /* 0x040fe200078e0243 */
[----:B------:R2:W-:Y:S01]  /*98c0*/  STL [R1+0x21e4], R0 ;  /* 0x0021e40001007387 */ /* 0x0005e20000100800 */
[----:B---3--:R-:W-:Y:S02]  /*98d0*/  VIADD R2, R6, 0x152 ;  /* 0x0000015206027836 */ /* 0x008fe40000000000 */
[----:B------:R-:W-:Y:S02]  /*98e0*/  IMAD.MOV.U32 R71, RZ, RZ, R73 ;  /* 0x000000ffff477224 */ /* 0x000fe400078e0049 */
[----:B------:R-:W-:Y:S01]  /*98f0*/  IMAD.HI.U32 R73, R246, R70, RZ ;  /* 0x00000046f6497227 */ /* 0x000fe200078e00ff */
[----:B------:R3:W-:Y:S03]  /*9900*/  STL [R1+0x21e0], R2 ;  /* 0x0021e00201007387 */ /* 0x0007e60000100800 */
[----:B------:R-:W-:Y:S01]  /*9910*/  IMAD R68, R247, R72, R68 ;  /* 0x00000048f7447224 */ /* 0x000fe200078e0244 */
[----:B--2---:R-:W-:Y:S01]  /*9920*/  IADD3 R0, R6, 0x153, RZ ;  /* 0x0000015306007810 */ /* 0x004fe20007ffe0ff */
[----:B------:R-:W-:-:S02]  /*9930*/  IMAD.MOV R72, RZ, RZ, -R74 ;  /* 0x000000ffff487224 */ /* 0x000fc400078e0a4a */
[----:B------:R-:W-:Y:S01]  /*9940*/  IMAD.MOV R74, RZ, RZ, -R73 ;  /* 0x000000ffff4a7224 */ /* 0x000fe200078e0a49 */
[----:B------:R-:W-:Y:S01]  /*9950*/  IABS R73, R0 ;  /* 0x0000000000497213 */ /* 0x000fe20000000000 */
[----:B------:R2:W-:Y:S01]  /*9960*/  STL [R1+0x21dc], R0 ;  /* 0x0021dc0001007387 */ /* 0x0005e20000100800 */
[----:B------:R-:W-:Y:S01]  /*9970*/  IMAD R69, R247, R72, R69 ;  /* 0x00000048f7457224 */ /* 0x000fe200078e0245 */
[----:B------:R-:W-:Y:S01]  /*9980*/  IABS R72, R2 ;  /* 0x0000000200487213 */ /* 0x000fe20000000000 */
[----:B------:R-:W-:Y:S01]  /*9990*/  IMAD.HI.U32 R75, R246, R71, RZ ;  /* 0x00000047f64b7227 */ /* 0x000fe200078e00ff */
[----:B---3--:R-:W-:-:S03]  /*99a0*/  IADD3 R2, R6, 0x155, RZ ;  /* 0x0000015506027810 */ /* 0x008fc60007ffe0ff */
[----:B------:R-:W-:Y:S02]  /*99b0*/  IMAD R70, R247, R74, R70 ;  /* 0x0000004af7467224 */ /* 0x000fe400078e0246 */
[----:B------:R-:W-:Y:S02]  /*99c0*/  IMAD.MOV R75, RZ, RZ, -R75 ;  /* 0x000000ffff4b7224 */ /* 0x000fe400078e0a4b */
[----:B--2---:R-:W-:Y:S02]  /*99d0*/  VIADD R0, R6, 0x154 ;  /* 0x0000015406007836 */ /* 0x004fe40000000000 */
[----:B------:R-:W-:-:S03]  /*99e0*/  IMAD.HI.U32 R76, R246, R72, RZ ;  /* 0x00000048f64c7227 */ /* 0x000fc600078e00ff */
[----:B------:R2:W-:Y:S01]  /*99f0*/  STL [R1+0x21d8], R0 ;  /* 0x0021d80001007387 */ /* 0x0005e20000100800 */
[----:B------:R-:W-:Y:S01]  /*9a00*/  IABS R74, R0 ;  /* 0x00000000004a7213 */ /* 0x000fe20000000000 */
[----:B------:R-:W-:Y:S01]  /*9a10*/  IMAD R71, R247, R75, R71 ;  /* 0x0000004bf7477224 */ /* 0x000fe200078e0247 */
[----:B------:R-:W-:Y:S01]  /*9a20*/  IABS R75, R2 ;  /* 0x00000002004b7213 */ /* 0x000fe20000000000 */
[----:B------:R-:W-:Y:S01]  /*9a30*/  IMAD.HI.U32 R77, R246, R73, RZ ;  /* 0x00000049f64d7227 */ /* 0x000fe200078e00ff */
[----:B------:R3:W-:Y:S03]  /*9a40*/  STL [R1+0x21d4], R2 ;  /* 0x0021d40201007387 */ /* 0x0007e60000100800 */
[----:B------:R-:W-:Y:S02]  /*9a50*/  IMAD.MOV R76, RZ, RZ, -R76 ;  /* 0x000000ffff4c7224 */ /* 0x000fe400078e0a4c */
[----:B--2---:R-:W-:-:S02]  /*9a60*/  VIADD R0, R6, 0x156 ;  /* 0x0000015606007836 */ /* 0x004fc40000000000 */
        /* <DEDUP_REMOVED lines=310> */
[----:B------:R-:W-:-:S04]  /*add0*/  IMAD.HI.U32 R129, R246, R124, RZ ;  /* 0x0000007cf6817227 */ /* 0x000fc800078e00ff */
[C---:B--2---:R-:W-:Y:S02]  /*ade0*/  VIADD R0, R6.reuse, 0x188 ;  /* 0x0000018806007836 */ /* 0x044fe40000000000 */
[C---:B------:R-:W-:Y:S02]  /*adf0*/  IMAD R122, R247.reuse, R126, R122 ;  /* 0x0000007ef77a7224 */ /* 0x040fe400078e027a */
[----:B---3--:R-:W-:Y:S01]  /*ae00*/  VIADD R2, R6, 0x189 ;  /* 0x0000018906027836 */ /* 0x008fe20000000000 */
[----:B------:R-:W-:Y:S01]  /*ae10*/  IABS R128, R0 ;  /* 0x0000000000807213 */ /* 0x000fe20000000000 */
[----:B------:R2:W-:Y:S01]  /*ae20*/  STL [R1+0x2108], R0 ;  /* 0x0021080001007387 */ /* 0x0005e20000100800 */
[----:B------:R-:W-:Y:S01]  /*ae30*/  IMAD R123, R247, R127, R123 ;  /* 0x0000007ff77b7224 */ /* 0x000fe200078e027b */
[----:B------:R-:W-:Y:S01]  /*ae40*/  IADD3 R127, -R129, RZ, RZ ;  /* 0x000000ff817f7210 */ /* 0x000fe20007ffe1ff */
[----:B------:R-:W-:Y:S01]  /*ae50*/  IMAD.MOV.U32 R8, RZ, RZ, R170 ;  /* 0x000000ffff087224 */ /* 0x000fe200078e00aa */
[----:B------:R3:W-:Y:S01]  /*ae60*/  STL [R1+0x2104], R2 ;  /* 0x0021040201007387 */ /* 0x0007e20000100800 */
[----:B------:R-:W-:-:S02]  /*ae70*/  IMAD.MOV.U32 R126, RZ, RZ, R128 ;  /* 0x000000ffff7e7224 */ /* 0x000fc400078e0080 */
[----:B------:R-:W-:-:S04]  /*ae80*/  IMAD.HI.U32 R128, R246, R125, RZ ;  /* 0x0000007df6807227 */ /* 0x000fc800078e00ff */
[----:B--2---:R-:W-:Y:S01]  /*ae90*/  VIADD R0, R6, 0x18a ;  /* 0x0000018a06007836 */ /* 0x004fe20000000000 */
[----:B------:R-:W-:Y:S01]  /*aea0*/  IADD3 R129, -R128, RZ, RZ ;  /* 0x000000ff80817210 */ /* 0x000fe20007ffe1ff */
[C---:B------:R-:W-:Y:S01]  /*aeb0*/  IMAD R124, R247.reuse, R127, R124 ;  /* 0x0000007ff77c7224 */ /* 0x040fe200078e027c */
[----:B------:R-:W-:Y:S01]  /*aec0*/  IABS R127, R2 ;  /* 0x00000002007f7213 */ /* 0x000fe20000000000 */
[----:B------:R-:W-:Y:S01]  /*aed0*/  IMAD.HI.U32 R130, R246, R126, RZ ;  /* 0x0000007ef6827227 */ /* 0x000fe200078e00ff */
[----:B------:R2:W-:Y:S01]  /*aee0*/  STL [R1+0x2100], R0 ;  /* 0x0021000001007387 */ /* 0x0005e20000100800 */
[----:B------:R-:W-:Y:S02]  /*aef0*/  IABS R128, R0 ;  /* 0x0000000000807213 */ /* 0x000fe40000000000 */
[----:B------:R-:W-:Y:S01]  /*af00*/  IMAD R125, R247, R129, R125 ;  /* 0x00000081f77d7224 */ /* 0x000fe200078e027d */
[----:B---3--:R-:W-:Y:S01]  /*af10*/  IADD3 R2, R6, 0x18c, RZ ;  /* 0x0000018c06027810 */ /* 0x008fe20007ffe0ff */
[----:B------:R-:W-:-:S02]  /*af20*/  IMAD.MOV R130, RZ, RZ, -R130 ;  /* 0x000000ffff827224 */ /* 0x000fc400078e0a82 */
[----:B------:R-:W-:-:S04]  /*af30*/  IMAD.HI.U32 R131, R246, R127, RZ ;  /* 0x0000007ff6837227 */ /* 0x000fc800078e00ff */
[----:B--2---:R-:W-:Y:S02]  /*af40*/  VIADD R0, R6, 0x18b ;  /* 0x0000018b06007836 */ /* 0x004fe40000000000 */
[----:B------:R-:W-:-:S03]  /*af50*/  IMAD.HI.U32 R132, R246, R128, RZ ;  /* 0x00000080f6847227 */ /* 0x000fc600078e00ff */
[----:B------:R2:W-:Y:S01]  /*af60*/  STL [R1+0x20fc], R0 ;  /* 0x0020fc0001007387 */ /* 0x0005e20000100800 */
[----:B------:R-:W-:Y:S01]  /*af70*/  IABS R129, R0 ;  /* 0x0000000000817213 */ /* 0x000fe20000000000 */
[----:B------:R-:W-:Y:S01]  /*af80*/  IMAD R126, R247, R130, R126 ;  /* 0x00000082f77e7224 */ /* 0x000fe200078e027e */
[----:B------:R-:W-:Y:S01]  /*af90*/  IABS R130, R2 ;  /* 0x0000000200827213 */ /* 0x000fe20000000000 */
[----:B------:R-:W-:Y:S01]  /*afa0*/  IMAD.MOV R131, RZ, RZ, -R131 ;  /* 0x000000ffff837224 */ /* 0x000fe200078e0a83 */
[----:B------:R-:W-:Y:S01]  /*afb0*/  IADD3 R132, -R132, RZ, RZ ;  /* 0x000000ff84847210 */ /* 0x000fe20007ffe1ff */
[----:B------:R-:W-:Y:S01]  /*afc0*/  IMAD.HI.U32 R134, R246, R129, RZ ;  /* 0x00000081f6867227 */ /* 0x000fe200078e00ff */
[----:B------:R3:W-:Y:S03]  /*afd0*/  STL [R1+0x20f8], R2 ;  /* 0x0020f80201007387 */ /* 0x0007e60000100800 */
[----:B--2---:R-:W-:-:S02]  /*afe0*/  VIADD R0, R6, 0x18d ;  /* 0x0000018d06007836 */ /* 0x004fc40000000000 */
[C---:B------:R-:W-:Y:S02]  /*aff0*/  IMAD R127, R247.reuse, R131, R127 ;  /* 0x00000083f77f7224 */ /* 0x040fe400078e027f */
[----:B------:R-:W-:Y:S01]  /*b000*/  IMAD R128, R247, R132, R128 ;  /* 0x00000084f7807224 */ /* 0x000fe200078e0280 */
[----:B------:R-:W-:Y:S01]  /*b010*/  IABS R133, R0 ;  /* 0x0000000000857213 */ /* 0x000fe20000000000 */
[----:B------:R2:W-:Y:S01]  /*b020*/  STL [R1+0x20f4], R0 ;  /* 0x0020f40001007387 */ /* 0x0005e20000100800 */
[----:B---3--:R-:W-:Y:S01]  /*b030*/  IADD3 R2, R6, 0x18e, RZ ;  /* 0x0000018e06027810 */ /* 0x008fe20007ffe0ff */
[----:B------:R-:W-:Y:S02]  /*b040*/  IMAD.MOV R132, RZ, RZ, -R134 ;  /* 0x000000ffff847224 */ /* 0x000fe400078e0a86 */
[----:B------:R-:W-:Y:S02]  /*b050*/  IMAD.MOV.U32 R131, RZ, RZ, R133 ;  /* 0x000000ffff837224 */ /* 0x000fe400078e0085 */
[----:B------:R-:W-:Y:S01]  /*b060*/  IMAD.HI.U32 R133, R246, R130, RZ ;  /* 0x00000082f6857227 */ /* 0x000fe200078e00ff */
[----:B------:R3:W-:Y:S03]  /*b070*/  STL [R1+0x20f0], R2 ;  /* 0x0020f00201007387 */ /* 0x0007e60000100800 */
[----:B--2---:R-:W-:-:S02]  /*b080*/  VIADD R0, R6, 0x18f ;  /* 0x0000018f06007836 */ /* 0x004fc40000000000 */
[----:B------:R-:W-:Y:S02]  /*b090*/  IMAD.MOV R134, RZ, RZ, -R133 ;  /* 0x000000ffff867224 */ /* 0x000fe400078e0a85 */
[----:B------:R-:W-:Y:S01]  /*b0a0*/  IMAD.HI.U32 R135, R246, R131, RZ ;  /* 0x00000083f6877227 */ /* 0x000fe200078e00ff */
[----:B------:R2:W-:Y:S01]  /*b0b0*/  STL [R1+0x20ec], R0 ;  /* 0x0020ec0001007387 */ /* 0x0005e20000100800 */
[----:B------:R-:W-:Y:S02]  /*b0c0*/  IABS R133, R0 ;  /* 0x0000000000857213 */ /* 0x000fe40000000000 */
[C---:B------:R-:W-:Y:S01]  /*b0d0*/  IMAD R129, R247.reuse, R132, R129 ;  /* 0x00000084f7817224 */ /* 0x040fe200078e0281 */
[----:B------:R-:W-:Y:S01]  /*b0e0*/  IABS R132, R2 ;  /* 0x0000000200847213 */ /* 0x000fe20000000000 */
[----:B------:R-:W-:Y:S01]  /*b0f0*/  IMAD R130, R247, R134, R130 ;  /* 0x00000086f7827224 */ /* 0x000fe200078e0282 */
[----:B------:R-:W-:Y:S01]  /*b100*/  IADD3 R135, -R135, RZ, RZ ;  /* 0x000000ff87877210 */ /* 0x000fe20007ffe1ff */
[----:B---3--:R-:W-:-:S02]  /*b110*/  VIADD R2, R6, 0x191 ;  /* 0x0000019106027836 */ /* 0x008fc40000000000 */
        /* <DEDUP_REMOVED lines=8> */
[----:B------:R3:W-:Y:S01]  /*b1a0*/  STL [R1+0x20e4], R2 ;  /* 0x0020e40201007387 */ /* 0x0007e20000100800 */
[----:B------:R-:W-:Y:S02]  /*b1b0*/  IMAD.MOV R137, RZ, RZ, -R137 ;  /* 0x000000ffff897224 */ /* 0x000fe400078e0a89 */
[----:B------:R-:W-:Y:S01]  /*b1c0*/  IMAD.HI.U32 R139, R246, R134, RZ ;  /* 0x00000086f68b7227 */ /* 0x000fe200078e00ff */
[----:B--2---:R-:W-:-:S03]  /*b1d0*/  IADD3 R0, R6, 0x192, RZ ;  /* 0x0000019206007810 */ /* 0x004fc60007ffe0ff */
[C---:B------:R-:W-:Y:S01]  /*b1e0*/  IMAD R132, R247.reuse, R136, R132 ;  /* 0x00000088f7847224 */ /* 0x040fe200078e0284 */
[----:B------:R-:W-:Y:S01]  /*b1f0*/  IABS R138, R0 ;  /* 0x00000000008a7213 */ /* 0x000fe20000000000 */
[----:B------:R2:W-:Y:S01]  /*b200*/  STL [R1+0x20e0], R0 ;  /* 0x0020e00001007387 */ /* 0x0005e20000100800 */
[----:B---3--:R-:W-:Y:S02]  /*b210*/  VIADD R2, R6, 0x193 ;  /* 0x0000019306027836 */ /* 0x008fe40000000000 */
[----:B------:R-:W-:Y:S01]  /*b220*/  MOV R136, R138 ;  /* 0x0000008a00887202 */ /* 0x000fe20000000f00 */
[----:B------:R-:W-:Y:S02]  /*b230*/  IMAD R133, R247, R137, R133 ;  /* 0x00000089f7857224 */ /* 0x000fe400078e0285 */
[----:B------:R-:W-:Y:S01]  /*b240*/  IMAD.HI.U32 R138, R246, R135, RZ ;  /* 0x00000087f68a7227 */ /* 0x000fe200078e00ff */
[----:B------:R-:W-:Y:S01]  /*b250*/  STL [R1+0x20d4], R2 ;  /* 0x0020d40201007387 */ /* 0x000fe20000100800 */
[----:B--2---:R-:W-:-:S02]  /*b260*/  IADD3 R0, R6, 0x194, RZ ;  /* 0x0000019406007810 */ /* 0x004fc40007ffe0ff */
[----:B------:R-:W-:Y:S02]  /*b270*/  IMAD.MOV R137, RZ, RZ, -R139 ;  /* 0x000000ffff897224 */ /* 0x000fe400078e0a8b */
[----:B------:R-:W-:Y:S01]  /*b280*/  IMAD.MOV R139, RZ, RZ, -R138 ;  /* 0x000000ffff8b7224 */ /* 0x000fe200078e0a8a */
[----:B------:R-:W-:Y:S01]  /*b290*/  IABS R138, R0 ;  /* 0x00000000008a7213 */ /* 0x000fe20000000000 */
[----:B------:R-:W-:Y:S01]  /*b2a0*/  IMAD R134, R247, R137, R134 ;  /* 0x00000089f7867224 */ /* 0x000fe200078e0286 */
[----:B------:R2:W-:Y:S01]  /*b2b0*/  STL [R1+0x20d0], R0 ;  /* 0x0020d00001007387 */ /* 0x0005e20000100800 */
[----:B------:R-:W-:Y:S01]  /*b2c0*/  IABS R137, R2 ;  /* 0x0000000200897213 */ /* 0x000fe20000000000 */
[----:B------:R-:W-:-:S04]  /*b2d0*/  IMAD.HI.U32 R140, R246, R136, RZ ;  /* 0x00000088f68c7227 */ /* 0x000fc800078e00ff */
[----:B------:R-:W-:Y:S02]  /*b2e0*/  IMAD R135, R247, R139, R135 ;  /* 0x0000008bf7877224 */ /* 0x000fe400078e0287 */
[----:B------:R-:W-:Y:S01]  /*b2f0*/  IMAD.HI.U32 R141, R246, R137, RZ ;  /* 0x00000089f68d7227 */ /* 0x000fe200078e00ff */
[----:B--2---:R-:W-:-:S03]  /*b300*/  IADD3 R0, R6, 0x195, RZ ;  /* 0x0000019506007810 */ /* 0x004fc60007ffe0ff */
[----:B------:R-:W-:Y:S01]  /*b310*/  IMAD.MOV R140, RZ, RZ, -R140 ;  /* 0x000000ffff8c7224 */ /* 0x000fe200078e0a8c */
[----:B------:R-:W-:Y:S01]  /*b320*/  IADD3 R141, -R141, RZ, RZ ;  /* 0x000000ff8d8d7210 */ /* 0x000fe20007ffe1ff */
[----:B------:R-:W-:Y:S01]  /*b330*/  VIADD R2, R6, 0x196 ;  /* 0x0000019606027836 */ /* 0x000fe20000000000 */
[----:B------:R2:W-:Y:S01]  /*b340*/  STL [R1+0x20b8], R0 ;  /* 0x0020b80001007387 */ /* 0x0005e20000100800 */
[----:B------:R-:W-:Y:S01]  /*b350*/  IABS R139, R0 ;  /* 0x00000000008b7213 */ /* 0x000fe20000000000 */
[----:B------:R-:W-:Y:S02]  /*b360*/  IMAD R136, R247, R140, R136 ;  /* 0x0000008cf7887224 */ /* 0x000fe400078e0288 */
[----:B------:R-:W-:Y:S01]  /*b370*/  IMAD.HI.U32 R142, R246, R138, RZ ;  /* 0x0000008af68e7227 */ /* 0x000fe200078e00ff */
[----:B------:R-:W-:Y:S01]  /*b380*/  IABS R140, R2 ;  /* 0x00000002008c7213 */ /* 0x000fe20000000000 */
[----:B------:R3:W-:Y:S02]  /*b390*/  STL [R1+0x20b0], R2 ;  /* 0x0020b00201007387 */ /* 0x0007e40000100800 */
[----:B------:R-:W-:-:S02]  /*b3a0*/  IMAD.MOV R142, RZ, RZ, -R142 ;  /* 0x000000ffff8e7224 */ /* 0x000fc400078e0a8e */
        /* <DEDUP_REMOVED lines=10> */
[----:B------:R-:W-:Y:S01]  /*b450*/  IADD3 R142, -R144, RZ, RZ ;  /* 0x000000ff908e7210 */ /* 0x000fe20007ffe1ff */
[----:B--2---:R-:W-:Y:S01]  /*b460*/  VIADD R0, R6, 0x199 ;  /* 0x0000019906007836 */ /* 0x004fe20000000000 */
[----:B------:R-:W-:Y:S01]  /*b470*/  IADD3 R144, -R143, RZ, RZ ;  /* 0x000000ff8f907210 */ /* 0x000fe20007ffe1ff */
[----:B------:R-:W-:-:S03]  /*b480*/  IMAD.HI.U32 R145, R246, R141, RZ ;  /* 0x0000008df6917227 */ /* 0x000fc600078e00ff */
[----:B------:R2:W-:Y:S01]  /*b490*/  STL [R1+0x209c], R0 ;  /* 0x00209c0001007387 */ /* 0x0005e20000100800 */
[----:B------:R-:W-:Y:S01]  /*b4a0*/  IABS R143, R0 ;  /* 0x00000000008f7213 */ /* 0x000fe20000000000 */
[C---:B------:R-:W-:Y:S01]  /*b4b0*/  IMAD R139, R247.reuse, R142, R139 ;  /* 0x0000008ef78b7224 */ /* 0x040fe200078e028b */
[----:B------:R-:W-:Y:S01]  /*b4c0*/  IABS R142, R2 ;  /* 0x00000002008e7213 */ /* 0x000fe20000000000 */
[----:B------:R-:W-:Y:S01]  /*b4d0*/  IMAD R140, R247, R144, R140 ;  /* 0x00000090f78c7224 */ /* 0x000fe200078e028c */
[----:B---3--:R-:W-:Y:S01]  /*b4e0*/  IADD3 R2, R6, 0x19b, RZ ;  /* 0x0000019b06027810 */ /* 0x008fe20007ffe0ff */
[----:B------:R-:W-:Y:S02]  /*b4f0*/  IMAD.MOV R145, RZ, RZ, -R145 ;  /* 0x000000ffff917224 */ /* 0x000fe400078e0a91 */
        /* <DEDUP_REMOVED lines=325> */
[----:B------:R-:W-:Y:S02]  /*c950*/  IMAD R194, R247, R198, R194 ;  /* 0x000000c6f7c27224 */ /* 0x000fe400078e02c2 */
[----:B------:R-:W-:Y:S01]  /*c960*/  MOV R197, R199 ;  /* 0x000000c700c57202 */ /* 0x000fe20000000f00 */
[----:B---3--:R-:W-:Y:S02]  /*c970*/  VIADD R2, R6, 0x1cf ;  /* 0x000001cf06027836 */ /* 0x008fe40000000000 */
[----:B------:R-:W-:-:S03]  /*c980*/  IMAD.HI.U32 R199, R246, R196, RZ ;  /* 0x000000c4f6c77227 */ /* 0x000fc600078e00ff */
[----:B------:R-:W-:Y:S01]  /*c990*/  STL [R1+0x1f58], R2 ;  /* 0x001f580201007387 */ /* 0x000fe20000100800 */
[----:B------:R-:W-:Y:S01]  /*c9a0*/  IMAD.MOV R198, RZ, RZ, -R200 ;  /* 0x000000ffffc67224 */ /* 0x000fe200078e0ac8 */
[----:B--2---:R-:W-:Y:S01]  /*c9b0*/  IADD3 R0, R6, 0x1d0, RZ ;  /* 0x000001d006007810 */ /* 0x004fe20007ffe0ff */
[----:B------:R-:W-:Y:S02]  /*c9c0*/  IMAD.MOV R200, RZ, RZ, -R199 ;  /* 0x000000ffffc87224 */ /* 0x000fe400078e0ac7 */
[----:B------:R-:W-:Y:S01]  /*c9d0*/  IMAD R195, R247, R198, R195 ;  /* 0x000000c6f7c37224 */ /* 0x000fe200078e02c3 */
[----:B------:R-:W-:Y:S01]  /*c9e0*/  IABS R198, R2 ;  /* 0x0000000200c67213 */ /* 0x000fe20000000000 */
        /* <DEDUP_REMOVED lines=11> */
[----:B------:R-:W-:Y:S02]  /*caa0*/  IMAD.HI.U32 R203, R246, R199, RZ ;  /* 0x000000c7f6cb7227 */ /* 0x000fe400078e00ff */
[----:B------:R3:W-:Y:S02]  /*cab0*/  STL [R1+0x1f48], R2 ;  /* 0x001f480201007387 */ /* 0x0007e40000100800 */
[----:B------:R-:W-:Y:S01]  /*cac0*/  IMAD R197, R247, R201, R197 ;  /* 0x000000c9f7c57224 */ /* 0x000fe200078e02c5 */
[----:B------:R-:W-:Y:S01]  /*cad0*/  IABS R201, R2 ;  /* 0x0000000200c97213 */ /* 0x000fe20000000000 */
[----:B------:R-:W-:-:S02]  /*cae0*/  IMAD.MOV R203, RZ, RZ, -R203 ;  /* 0x000000ffffcb7224 */ /* 0x000fc400078e0acb */
[----:B--2---:R-:W-:Y:S02]  /*caf0*/  VIADD R0, R6, 0x1d3 ;  /* 0x000001d306007836 */ /* 0x004fe40000000000 */
[----:B------:R-:W-:-:S03]  /*cb00*/  IMAD.HI.U32 R205, R246, R200, RZ ;  /* 0x000000c8f6cd7227 */ /* 0x000fc600078e00ff */
[----:B------:R-:W-:Y:S01]  /*cb10*/  IABS R204, R0 ;  /* 0x0000000000cc7213 */ /* 0x000fe20000000000 */
[C---:B------:R-:W-:Y:S01]  /*cb20*/  IMAD R198, R247.reuse, R202, R198 ;  /* 0x000000caf7c67224 */ /* 0x040fe200078e02c6 */
[----:B------:R2:W-:Y:S01]  /*cb30*/  STL [R1+0x1f44], R0 ;  /* 0x001f440001007387 */ /* 0x0005e20000100800 */
[----:B---3--:R-:W-:Y:S01]  /*cb40*/  VIADD R2, R6, 0x1d4 ;  /* 0x000001d406027836 */ /* 0x008fe20000000000 */
[----:B------:R-:W-:Y:S01]  /*cb50*/  MOV R202, R204 ;  /* 0x000000cc00ca7202 */ /* 0x000fe20000000f00 */
[----:B------:R-:W-:Y:S02]  /*cb60*/  IMAD R199, R247, R203, R199 ;  /* 0x000000cbf7c77224 */ /* 0x000fe400078e02c7 */
[----:B------:R-:W-:Y:S01]  /*cb70*/  IMAD.HI.U32 R204, R246, R201, RZ ;  /* 0x000000c9f6cc7227 */ /* 0x000fe200078e00ff */
[----:B------:R-:W-:Y:S03]  /*cb80*/  STL [R1+0x1f38], R2 ;  /* 0x001f380201007387 */ /* 0x000fe60000100800 */
[----:B------:R-:W-:Y:S01]  /*cb90*/  IMAD.MOV R203, RZ, RZ, -R205 ;  /* 0x000000ffffcb7224 */ /* 0x000fe200078e0acd */
[----:B--2---:R-:W-:Y:S01]  /*cba0*/  IADD3 R0, R6, 0x1d5, RZ ;  /* 0x000001d506007810 */ /* 0x004fe20007ffe0ff */
[----:B------:R-:W-:-:S02]  /*cbb0*/  IMAD.MOV R205, RZ, RZ, -R204 ;  /* 0x000000ffffcd7224 */ /* 0x000fc400078e0acc */
        /* <DEDUP_REMOVED lines=14> */
[----:B------:R-:W-:Y:S02]  /*cca0*/  STL [R1+0x1f28], R2 ;  /* 0x001f280201007387 */ /* 0x000fe40000100800 */
[----:B------:R-:W-:Y:S01]  /*ccb0*/  IMAD R202, R247, R206, R202 ;  /* 0x000000cef7ca7224 */ /* 0x000fe200078e02ca */
[----:B------:R-:W-:Y:S01]  /*ccc0*/  IABS R206, R2 ;  /* 0x0000000200ce7213 */ /* 0x000fe20000000000 */
[----:B------:R-:W-:-:S02]  /*ccd0*/  IMAD.MOV R208, RZ, RZ, -R208 ;  /* 0x000000ffffd07224 */ /* 0x000fc400078e0ad0 */
[----:B--2---:R-:W-:Y:S02]  /*cce0*/  VIADD R0, R6, 0x1d8 ;  /* 0x000001d806007836 */ /* 0x004fe40000000000 */
[----:B------:R-:W-:-:S03]  /*ccf0*/  IMAD.HI.U32 R210, R246, R205, RZ ;  /* 0x000000cdf6d27227 */ /* 0x000fc600078e00ff */
[----:B------:R-:W-:Y:S01]  /*cd00*/  IABS R209, R0 ;  /* 0x0000000000d17213 */ /* 0x000fe20000000000 */
[C---:B------:R-:W-:Y:S01]  /*cd10*/  IMAD R203, R247.reuse, R207, R203 ;  /* 0x000000cff7cb7224 */ /* 0x040fe200078e02cb */
[----:B------:R-:W-:Y:S01]  /*cd20*/  STL [R1+0x1f24], R0 ;  /* 0x001f240001007387 */ /* 0x000fe20000100800 */
[----:B------:R-:W-:Y:S01]  /*cd30*/  IMAD R204, R247, R208, R204 ;  /* 0x000000d0f7cc7224 */ /* 0x000fe200078e02cc */
[----:B------:R-:W-:Y:S01]  /*cd40*/  IADD3 R208, -R210, RZ, RZ ;  /* 0x000000ffd2d07210 */ /* 0x000fe20007ffe1ff */
[----:B------:R-:W-:Y:S01]  /*cd50*/  IMAD.MOV.U32 R207, RZ, RZ, R209 ;  /* 0x000000ffffcf7224 */ /* 0x000fe200078e00d1 */
[----:B------:R2:W-:Y:S01]  /*cd60*/  STL [R1+0x1f20], R4 ;  /* 0x001f200401007387 */ /* 0x0005e20000100800 */
[----:B------:R-:W-:-:S03]  /*cd70*/  IMAD.HI.U32 R209, R246, R206, RZ ;  /* 0x000000cef6d17227 */ /* 0x000fc600078e00ff */
[----:B------:R3:W-:Y:S01]  /*cd80*/  STL [R1+0x1f1c], R3 ;  /* 0x001f1c0301007387 */ /* 0x0007e20000100800 */
[----:B------:R-:W-:Y:S01]  /*cd90*/  IMAD.HI.U32 R211, R246, R207, RZ ;  /* 0x000000cff6d37227 */ /* 0x000fe200078e00ff */
[----:B------:R-:W-:Y:S02]  /*cda0*/  IADD3 R210, -R209, RZ, RZ ;  /* 0x000000ffd1d27210 */ /* 0x000fe40007ffe1ff */
[----:B------:R-:W-:Y:S01]  /*cdb0*/  IABS R209, R3 ;  /* 0x0000000300d17213 */ /* 0x000fe20000000000 */
[C---:B------:R-:W-:Y:S01]  /*cdc0*/  IMAD R205, R247.reuse, R208, R205 ;  /* 0x000000d0f7cd7224 */ /* 0x040fe200078e02cd */
[----:B------:R-:W-:Y:S01]  /*cdd0*/  IABS R208, R4 ;  /* 0x0000000400d07213 */ /* 0x000fe20000000000 */
[----:B------:R-:W-:Y:S01]  /*cde0*/  IMAD.MOV R211, RZ, RZ, -R211 ;  /* 0x000000ffffd37224 */ /* 0x000fe200078e0ad3 */
[C---:B--2---:R-:W-:Y:S01]  /*cdf0*/  IADD3 R4, R6.reuse, 0x1dc, RZ ;  /* 0x000001dc06047810 */ /* 0x044fe20007ffe0ff */
[----:B------:R-:W-:Y:S01]  /*ce00*/  IMAD R206, R247, R210, R206 ;  /* 0x000000d2f7ce7224 */ /* 0x000fe200078e02ce */
[----:B------:R-:W-:Y:S01]  /*ce10*/  MOV R0, R214 ;  /* 0x000000d600007202 */ /* 0x000fe20000000f00 */
[----:B---3--:R-:W-:-:S02]  /*ce20*/  VIADD R3, R6, 0x1db ;  /* 0x000001db06037836 */ /* 0x008fc40000000000 */
[----:B------:R-:W-:-:S03]  /*ce30*/  IMAD.HI.U32 R213, R246, R209, RZ ;  /* 0x000000d1f6d57227 */ /* 0x000fc600078e00ff */
[----:B------:R2:W-:Y:S01]  /*ce40*/  STL [R1+0x1f10], R3 ;  /* 0x001f100301007387 */ /* 0x0005e20000100800 */
[----:B------:R-:W-:Y:S01]  /*ce50*/  IABS R210, R3 ;  /* 0x0000000300d27213 */ /* 0x000fe20000000000 */
[----:B------:R-:W-:Y:S01]  /*ce60*/  IMAD.MOV.U32 R2, RZ, RZ, R212 ;  /* 0x000000ffff027224 */ /* 0x000fe200078e00d4 */
[----:B------:R-:W-:Y:S01]  /*ce70*/  IADD3 R213, -R213, RZ, RZ ;  /* 0x000000ffd5d57210 */ /* 0x000fe20007ffe1ff */
[----:B------:R-:W-:Y:S01]  /*ce80*/  IMAD R207, R247, R211, R207 ;  /* 0x000000d3f7cf7224 */ /* 0x000fe200078e02cf */
[----:B------:R3:W-:Y:S01]  /*ce90*/  STL [R1+0x1f08], R4 ;  /* 0x001f080401007387 */ /* 0x0007e20000100800 */
[----:B------:R-:W-:Y:S01]  /*cea0*/  IMAD.HI.U32 R212, R246, R208, RZ ;  /* 0x000000d0f6d47227 */ /* 0x000fe200078e00ff */
[----:B------:R-:W-:-:S03]  /*ceb0*/  IABS R211, R4 ;  /* 0x0000000400d37213 */ /* 0x000fc60000000000 */
[----:B--2---:R-:W-:Y:S02]  /*cec0*/  VIADD R3, R6, 0x1dd ;  /* 0x000001dd06037836 */ /* 0x004fe40000000000 */
[----:B------:R-:W-:Y:S02]  /*ced0*/  IMAD.MOV R212, RZ, RZ, -R212 ;  /* 0x000000ffffd47224 */ /* 0x000fe400078e0ad4 */
[C---:B------:R-:W-:Y:S01]  /*cee0*/  IMAD R209, R247.reuse, R213, R209 ;  /* 0x000000d5f7d17224 */ /* 0x040fe200078e02d1 */
[----:B---3--:R-:W-:Y:S01]  /*cef0*/  MOV R4, R243 ;  /* 0x000000f300047202 */ /* 0x008fe20000000f00 */
[----:B------:R-:W-:Y:S01]  /*cf00*/  IMAD.MOV.U32 R243, RZ, RZ, R215 ;  /* 0x000000fffff37224 */ /* 0x000fe200078e00d7 */
[----:B------:R-:W-:Y:S01]  /*cf10*/  IABS R214, R3 ;  /* 0x0000000300d67213 */ /* 0x000fe20000000000 */
[C---:B------:R-:W-:Y:S01]  /*cf20*/  IMAD.HI.U32 R215, R246.reuse, R210, RZ ;  /* 0x000000d2f6d77227 */ /* 0x040fe200078e00ff */
[----:B------:R2:W-:Y:S03]  /*cf30*/  STL [R1+0x1f04], R3 ;  /* 0x001f040301007387 */ /* 0x0005e60000100800 */
[----:B------:R-:W-:Y:S01]  /*cf40*/  IMAD R208, R247, R212, R208 ;  /* 0x000000d4f7d07224 */ /* 0x000fe200078e02d0 */
[----:B------:R-:W-:Y:S01]  /*cf50*/  IADD3 R213, -R215, RZ, RZ ;  /* 0x000000ffd7d57210 */ /* 0x000fe20007ffe1ff */
[----:B------:R-:W-:Y:S01]  /*cf60*/  IMAD.MOV.U32 R212, RZ, RZ, R214 ;  /* 0x000000ffffd47224 */ /* 0x000fe200078e00d6 */
[----:B------:R3:W-:Y:S01]  /*cf70*/  STL [R1+0x1f00], R10 ;  /* 0x001f000a01007387 */ /* 0x0007e20000100800 */
[----:B------:R-:W-:-:S03]  /*cf80*/  IMAD.HI.U32 R214, R246, R211, RZ ;  /* 0x000000d3f6d67227 */ /* 0x000fc600078e00ff */
[----:B------:R4:W-:Y:S01]  /*cf90*/  STL [R1+0x1efc], R9 ;  /* 0x001efc0901007387 */ /* 0x0009e20000100800 */
[----:B------:R-:W-:Y:S01]  /*cfa0*/  IMAD R210, R247, R213, R210 ;  /* 0x000000d5f7d27224 */ /* 0x000fe200078e02d2 */
[----:B------:R-:W-:Y:S01]  /*cfb0*/  IABS R213, R10 ;  /* 0x0000000a00d57213 */ /* 0x000fe20000000000 */
[----:B------:R-:W-:Y:S01]  /*cfc0*/  IMAD.HI.U32 R216, R246, R212, RZ ;  /* 0x000000d4f6d87227 */ /* 0x000fe200078e00ff */
[----:B------:R-:W-:Y:S02]  /*cfd0*/  IADD3 R215, -R214, RZ, RZ ;  /* 0x000000ffd6d77210 */ /* 0x000fe40007ffe1ff */
[----:B------:R-:W-:Y:S01]  /*cfe0*/  IABS R214, R9 ;  /* 0x0000000900d67213 */ /* 0x000fe20000000000 */
[----:B--2---:R-:W-:Y:S02]  /*cff0*/  IMAD.MOV.U32 R3, RZ, RZ, R2 ;  /* 0x000000ffff037224 */ /* 0x004fe400078e0002 */
[C---:B---3--:R-:W-:Y:S01]  /*d000*/  VIADD R10, R6.reuse, 0x1e0 ;  /* 0x000001e0060a7836 */ /* 0x048fe20000000000 */
[----:B----4-:R-:W-:Y:S01]  /*d010*/  IADD3 R9, R6, 0x1e1, RZ ;  /* 0x000001e106097810 */ /* 0x010fe20007ffe0ff */
[----:B------:R-:W-:-:S02]  /*d020*/  IMAD.MOV.U32 R2, RZ, RZ, R0 ;  /* 0x000000ffff027224 */ /* 0x000fc400078e0000 */
[----:B------:R-:W-:Y:S01]  /*d030*/  IMAD.MOV.U32 R0, RZ, RZ, R217 ;  /* 0x000000ffff007224 */ /* 0x000fe200078e00d9 */
[----:B------:R2:W-:Y:S01]  /*d040*/  STL [R1+0x1ef4], R10 ;  /* 0x001ef40a01007387 */ /* 0x0005e20000100800 */
[----:B------:R-:W-:Y:S02]  /*d050*/  IMAD.MOV R216, RZ, RZ, -R216 ;  /* 0x000000ffffd87224 */ /* 0x000fe400078e0ad8 */
[----:B------:R-:W-:Y:S01]  /*d060*/  IMAD.HI.U32 R217, R246, R213, RZ ;  /* 0x000000d5f6d97227 */ /* 0x000fe200078e00ff */
[----:B------:R3:W-:Y:S03]  /*d070*/  STL [R1+0x1ef0], R9 ;  /* 0x001ef00901007387 */ /* 0x0007e60000100800 */
[----:B------:R-:W-:Y:S02]  /*d080*/  VIADD R12, R6, 0x1e2 ;  /* 0x000001e2060c7836 */ /* 0x000fe40000000000 */
[----:B------:R-:W-:-:S02]  /*d090*/  IMAD.MOV.U32 R170, RZ, RZ, R218 ;  /* 0x000000ffffaa7224 */ /* 0x000fc400078e00da */
[C---:B------:R-:W-:Y:S01]  /*d0a0*/  IMAD R211, R247.reuse, R215, R211 ;  /* 0x000000d7f7d37224 */ /* 0x040fe200078e02d3 */
[----:B------:R-:W-:Y:S01]  /*d0b0*/  IABS R215, R10 ;  /* 0x0000000a00d77213 */ /* 0x000fe20000000000 */
[----:B------:R-:W-:Y:S01]  /*d0c0*/  IMAD.MOV.U32 R11, RZ, RZ, R5 ;  /* 0x000000ffff0b7224 */ /* 0x000fe200078e0005 */
[----:B--2---:R-:W-:Y:S01]  /*d0d0*/  MOV R10, R4 ;  /* 0x00000004000a7202 */ /* 0x004fe20000000f00 */
[----:B------:R-:W-:Y:S01]  /*d0e0*/  IMAD.HI.U32 R218, R246, R214, RZ ;  /* 0x000000d6f6da7227 */ /* 0x000fe200078e00ff */
[----:B------:R2:W-:Y:S02]  /*d0f0*/  STL [R1+0x1eec], R12 ;  /* 0x001eec0c01007387 */ /* 0x0005e40000100800 */
[----:B------:R-:W-:Y:S01]  /*d100*/  MOV R14, R10 ;  /* 0x0000000a000e7202 */ /* 0x000fe20000000f00 */
[----:B------:R-:W-:Y:S01]  /*d110*/  IMAD.MOV.U32 R5, RZ, RZ, R3 ;  /* 0x000000ffff057224 */ /* 0x000fe200078e0003 */
[----:B------:R-:W-:Y:S01]  /*d120*/  MOV R3, R240 ;  /* 0x000000f000037202 */ /* 0x000fe20000000f00 */
[----:B------:R-:W-:Y:S01]  /*d130*/  IMAD R212, R247, R216, R212 ;  /* 0x000000d8f7d47224 */ /* 0x000fe200078e02d4 */
[----:B------:R-:W-:Y:S01]  /*d140*/  IABS R216, R9 ;  /* 0x0000000900d87213 */ /* 0x000fe20000000000 */
[----:B------:R-:W-:Y:S01]  /*d150*/  IMAD.MOV R217, RZ, RZ, -R217 ;  /* 0x000000ffffd97224 */ /* 0x000fe200078e0ad9 */
[----:B------:R-:W-:Y:S01]  /*d160*/  MOV R240, R219 ;  /* 0x000000db00f07202 */ /* 0x000fe20000000f00 */
[----:B---3--:R-:W-:Y:S01]  /*d170*/  IMAD.MOV.U32 R9, RZ, RZ, R244 ;  /* 0x000000ffff097224 */ /* 0x008fe200078e00f4 */
[----:B------:R-:W-:Y:S01]  /*d180*/  IABS R219, R12 ;  /* 0x0000000c00db7213 */ /* 0x000fe20000000000 */
[----:B------:R-:W-:Y:S01]  /*d190*/  IMAD.MOV.U32 R244, RZ, RZ, R220 ;  /* 0x000000fffff47224 */ /* 0x000fe200078e00dc */
[----:B--2---:R-:W-:Y:S01]  /*d1a0*/  IADD3 R12, R6, 0x1e4, RZ ;  /* 0x000001e4060c7810 */ /* 0x004fe20007ffe0ff */
[----:B------:R-:W-:-:S02]  /*d1b0*/  IMAD.MOV R218, RZ, RZ, -R218 ;  /* 0x000000ffffda7224 */ /* 0x000fc400078e0ada */
[----:B------:R-:W-:-:S04]  /*d1c0*/  IMAD.HI.U32 R220, R246, R215, RZ ;  /* 0x000000d7f6dc7227 */ /* 0x000fc800078e00ff */
[C---:B------:R-:W-:Y:S01]  /*d1d0*/  IMAD R213, R247.reuse, R217, R213 ;  /* 0x000000d9f7d57224 */ /* 0x040fe200078e02d5 */
[----:B------:R-:W-:Y:S01]  /*d1e0*/  MOV R217, R219 ;  /* 0x000000db00d97202 */ /* 0x000fe20000000f00 */
[C---:B------:R-:W-:Y:S02]  /*d1f0*/  IMAD R214, R247.reuse, R218, R214 ;  /* 0x000000daf7d67224 */ /* 0x040fe400078e02d6 */
[----:B------:R-:W-:Y:S02]  /*d200*/  IMAD.MOV R218, RZ, RZ, -R220 ;  /* 0x000000ffffda7224 */ /* 0x000fe400078e0adc */
[----:B------:R-:W-:Y:S02]  /*d210*/  VIADD R13, R6, 0x1e3 ;  /* 0x000001e3060d7836 */ /* 0x000fe40000000000 */
[----:B------:R-:W-:Y:S02]  /*d220*/  IMAD.MOV.U32 R4, RZ, RZ, R221 ;  /* 0x000000ffff047224 */ /* 0x000fe400078e00dd */
[C---:B------:R-:W-:Y:S01]  /*d230*/  IMAD.HI.U32 R219, R246.reuse, R216, RZ ;  /* 0x000000d8f6db7227 */ /* 0x040fe200078e00ff */
[----:B------:R-:W-:Y:S03]  /*d240*/  STL [R1+0x1ee4], R13 ;  /* 0x001ee40d01007387 */ /* 0x000fe60000100800 */
[----:B------:R-:W-:Y:S01]  /*d250*/  IMAD.HI.U32 R221, R246, R217, RZ ;  /* 0x000000d9f6dd7227 */ /* 0x000fe200078e00ff */
[----:B------:R2:W-:Y:S03]  /*d260*/  STL [R1+0x1ee0], R12 ;  /* 0x001ee00c01007387 */ /* 0x0005e60000100800 */
[----:B------:R-:W-:Y:S01]  /*d270*/  IMAD R215, R247, R218, R215 ;  /* 0x000000daf7d77224 */ /* 0x000fe200078e02d7 */
[----:B------:R-:W-:Y:S01]  /*d280*/  IABS R218, R13 ;  /* 0x0000000d00da7213 */ /* 0x000fe20000000000 */
[----:B------:R-:W-:Y:S01]  /*d290*/  IMAD.MOV R220, RZ, RZ, -R219 ;  /* 0x000000ffffdc7224 */ /* 0x000fe200078e0adb */
[----:B------:R-:W-:Y:S01]  /*d2a0*/  IABS R219, R12 ;  /* 0x0000000c00db7213 */ /* 0x000fe20000000000 */
[----:B------:R-:W-:Y:S01]  /*d2b0*/  IMAD.MOV R221, RZ, RZ, -R221 ;  /* 0x000000ffffdd7224 */ /* 0x000fe200078e0add */
[----:B------:R-:W-:Y:S01]  /*d2c0*/  STL [R1+0x1ed4], R19 ;  /* 0x001ed41301007387 */ /* 0x000fe20000100800 */
[----:B------:R-:W-:Y:S01]  /*d2d0*/  VIADD R17, R6, 0x1e6 ;  /* 0x000001e606117836 */ /* 0x000fe20000000000 */
[----:B--2---:R-:W-:Y:S01]  /*d2e0*/  MOV R12, R223 ;  /* 0x000000df000c7202 */ /* 0x004fe20000000f00 */
[----:B------:R-:W-:-:S02]  /*d2f0*/  IMAD.MOV.U32 R15, RZ, RZ, R222 ;  /* 0x000000ffff0f7224 */ /* 0x000fc400078e00de */
[C---:B------:R-:W-:Y:S01]  /*d300*/  IMAD.HI.U32 R222, R246.reuse, R218, RZ ;  /* 0x000000daf6de7227 */ /* 0x040fe200078e00ff */
[----:B------:R-:W-:Y:S01]  /*d310*/  IABS R223, R17 ;  /* 0x0000001100df7213 */ /* 0x000fe20000000000 */
[----:B------:R-:W-:Y:S02]  /*d320*/  STL [R1+0x1ed0], R17 ;  /* 0x001ed01101007387 */ /* 0x000fe40000100800 */
[----:B------:R-:W-:Y:S02]  /*d330*/  IMAD R217, R247, R221, R217 ;  /* 0x000000ddf7d97224 */ /* 0x000fe400078e02d9 */
[----:B------:R-:W-:-:S04]  /*d340*/  IMAD.HI.U32 R221, R246, R219, RZ ;  /* 0x000000dbf6dd7227 */ /* 0x000fc800078e00ff */
[----:B------:R-:W-:Y:S02]  /*d350*/  IMAD.MOV.U32 R13, RZ, RZ, R11 ;  /* 0x000000ffff0d7224 */ /* 0x000fe400078e000b */
[----:B------:R-:W-:Y:S01]  /*d360*/  IMAD.MOV.U32 R11, RZ, RZ, R224 ;  /* 0x000000ffff0b7224 */ /* 0x000fe200078e00e0 */
[----:B------:R-:W-:Y:S01]  /*d370*/  IADD3 R224, -R222, RZ, RZ ;  /* 0x000000ffdee07210 */ /* 0x000fe20007ffe1ff */
[----:B------:R-:W-:Y:S02]  /*d380*/  VIADD R16, R6, 0x1e7 ;  /* 0x000001e706107836 */ /* 0x000fe40000000000 */
[----:B------:R-:W-:Y:S02]  /*d390*/  IMAD.MOV.U32 R10, RZ, RZ, R9 ;  /* 0x000000ffff0a7224 */ /* 0x000fe400078e0009 */
[----:B------:R-:W-:Y:S01]  /*d3a0*/  IMAD.MOV.U32 R9, RZ, RZ, R4 ;  /* 0x000000ffff097224 */ /* 0x000fe200078e0004 */
[----:B------:R-:W-:Y:S01]  /*d3b0*/  MOV R4, R244 ;  /* 0x000000f400047202 */ /* 0x000fe20000000f00 */
[----:B------:R-:W-:Y:S01]  /*d3c0*/  IMAD.MOV R222, RZ, RZ, -R221 ;  /* 0x000000ffffde7224 */ /* 0x000fe200078e0add */
[----:B------:R2:W-:Y:S01]  /*d3d0*/  STL [R1+0x1ecc], R16 ;  /* 0x001ecc1001007387 */ /* 0x0005e20000100800 */
[----:B------:R-:W-:-:S02]  /*d3e0*/  IMAD.MOV.U32 R221, RZ, RZ, R223 ;  /* 0x000000ffffdd7224 */ /* 0x000fc400078e00df */
[----:B------:R-:W-:Y:S01]  /*d3f0*/  IMAD.MOV.U32 R244, RZ, RZ, R225 ;  /* 0x000000fffff47224 */ /* 0x000fe200078e00e1 */
[----:B------:R-:W-:Y:S01]  /*d400*/  IABS R225, R16 ;  /* 0x0000001000e17213 */ /* 0x000fe20000000000 */
[C---:B------:R-:W-:Y:S01]  /*d410*/  IMAD R216, R247.reuse, R220, R216 ;  /* 0x000000dcf7d87224 */ /* 0x040fe200078e02d8 */
[----:B------:R-:W-:Y:S01]  /*d420*/  IABS R220, R19 ;  /* 0x0000001300dc7213 */ /* 0x000fe20000000000 */
[----:B------:R-:W-:Y:S01]  /*d430*/  IMAD R218, R247, R224, R218 ;  /* 0x000000e0f7da7224 */ /* 0x000fe200078e02da */
[----:B------:R-:W-:Y:S01]  /*d440*/  STL [R1+0x1ec0], R20 ;  /* 0x001ec01401007387 */ /* 0x000fe20000100800 */
[----:B------:R-:W-:Y:S01]  /*d450*/  IMAD.HI.U32 R224, R246, R221, RZ ;  /* 0x000000ddf6e07227 */ /* 0x000fe200078e00ff */
[----:B--2---:R-:W-:-:S03]  /*d460*/  MOV R16, R14 ;  /* 0x0000000e00107202 */ /* 0x004fc60000000f00 */
[----:B------:R-:W-:Y:S01]  /*d470*/  VIADD R19, R6, 0x1e9 ;  /* 0x000001e906137836 */ /* 0x000fe20000000000 */
[----:B------:R-:W-:Y:S01]  /*d480*/  IADD3 R224, -R224, RZ, RZ ;  /* 0x000000ffe0e07210 */ /* 0x000fe20007ffe1ff */
[----:B------:R-:W-:Y:S02]  /*d490*/  IMAD.MOV.U32 R17, RZ, RZ, R15 ;  /* 0x000000ffff117224 */ /* 0x000fe400078e000f */
[----:B------:R-:W-:Y:S01]  /*d4a0*/  IMAD.MOV.U32 R15, RZ, RZ, R13 ;  /* 0x000000ffff0f7224 */ /* 0x000fe200078e000d */
[----:B------:R-:W-:Y:S01]  /*d4b0*/  MOV R13, R0 ;  /* 0x00000000000d7202 */ /* 0x000fe20000000f00 */
[----:B------:R-:W-:Y:S01]  /*d4c0*/  IMAD R219, R247, R222, R219 ;  /* 0x000000def7db7224 */ /* 0x000fe200078e02db */
[----:B------:R1:W-:Y:S01]  /*d4d0*/  STL [R1+0x1ebc], R19 ;  /* 0x001ebc1301007387 */ /* 0x0003e20000100800 */
[----:B------:R-:W-:Y:S01]  /*d4e0*/  IMAD.MOV.U32 R222, RZ, RZ, R225 ;  /* 0x000000ffffde7224 */ /* 0x000fe200078e00e1 */
[----:B------:R-:W-:Y:S01]  /*d4f0*/  IABS R225, R20 ;  /* 0x0000001400e17213 */ /* 0x000fe20000000000 */
[----:B------:R-:W-:-:S02]  /*d500*/  IMAD.MOV.U32 R14, RZ, RZ, R8 ;  /* 0x000000ffff0e7224 */ /* 0x000fc400078e0008 */
[----:B------:R-:W-:Y:S01]  /*d510*/  IMAD.MOV.U32 R0, RZ, RZ, R227 ;  /* 0x000000ffff007224 */ /* 0x000fe200078e00e3 */
[----:B------:R-:W-:Y:S01]  /*d520*/  IABS R227, R19 ;  /* 0x0000001300e37213 */ /* 0x000fe20000000000 */
[----:B------:R-:W-:Y:S01]  /*d530*/  IMAD.HI.U32 R223, R246, R220, RZ ;  /* 0x000000dcf6df7227 */ /* 0x000fe200078e00ff */
[----:B-1----:R-:W-:-:S03]  /*d540*/  LOP3.LUT R19, R18, 0x7f, RZ, 0xc0, !PT ;  /* 0x0000007f12137812 */ /* 0x002fc600078ec0ff */
[----:B------:R-:W-:Y:S01]  /*d550*/  IMAD.MOV.U32 R8, RZ, RZ, R243 ;  /* 0x000000ffff087224 */ /* 0x000fe200078e00f3 */
[----:B------:R-:W-:Y:S01]  /*d560*/  MOV R243, R226 ;  /* 0x000000e200f37202 */ /* 0x000fe20000000f00 */
[----:B------:R-:W-:Y:S01]  /*d570*/  VIADD R20, R6, 0x1ea ;  /* 0x000001ea06147836 */ /* 0x000fe20000000000 */
[----:B------:R-:W-:Y:S01]  /*d580*/  LEA R27, R228, R19, 0x7 ;  /* 0x00000013e41b7211 */ /* 0x000fe200078e38ff */
[----:B------:R-:W-:-:S03]  /*d590*/  IMAD.HI.U32 R226, R246, R222, RZ ;  /* 0x000000def6e27227 */ /* 0x000fc600078e00ff */
[----:B------:R1:W-:Y:S01]  /*d5a0*/  STL [R1+0x1eb4], R20 ;  /* 0x001eb41401007387 */ /* 0x0003e20000100800 */
[----:B------:R-:W-:Y:S01]  /*d5b0*/  VIADD R18, R6, 0x1eb ;  /* 0x000001eb06127836 */ /* 0x000fe20000000000 */
[----:B------:R-:W-:Y:S01]  /*d5c0*/  ISETP.GE.AND P3, PT, R27, RZ, PT ;  /* 0x000000ff1b00720c */ /* 0x000fe20003f66270 */
[----:B------:R-:W-:Y:S02]  /*d5d0*/  IMAD.MOV R223, RZ, RZ, -R223 ;  /* 0x000000ffffdf7224 */ /* 0x000fe400078e0adf */
[C---:B------:R-:W-:Y:S01]  /*d5e0*/  IMAD R221, R247.reuse, R224, R221 ;  /* 0x000000e0f7dd7224 */ /* 0x040fe200078e02dd */
[----:B------:R-:W-:Y:S01]  /*d5f0*/  MOV R224, R227 ;  /* 0x000000e300e07202 */ /* 0x000fe20000000f00 */
[----:B------:R-:W-:Y:S01]  /*d600*/  IMAD.MOV R226, RZ, RZ, -R226 ;  /* 0x000000ffffe27224 */ /* 0x000fe200078e0ae2 */
[----:B------:R2:W-:Y:S01]  /*d610*/  STL [R1+0x1eb0], R18 ;  /* 0x001eb01201007387 */ /* 0x0005e20000100800 */
[C---:B------:R-:W-:Y:S01]  /*d620*/  IMAD R220, R247.reuse, R223, R220 ;  /* 0x000000dff7dc7224 */ /* 0x040fe200078e02dc */
[----:B------:R-:W-:Y:S01]  /*d630*/  IABS R228, R18 ;  /* 0x0000001200e47213 */ /* 0x000fe20000000000 */
[----:B------:R-:W-:Y:S01]  /*d640*/  IMAD.MOV.U32 R223, RZ, RZ, R225 ;  /* 0x000000ffffdf7224 */ /* 0x000fe200078e00e1 */
[----:B------:R-:W-:Y:S01]  /*d650*/  IABS R225, R20 ;  /* 0x0000001400e17213 */ /* 0x000fe20000000000 */
[----:B------:R-:W-:Y:S01]  /*d660*/  IMAD R222, R247, R226, R222 ;  /* 0x000000e2f7de7224 */ /* 0x000fe200078e02de */
[----:B-1----:R-:W-:Y:S01]  /*d670*/  MOV R20, R17 ;  /* 0x0000001100147202 */ /* 0x002fe20000000f00 */
[----:B------:R-:W-:Y:S01]  /*d680*/  IMAD.HI.U32 R226, R246, R224, RZ ;  /* 0x000000e0f6e27227 */ /* 0x000fe200078e00ff */
[----:B------:R-:W-:Y:S01]  /*d690*/  MOV R17, R14 ;  /* 0x0000000e00117202 */ /* 0x000fe20000000f00 */
[----:B------:R-:W-:Y:S01]  /*d6a0*/  STL [R1+0x18d4], R27 ;  /* 0x0018d41b01007387 */ /* 0x000fe20000100800 */
[----:B------:R-:W-:Y:S01]  /*d6b0*/  MOV R14, R231 ;  /* 0x000000e7000e7202 */ /* 0x000fe20000000f00 */
[----:B--2---:R-:W-:-:S02]  /*d6c0*/  IMAD.MOV.U32 R18, RZ, RZ, R15 ;  /* 0x000000ffff127224 */ /* 0x004fc400078e000f */
[----:B------:R-:W-:Y:S01]  /*d6d0*/  IMAD.MOV.U32 R15, RZ, RZ, R232 ;  /* 0x000000ffff0f7224 */ /* 0x000fe200078e00e8 */
[----:B------:R-:W-:Y:S01]  /*d6e0*/  IABS R232, R27 ;  /* 0x0000001b00e87213 */ /* 0x000fe20000000000 */
[----:B------:R-:W-:Y:S01]  /*d6f0*/  IMAD.HI.U32 R227, R246, R223, RZ ;  /* 0x000000dff6e37227 */ /* 0x000fe200078e00ff */
[----:B------:R1:W-:Y:S03]  /*d700*/  STL [R1+0x1ea8], R22 ;  /* 0x001ea81601007387 */ /* 0x0003e60000100800 */
[----:B------:R-:W-:Y:S02]  /*d710*/  IMAD.MOV R226, RZ, RZ, -R226 ;  /* 0x000000ffffe27224 */ /* 0x000fe400078e0ae2 */
[----:B------:R-:W-:-:S04]  /*d720*/  IMAD.HI.U32 R230, R230, R232, RZ ;  /* 0x000000e8e6e67227 */ /* 0x000fc800078e00ff */
[----:B------:R-:W-:Y:S02]  /*d730*/  IMAD.MOV R227, RZ, RZ, -R227 ;  /* 0x000000ffffe37224 */ /* 0x000fe400078e0ae3 */
[C---:B------:R-:W-:Y:S02]  /*d740*/  IMAD R224, R247.reuse, R226, R224 ;  /* 0x000000e2f7e07224 */ /* 0x040fe400078e02e0 */
[----:B------:R-:W-:Y:S02]  /*d750*/  IMAD.MOV R230, RZ, RZ, -R230 ;  /* 0x000000ffffe67224 */ /* 0x000fe400078e0ae6 */
[----:B------:R-:W-:Y:S02]  /*d760*/  IMAD R223, R247, R227, R223 ;  /* 0x000000e3f7df7224 */ /* 0x000fe400078e02df */
[----:B------:R-:W-:Y:S01]  /*d770*/  IMAD.MOV.U32 R226, RZ, RZ, R228 ;  /* 0x000000ffffe27224 */ /* 0x000fe200078e00e4 */
[----:B------:R-:W-:Y:S01]  /*d780*/  IABS R228, R22 ;  /* 0x0000001600e47213 */ /* 0x000fe20000000000 */
[----:B------:R-:W-:Y:S01]  /*d790*/  IMAD.MOV.U32 R19, RZ, RZ, R16 ;  /* 0x000000ffff137224 */ /* 0x000fe200078e0010 */
[----:B-1----:R-:W-:Y:S01]  /*d7a0*/  IADD3 R22, R6, 0x1f0, RZ ;  /* 0x000001f006167810 */ /* 0x002fe20007ffe0ff */
[----:B------:R-:W-:-:S04]  /*d7b0*/  IMAD.HI.U32 R227, R246, R225, RZ ;  /* 0x000000e1f6e37227 */ /* 0x000fc800078e00ff */
[----:B------:R-:W-:Y:S02]  /*d7c0*/  IMAD.MOV.U32 R16, RZ, RZ, R13 ;  /* 0x000000ffff107224 */ /* 0x000fe400078e000d */
[----:B------:R-:W-:Y:S02]  /*d7d0*/  VIADD R21, R6, 0x1ed ;  /* 0x000001ed06157836 */ /* 0x000fe40000000000 */
[----:B------:R-:W-:Y:S02]  /*d7e0*/  IMAD.MOV.U32 R13, RZ, RZ, R229 ;  /* 0x000000ffff0d7224 */ /* 0x000fe400078e00e5 */
[C---:B------:R-:W-:Y:S01]  /*d7f0*/  IMAD R232, R233.reuse, R230, R232 ;  /* 0x000000e6e9e87224 */ /* 0x040fe200078e02e8 */
[----:B------:R-:W-:Y:S01]  /*d800*/  IABS R231, R21 ;  /* 0x0000001500e77213 */ /* 0x000fe20000000000 */
[----:B------:R-:W-:Y:S01]  /*d810*/  IMAD.HI.U32 R229, R246, R226, RZ ;  /* 0x000000e2f6e57227 */ /* 0x000fe200078e00ff */
[----:B------:R1:W-:Y:S02]  /*d820*/  STL [R1+0x1ea4], R21 ;  /* 0x001ea41501007387 */ /* 0x0003e40000100800 */
[----:B------:R-:W-:Y:S01]  /*d830*/  ISETP.GT.U32.AND P0, PT, R233, R232, PT ;  /* 0x000000e8e900720c */ /* 0x000fe20003f04070 */
[----:B------:R-:W-:Y:S01]  /*d840*/  IMAD.MOV R227, RZ, RZ, -R227 ;  /* 0x000000ffffe37224 */ /* 0x000fe200078e0ae3 */
[----:B------:R-:W-:Y:S01]  /*d850*/  IADD3 R229, -R229, RZ, RZ ;  /* 0x000000ffe5e57210 */ /* 0x000fe20007ffe1ff */
[----:B------:R-:W-:-:S02]  /*d860*/  VIADD R23, R6, 0x1ef ;  /* 0x000001ef06177836 */ /* 0x000fc40000000000 */
[C---:B------:R-:W-:Y:S02]  /*d870*/  IMAD R225, R247.reuse, R227, R225 ;  /* 0x000000e3f7e17224 */ /* 0x040fe400078e02e1 */
[----:B------:R-:W-:Y:S01]  /*d880*/  IMAD.MOV.U32 R227, RZ, RZ, R228 ;  /* 0x000000ffffe37224 */ /* 0x000fe200078e00e4 */
[----:B------:R-:W-:Y:S01]  /*d890*/  MOV R228, R231 ;  /* 0x000000e700e47202 */ /* 0x000fe20000000f00 */
[----:B-1----:R-:W-:Y:S02]  /*d8a0*/  VIADD R21, R6, 0x1ee ;  /* 0x000001ee06157836 */ /* 0x002fe40000000000 */
[----:B------:R-:W-:Y:S02]  /*d8b0*/  IMAD R226, R247, R229, R226 ;  /* 0x000000e5f7e27224 */ /* 0x000fe400078e02e2 */
[----:B------:R-:W-:Y:S01]  /*d8c0*/  IMAD.HI.U32 R230, R246, R228, RZ ;  /* 0x000000e4f6e67227 */ /* 0x000fe200078e00ff */
[----:B------:R1:W-:Y:S01]  /*d8d0*/  STL [R1+0x1e94], R21 ;  /* 0x001e941501007387 */ /* 0x0003e20000100800 */
[----:B------:R-:W-:-:S02]  /*d8e0*/  IABS R229, R21 ;  /* 0x0000001500e57213 */ /* 0x000fc40000000000 */
[----:B------:R-:W-:Y:S01]  /*d8f0*/  IMAD.HI.U32 R231, R246, R227, RZ ;  /* 0x000000e3f6e77227 */ /* 0x000fe200078e00ff */
[----:B------:R-:W-:Y:S01]  /*d900*/  @!P0 IADD3 R232, R232, -R233, RZ ;  /* 0x800000e9e8e88210 */ /* 0x000fe20007ffe0ff */
[----:B------:R2:W-:Y:S02]  /*d910*/  STL [R1+0x1e90], R23 ;  /* 0x001e901701007387 */ /* 0x0005e40000100800 */
[----:B------:R-:W-:Y:S01]  /*d920*/  IMAD.MOV R230, RZ, RZ, -R230 ;  /* 0x000000ffffe67224 */ /* 0x000fe200078e0ae6 */
[----:B------:R-:W-:Y:S01]  /*d930*/  ISETP.GT.U32.AND P1, PT, R233, R232, PT ;  /* 0x000000e8e900720c */ /* 0x000fe20003f24070 */
[----:B------:R-:W-:Y:S01]  /*d940*/  IMAD.MOV R231, RZ, RZ, -R231 ;  /* 0x000000ffffe77224 */ /* 0x000fe200078e0ae7 */
[----:B-1----:R-:W-:Y:S01]  /*d950*/  MOV R21, R12 ;  /* 0x0000000c00157202 */ /* 0x002fe20000000f00 */
[----:B------:R-:W-:Y:S01]  /*d960*/  IMAD.MOV.U32 R12, RZ, RZ, R11 ;  /* 0x000000ffff0c7224 */ /* 0x000fe200078e000b */
[----:B------:R1:W-:Y:S01]  /*d970*/  STL [R1+0x1e8c], R22 ;  /* 0x001e8c1601007387 */ /* 0x0003e20000100800 */
[----:B------:R-:W-:Y:S01]  /*d980*/  IMAD.MOV.U32 R11, RZ, RZ, R3 ;  /* 0x000000ffff0b7224 */ /* 0x000fe200078e0003 */
[----:B------:R-:W-:Y:S01]  /*d990*/  MOV R3, R235 ;  /* 0x000000eb00037202 */ /* 0x000fe20000000f00 */
[----:B------:R-:W-:Y:S01]  /*d9a0*/  IMAD R228, R247, R230, R228 ;  /* 0x000000e6f7e47224 */ /* 0x000fe200078e02e4 */
[----:B------:R-:W-:Y:S01]  /*d9b0*/  IABS R235, R23 ;  /* 0x0000001700eb7213 */ /* 0x000fe20000000000 */
[----:B------:R-:W-:-:S02]  /*d9c0*/  VIADD R24, R6, 0x1f1 ;  /* 0x000001f106187836 */ /* 0x000fc40000000000 */
[----:B--2---:R-:W-:Y:S01]  /*d9d0*/  IMAD.MOV.U32 R23, RZ, RZ, R11 ;  /* 0x000000ffff177224 */ /* 0x004fe200078e000b */
[----:B------:R-:W-:Y:S01]  /*d9e0*/  MOV R11, R9 ;  /* 0x00000009000b7202 */ /* 0x000fe20000000f00 */
[----:B------:R-:W-:Y:S01]  /*d9f0*/  IMAD.MOV.U32 R230, RZ, RZ, R235 ;  /* 0x000000ffffe67224 */ /* 0x000fe200078e00eb */
[----:B------:R2:W-:Y:S01]  /*da00*/  STL [R1+0x1e88], R24 ;  /* 0x001e881801007387 */ /* 0x0005e20000100800 */
[----:B------:R-:W-:Y:S01]  /*da10*/  IMAD.HI.U32 R235, R246, R229, RZ ;  /* 0x000000e5f6eb7227 */ /* 0x000fe200078e00ff */
[----:B------:R-:W-:Y:S02]  /*da20*/  ISETP.NE.AND P0, PT, R234, RZ, PT ;  /* 0x000000ffea00720c */ /* 0x000fe40003f05270 */
[----:B------:R3:W-:Y:S01]  /*da30*/  STL [R1+0x1e80], R26 ;  /* 0x001e801a01007387 */ /* 0x0007e20000100800 */
[----:B------:R-:W-:Y:S01]  /*da40*/  IMAD R227, R247, R231, R227 ;  /* 0x000000e7f7e37224 */ /* 0x000fe200078e02e3 */
[----:B------:R-:W-:Y:S01]  /*da50*/  IABS R231, R22 ;  /* 0x0000001600e77213 */ /* 0x000fe20000000000 */
[----:B------:R-:W-:Y:S01]  /*da60*/  IMAD.MOV.U32 R9, RZ, RZ, R4 ;  /* 0x000000ffff097224 */ /* 0x000fe200078e0004 */
[----:B------:R-:W-:Y:S01]  /*da70*/  MOV R4, R236 ;  /* 0x000000ec00047202 */ /* 0x000fe20000000f00 */
[----:B-1----:R-:W-:Y:S01]  /*da80*/  IMAD.MOV.U32 R22, RZ, RZ, R12 ;  /* 0x000000ffff167224 */ /* 0x002fe200078e000c */
[----:B------:R-:W-:Y:S01]  /*da90*/  IABS R236, R24 ;  /* 0x0000001800ec7213 */ /* 0x000fe20000000000 */
[----:B------:R-:W-:Y:S01]  /*daa0*/  IMAD.MOV R235, RZ, RZ, -R235 ;  /* 0x000000ffffeb7224 */ /* 0x000fe200078e0aeb */
[----:B--2---:R-:W-:Y:S01]  /*dab0*/  MOV R24, R239 ;  /* 0x000000ef00187202 */ /* 0x004fe20000000f00 */
[----:B------:R-:W-:-:S02]  /*dac0*/  IMAD.MOV.U32 R12, RZ, RZ, R237 ;  /* 0x000000ffff0c7224 */ /* 0x000fc400078e00ed */
[----:B------:R-:W-:-:S04]  /*dad0*/  IMAD.HI.U32 R237, R246, R230, RZ ;  /* 0x000000e6f6ed7227 */ /* 0x000fc800078e00ff */
[----:B------:R-:W-:Y:S02]  /*dae0*/  IMAD.MOV.U32 R25, RZ, RZ, R23 ;  /* 0x000000ffff197224 */ /* 0x000fe400078e0017 */
[C---:B------:R-:W-:Y:S02]  /*daf0*/  IMAD R229, R247.reuse, R235, R229 ;  /* 0x000000ebf7e57224 */ /* 0x040fe400078e02e5 */
[----:B------:R-:W-:Y:S02]  /*db00*/  IMAD.MOV.U32 R23, RZ, RZ, R238 ;  /* 0x000000ffff177224 */ /* 0x000fe400078e00ee */
[----:B------:R-:W-:Y:S01]  /*db10*/  IMAD.MOV.U32 R235, RZ, RZ, R236 ;  /* 0x000000ffffeb7224 */ /* 0x000fe200078e00ec */
[----:B------:R-:W-:Y:S01]  /*db20*/  IABS R236, R26 ;  /* 0x0000001a00ec7213 */ /* 0x000fe20000000000 */
[----:B------:R-:W-:Y:S01]  /*db30*/  IMAD.MOV R238, RZ, RZ, -R237 ;  /* 0x000000ffffee7224 */ /* 0x000fe200078e0aed */
[----:B---3--:R-:W-:Y:S01]  /*db40*/  MOV R26, R25 ;  /* 0x00000019001a7202 */ /* 0x008fe20000000f00 */
[----:B------:R-:W-:Y:S01]  /*db50*/  IMAD.MOV.U32 R25, RZ, RZ, R24 ;  /* 0x000000ffff197224 */ /* 0x000fe200078e0018 */
[----:B------:R-:W-:Y:S01]  /*db60*/  @!P1 IADD3 R232, R232, -R233, RZ ;  /* 0x800000e9e8e89210 */ /* 0x000fe20007ffe0ff */
[----:B------:R-:W-:Y:S01]  /*db70*/  IMAD.MOV.U32 R24, RZ, RZ, R23 ;  /* 0x000000ffff187224 */ /* 0x000fe200078e0017 */
[----:B------:R-:W-:Y:S01]  /*db80*/  MOV R23, R22 ;  /* 0x0000001600177202 */ /* 0x000fe20000000f00 */
[----:B------:R-:W-:Y:S01]  /*db90*/  IMAD R230, R247, R238, R230 ;  /* 0x000000eef7e67224 */ /* 0x000fe200078e02e6 */
[----:B------:R-:W-:Y:S01]  /*dba0*/  MOV R27, R232 ;  /* 0x000000e8001b7202 */ /* 0x000fe20000000f00 */
[----:B------:R-:W-:-:S02]  /*dbb0*/  IMAD.MOV.U32 R22, RZ, RZ, R21 ;  /* 0x000000ffff167224 */ /* 0x000fc400078e0015 */
[----:B------:R-:W-:-:S04]  /*dbc0*/  IMAD.HI.U32 R238, R246, R235, RZ ;  /* 0x000000ebf6ee7227 */ /* 0x000fc800078e00ff */
[----:B------:R-:W-:Y:S01]  /*dbd0*/  IMAD.MOV.U32 R21, RZ, RZ, R20 ;  /* 0x000000ffff157224 */ /* 0x000fe200078e0014 */
[----:B------:R-:W-:Y:S01]  /*dbe0*/  MOV R20, R19 ;  /* 0x0000001300147202 */ /* 0x000fe20000000f00 */
[----:B------:R-:W-:Y:S02]  /*dbf0*/  IMAD.MOV.U32 R19, RZ, RZ, R18 ;  /* 0x000000ffff137224 */ /* 0x000fe400078e0012 */
[----:B------:R-:W-:Y:S02]  /*dc00*/  IMAD.MOV.U32 R233, RZ, RZ, R236 ;  /* 0x000000ffffe97224 */ /* 0x000fe400078e00ec */
[----:B------:R-:W-:Y:S01]  /*dc10*/  IMAD.MOV.U32 R18, RZ, RZ, R17 ;  /* 0x000000ffff127224 */ /* 0x000fe200078e0011 */
[----:B------:R-:W-:Y:S01]  /*dc20*/  MOV R17, R16 ;  /* 0x0000001000117202 */ /* 0x000fe20000000f00 */
[----:B------:R-:W-:Y:S02]  /*dc30*/  IMAD.MOV R236, RZ, RZ, -R238 ;  /* 0x000000ffffec7224 */ /* 0x000fe400078e0aee */
[----:B------:R-:W-:-:S02]  /*dc40*/  IMAD.MOV.U32 R16, RZ, RZ, R8 ;  /* 0x000000ffff107224 */ /* 0x000fc400078e0008 */
[----:B------:R-:W-:Y:S01]  /*dc50*/  @!P3 IMAD.MOV R27, RZ, RZ, -R27 ;  /* 0x000000ffff1bb224 */ /* 0x000fe200078e0a1b */
[----:B------:R-:W-:Y:S01]  /*dc60*/  @!P0 LOP3.LUT R27, RZ, R234, RZ, 0x33, !PT ;  /* 0x000000eaff1b8212 */ /* 0x000fe200078e33ff */
[----:B------:R-:W-:Y:S02]  /*dc70*/  IMAD.MOV.U32 R8, RZ, RZ, R251 ;  /* 0x000000ffff087224 */ /* 0x000fe400078e00fb */
[----:B------:R-:W2:Y:S01]  /*dc80*/  LDL.LU R251, [R1+0x293c] ;  /* 0x00293c0001fb7983 */ /* 0x000ea20000300800 */
[----:B------:R-:W-:Y:S02]  /*dc90*/  IMAD R232, R247, R236, R235 ;  /* 0x000000ecf7e87224 */ /* 0x000fe400078e02eb */
[----:B------:R-:W-:Y:S01]  /*dca0*/  IMAD.MOV.U32 R235, RZ, RZ, R19 ;  /* 0x000000ffffeb7224 */ /* 0x000fe200078e0013 */
[----:B------:R-:W3:Y:S01]  /*dcb0*/  LDL.LU R41, [R1+0x414] ;  /* 0x0004140001297983 */ /* 0x000ee20000300800 */
[----:B------:R-:W-:Y:S01]  /*dcc0*/  MOV R19, R11 ;  /* 0x0000000b00137202 */ /* 0x000fe20000000f00 */
[----:B------:R-:W-:-:S02]  /*dcd0*/  IMAD.MOV.U32 R11, RZ, RZ, R244 ;  /* 0x000000ffff0b7224 */ /* 0x000fc400078e00f4 */
[----:B------:R-:W4:Y:S01]  /*dce0*/  LDL.LU R40, [R1+0x410] ;  /* 0x0004100001287983 */ /* 0x000f220000300800 */
[----:B------:R-:W-:Y:S01]  /*dcf0*/  MOV R244, R7 ;  /* 0x0000000700f47202 */ /* 0x000fe20000000f00 */
[----:B------:R-:W-:Y:S02]  /*dd00*/  IMAD.HI.U32 R239, R246, R231, RZ ;  /* 0x000000e7f6ef7227 */ /* 0x000fe400078e00ff */
[----:B------:R-:W4:Y:S01]  /*dd10*/  LDL.LU R36, [R1+0x40c] ;  /* 0x00040c0001247983 */ /* 0x000f220000300800 */
[----:B------:R-:W-:Y:S01]  /*dd20*/  MOV R31, R18 ;  /* 0x00000012001f7202 */ /* 0x000fe20000000f00 */
[----:B------:R-:W-:Y:S02]  /*dd30*/  IMAD.MOV.U32 R29, RZ, RZ, R23 ;  /* 0x000000ffff1d7224 */ /* 0x000fe400078e0017 */
[----:B------:R1:W-:Y:S01]  /*dd40*/  STL [R1+0x41c], R27 ;  /* 0x00041c1b01007387 */ /* 0x0003e20000100800 */
[----:B------:R-:W-:Y:S01]  /*dd50*/  MOV R33, R21 ;  /* 0x0000001500217202 */ /* 0x000fe20000000f00 */
[----:B------:R-:W-:-:S02]  /*dd60*/  IMAD.MOV.U32 R34, RZ, RZ, R17 ;  /* 0x000000ffff227224 */ /* 0x000fc400078e0011 */
[----:B------:R-:W2:Y:S01]  /*dd70*/  LDL.LU R7, [R1+0x2938] ;  /* 0x0029380001077983 */ /* 0x000ea20000300800 */
[----:B------:R-:W-:Y:S02]  /*dd80*/  IMAD.MOV.U32 R18, RZ, RZ, R16 ;  /* 0x000000ffff127224 */ /* 0x000fe400078e0010 */
[----:B------:R-:W-:Y:S01]  /*dd90*/  IMAD.MOV.U32 R16, RZ, RZ, R5 ;  /* 0x000000ffff107224 */ /* 0x000fe200078e0005 */
[----:B------:R-:W-:Y:S01]  /*dda0*/  MOV R21, R15 ;  /* 0x0000000f00157202 */ /* 0x000fe20000000f00 */
[----:B------:R-:W-:Y:S02]  /*ddb0*/  IMAD.MOV.U32 R5, RZ, RZ, R170 ;  /* 0x000000ffff057224 */ /* 0x000fe400078e00aa */
[----:B-1----:R-:W-:Y:S02]  /*ddc0*/  IMAD.MOV.U32 R27, RZ, RZ, R25 ;  /* 0x000000ffff1b7224 */ /* 0x002fe400078e0019 */
[----:B------:R-:W4:Y:S01]  /*ddd0*/  LDL.LU R25, [R1+0x3c4] ;  /* 0x0003c40001197983 */ /* 0x000f220000300800 */
[----:B------:R-:W-:Y:S01]  /*dde0*/  MOV R28, R24 ;  /* 0x00000018001c7202 */ /* 0x000fe20000000f00 */
[----:B------:R-:W-:-:S02]  /*ddf0*/  IMAD.MOV.U32 R17, RZ, RZ, R14 ;  /* 0x000000ffff117224 */ /* 0x000fc400078e000e */
[----:B------:R-:W4:Y:S01]  /*de00*/  LDL.LU R170, [R1+0x35c] ;  /* 0x00035c0001aa7983 */ /* 0x000f220000300800 */
[----:B------:R-:W-:Y:S01]  /*de10*/  IMAD.MOV.U32 R15, RZ, RZ, R12 ;  /* 0x000000ffff0f7224 */ /* 0x000fe200078e000c */
[----:B------:R-:W-:Y:S01]  /*de20*/  MOV R14, R3 ;  /* 0x00000003000e7202 */ /* 0x000fe20000000f00 */
[----:B------:R-:W-:Y:S01]  /*de30*/  IMAD.MOV.U32 R30, RZ, RZ, R22 ;  /* 0x000000ffff1e7224 */ /* 0x000fe200078e0016 */
[----:B------:R-:W4:Y:S01]  /*de40*/  LDL.LU R23, [R1+0x3bc] ;  /* 0x0003bc0001177983 */ /* 0x000f220000300800 */
[----:B------:R-:W-:Y:S02]  /*de50*/  IMAD.MOV.U32 R12, RZ, RZ, R243 ;  /* 0x000000ffff0c7224 */ /* 0x000fe400078e00f3 */
[----:B------:R-:W-:Y:S01]  /*de60*/  IMAD.MOV.U32 R22, RZ, RZ, R10 ;  /* 0x000000ffff167224 */ /* 0x000fe200078e000a */
[----:B------:R-:W4:Y:S01]  /*de70*/  LDL.LU R24, [R1+0x3c0] ;  /* 0x0003c00001187983 */ /* 0x000f220000300800 */
[----:B------:R-:W-:Y:S01]  /*de80*/  IMAD.MOV.U32 R3, RZ, RZ, R241 ;  /* 0x000000ffff037224 */ /* 0x000fe200078e00f1 */
[----:B------:R-:W-:Y:S01]  /*de90*/  MOV R10, R245 ;  /* 0x000000f5000a7202 */ /* 0x000fe20000000f00 */
[----:B------:R-:W-:Y:S01]  /*dea0*/  IMAD.MOV.U32 R42, RZ, RZ, R20 ;  /* 0x000000ffff2a7224 */ /* 0x000fe200078e0014 */
[----:B------:R-:W4:Y:S01]  /*deb0*/  LDL.LU R243, [R1+0xe8] ;  /* 0x0000e80001f37983 */ /* 0x000f220000300800 */
[----:B------:R-:W-:-:S03]  /*dec0*/  IMAD.MOV R237, RZ, RZ, -R239 ;  /* 0x000000ffffed7224 */ /* 0x000fc600078e0aef */
[----:B------:R-:W4:Y:S04]  /*ded0*/  LDL.LU R241, [R1+0xb8] ;  /* 0x0000b80001f17983 */ /* 0x000f280000300800 */
[----:B------:R-:W4:Y:S01]  /*dee0*/  LDL.LU R245, [R1+0xb4] ;  /* 0x0000b40001f57983 */ /* 0x000f220000300800 */
[----:B--2---:R-:W-:-:S03]  /*def0*/  IMAD.MOV.U32 R20, RZ, RZ, R7 ;  /* 0x000000ffff147224 */ /* 0x004fc600078e0007 */
[----:B------:R-:W2:Y:S04]  /*df00*/  LDL.LU R7, [R1+0x2934] ;  /* 0x0029340001077983 */ /* 0x000ea80000300800 */
[----:B------:R-:W2:Y:S04]  /*df10*/  LDL.LU R239, [R1+0x418] ;  /* 0x0004180001ef7983 */ /* 0x000ea80000300800 */
[----:B------:R-:W2:Y:S04]  /*df20*/  LDL.LU R39, [R1+0x400] ;  /* 0x0004000001277983 */ /* 0x000ea80000300800 */
[----:B------:R-:W2:Y:S04]  /*df30*/  LDL.LU R38, [R1+0x3fc] ;  /* 0x0003fc0001267983 */ /* 0x000ea80000300800 */
[----:B------:R-:W2:Y:S04]  /*df40*/  LDL.LU R37, [R1+0x3f8] ;  /* 0x0003f80001257983 */ /* 0x000ea80000300800 */
[----:B------:R-:W2:Y:S01]  /*df50*/  LDL.LU R32, [R1+0x3f4] ;  /* 0x0003f40001207983 */ /* 0x000ea20000300800 */
[----:B------:R-:W-:-:S02]  /*df60*/  ISETP.GT.U32.AND P2, PT, R247, R252, PT ;  /* 0x000000fcf700720c */ /* 0x000fc40003f44070 */
[C---:B------:R-:W-:Y:S02]  /*df70*/  ISETP.GT.U32.AND P1, PT, R247.reuse, R251, PT ;  /* 0x000000fbf700720c */ /* 0x040fe40003f24070 */
[C---:B------:R-:W-:Y:S02]  /*df80*/  ISETP.GT.U32.AND P5, PT, R247.reuse, R250, PT ;  /* 0x000000faf700720c */ /* 0x040fe40003fa4070 */
[C---:B------:R-:W-:Y:S02]  /*df90*/  ISETP.GT.U32.AND P4, PT, R247.reuse, R248, PT ;  /* 0x000000f8f700720c */ /* 0x040fe40003f84070 */
[C---:B------:R-:W-:Y:S02]  /*dfa0*/  ISETP.GT.U32.AND P6, PT, R247.reuse, R249, PT ;  /* 0x000000f9f700720c */ /* 0x040fe40003fc4070 */
[----:B---3--:R-:W-:-:S03]  /*dfb0*/  ISETP.GT.U32.AND P0, PT, R247, R41, PT ;  /* 0x00000029f700720c */ /* 0x008fc60003f04070 */
[-C--:B------:R-:W-:Y:S02]  /*dfc0*/  @!P2 IADD3 R252, R252, -R247.reuse, RZ ;  /* 0x800000f7fcfca210 */ /* 0x080fe40007ffe0ff */
[--C-:B------:R-:W-:Y:S01]  /*dfd0*/  @!P1 IMAD.IADD R251, R251, 0x1, -R247.reuse ;  /* 0x00000001fbfb9824 */ /* 0x100fe200078e0af7 */
[C---:B----4-:R-:W-:Y:S01]  /*dfe0*/  ISETP.GT.U32.AND P1, PT, R247.reuse, R36, PT ;  /* 0x00000024f700720c */ /* 0x050fe20003f24070 */
[--C-:B------:R-:W-:Y:S02]  /*dff0*/  @!P5 IMAD.IADD R250, R250, 0x1, -R247.reuse ;  /* 0x00000001fafad824 */ /* 0x100fe400078e0af7 */
[----:B------:R-:W-:Y:S01]  /*e000*/  @!P4 IMAD.IADD R248, R248, 0x1, -R247 ;  /* 0x00000001f8f8c824 */ /* 0x000fe200078e0af7 */
[C---:B------:R-:W-:Y:S02]  /*e010*/  ISETP.GT.U32.AND P4, PT, R247.reuse, R252, PT ;  /* 0x000000fcf700720c */ /* 0x040fe40003f84070 */
[----:B------:R-:W-:Y:S02]  /*e020*/  ISETP.GT.U32.AND P2, PT, R247, R40, PT ;  /* 0x00000028f700720c */ /* 0x000fe40003f44070 */
[----:B------:R-:W-:-:S02]  /*e030*/  @!P6 IADD3 R249, R249, -R247, RZ ;  /* 0x800000f7f9f9e210 */ /* 0x000fc40007ffe0ff */
[----:B------:R-:W-:Y:S02]  /*e040*/  ISETP.GT.U32.AND P6, PT, R247, R26, PT ;  /* 0x0000001af700720c */ /* 0x000fe40003fc4070 */
[----:B------:R-:W-:Y:S01]  /*e050*/  @!P0 IADD3 R41, R41, -R247, RZ ;  /* 0x800000f729298210 */ /* 0x000fe20007ffe0ff */
[--C-:B------:R-:W-:Y:S01]  /*e060*/  @!P1 IMAD.IADD R36, R36, 0x1, -R247.reuse ;  /* 0x0000000124249824 */ /* 0x100fe200078e0af7 */
[C---:B------:R-:W-:Y:S02]  /*e070*/  ISETP.GT.U32.AND P1, PT, R247.reuse, R248, PT ;  /* 0x000000f8f700720c */ /* 0x040fe40003f24070 */
[C---:B------:R-:W-:Y:S01]  /*e080*/  ISETP.GT.U32.AND P0, PT, R247.reuse, R250, PT ;  /* 0x000000faf700720c */ /* 0x040fe20003f04070 */
[--C-:B------:R-:W-:Y:S01]  /*e090*/  @!P4 IMAD.IADD R252, R252, 0x1, -R247.reuse ;  /* 0x00000001fcfcc824 */ /* 0x100fe200078e0af7 */
[----:B------:R-:W-:Y:S01]  /*e0a0*/  ISETP.GT.U32.AND P4, PT, R247, R41, PT ;  /* 0x00000029f700720c */ /* 0x000fe20003f84070 */
[----:B------:R-:W-:-:S04]  /*e0b0*/  @!P2 IMAD.IADD R40, R40, 0x1, -R247 ;  /* 0x000000012828a824 */ /* 0x000fc800078e0af7 */
[--C-:B------:R-:W-:Y:S01]  /*e0c0*/  @!P6 IMAD.IADD R26, R26, 0x1, -R247.reuse ;  /* 0x000000011a1ae824 */ /* 0x100fe200078e0af7 */
[C---:B------:R-:W-:Y:S02]  /*e0d0*/  ISETP.GT.U32.AND P6, PT, R247.reuse, R34, PT ;  /* 0x00000022f700720c */ /* 0x040fe40003fc4070 */
[C---:B------:R-:W-:Y:S02]  /*e0e0*/  ISETP.GT.U32.AND P2, PT, R247.reuse, R249, PT ;  /* 0x000000f9f700720c */ /* 0x040fe40003f44070 */
[-C--:B------:R-:W-:Y:S01]  /*e0f0*/  @!P1 IADD3 R248, R248, -R247.reuse, RZ ;  /* 0x800000f7f8f89210 */ /* 0x080fe20007ffe0ff */
[----:B------:R-:W-:Y:S01]  /*e100*/  @!P0 IMAD.IADD R250, R250, 0x1, -R247 ;  /* 0x00000001fafa8824 */ /* 0x000fe200078e0af7 */
[----:B------:R-:W-:Y:S02]  /*e110*/  ISETP.GT.U32.AND P0, PT, R247, R36, PT ;  /* 0x00000024f700720c */ /* 0x000fe40003f04070 */
[----:B------:R-:W-:-:S05]  /*e120*/  @!P4 IADD3 R41, R41, -R247, RZ ;  /* 0x800000f72929c210 */ /* 0x000fca0007ffe0ff */
[--C-:B------:R-:W-:Y:S01]  /*e130*/  @!P6 IMAD.IADD R34, R34, 0x1, -R247.reuse ;  /* 0x000000012222e824 */ /* 0x100fe200078e0af7 */
[----:B------:R-:W-:Y:S01]  /*e140*/  ISETP.GT.U32.AND P6, PT, R247, R235, PT ;  /* 0x000000ebf700720c */ /* 0x000fe20003fc4070 */
[----:B------:R-:W-:Y:S01]  /*e150*/  @!P2 IMAD.IADD R249, R249, 0x1, -R247 ;  /* 0x00000001f9f9a824 */ /* 0x000fe200078e0af7 */
[----:B------:R-:W-:-:S03]  /*e160*/  ISETP.GT.U32.AND P2, PT, R247, R26, PT ;  /* 0x0000001af700720c */ /* 0x000fc60003f44070 */
[----:B------:R-:W-:Y:S02]  /*e170*/  @!P0 IMAD.IADD R36, R36, 0x1, -R247 ;  /* 0x0000000124248824 */ /* 0x000fe400078e0af7 */
[----:B------:R-:W-:Y:S02]  /*e180*/  IMAD R231, R247, R237, R231 ;  /* 0x000000edf7e77224 */ /* 0x000fe400078e02e7 */
[----:B------:R-:W-:-:S04]  /*e190*/  IMAD.HI.U32 R237, R246, R233, RZ ;  /* 0x000000e9f6ed7227 */ /* 0x000fc800078e00ff */
[----:B------:R-:W-:Y:S01]  /*e1a0*/  @!P6 IMAD.IADD R235, R235, 0x1, -R247 ;  /* 0x00000001ebebe824 */ /* 0x000fe200078e0af7 */
[C---:B------:R-:W-:Y:S01]  /*e1b0*/  ISETP.GT.U32.AND P6, PT, R247.reuse, R34, PT ;  /* 0x00000022f700720c */ /* 0x040fe20003fc4070 */
[----:B------:R-:W-:Y:S01]  /*e1c0*/  IMAD.MOV R234, RZ, RZ, -R237 ;  /* 0x000000ffffea7224 */ /* 0x000fe200078e0aed */
[----:B------:R-:W-:Y:S01]  /*e1d0*/  @!P2 IADD3 R26, R26, -R247, RZ ;  /* 0x800000f71a1aa210 */ /* 0x000fe20007ffe0ff */
[----:B------:R-:W-:Y:S01]  /*e1e0*/  VIADD R35, R6, 0x1f3 ;  /* 0x000001f306237836 */ /* 0x000fe20000000000 */
[C---:B------:R-:W-:Y:S01]  /*e1f0*/  ISETP.GT.U32.AND P2, PT, R247.reuse, R31, PT ;  /* 0x0000001ff700720c */ /* 0x040fe20003f44070 */
[----:B------:R-:W-:-:S03]  /*e200*/  IMAD R233, R247, R234, R233 ;  /* 0x000000eaf7e97224 */ /* 0x000fc600078e02e9 */
[----:B------:R-:W-:-:S05]  /*e210*/  IABS R234, R35 ;  /* 0x0000002300ea7213 */ /* 0x000fca0000000000 */
[----:B------:R-:W-:-:S04]  /*e220*/  @!P6 IMAD.IADD R34, R34, 0x1, -R247 ;  /* 0x000000012222e824 */ /* 0x000fc800078e0af7 */
[----:B------:R-:W-:Y:S01]  /*e230*/  @!P2 IMAD.IADD R31, R31, 0x1, -R247 ;  /* 0x000000011f1fa824 */ /* 0x000fe200078e0af7 */
[C---:B--2---:R-:W-:Y:S02]  /*e240*/  ISETP.GT.U32.AND P3, PT, R247.reuse, R239, PT ;  /* 0x000000eff700720c */ /* 0x044fe40003f64070 */
[----:B------:R-:W-:-:S11]  /*e250*/  ISETP.GT.U32.AND P5, PT, R247, R7, PT ;  /* 0x00000007f700720c */ /* 0x000fd60003fa4070 */
[----:B------:R-:W-:Y:S01]  /*e260*/  @!P3 IMAD.IADD R239, R239, 0x1, -R247 ;  /* 0x00000001efefb824 */ /* 0x000fe200078e0af7 */
[----:B------:R-:W-:Y:S02]  /*e270*/  ISETP.GT.U32.AND P3, PT, R247, R251, PT ;  /* 0x000000fbf700720c */ /* 0x000fe40003f64070 */
[----:B------:R-:W-:Y:S02]  /*e280*/  @!P5 IADD3 R7, R7, -R247, RZ ;  /* 0x800000f70707d210 */ /* 0x000fe40007ffe0ff */
[C---:B------:R-:W-:Y:S02]  /*e290*/  ISETP.GT.U32.AND P5, PT, R247.reuse, R239, PT ;  /* 0x000000eff700720c */ /* 0x040fe40003fa4070 */
[----:B------:R-:W-:-:S07]  /*e2a0*/  ISETP.GT.U32.AND P1, PT, R247, R7, PT ;  /* 0x00000007f700720c */ /* 0x000fce0003f24070 */
[----:B------:R-:W-:Y:S02]  /*e2b0*/  @!P3 IADD3 R251, R251, -R247, RZ ;  /* 0x800000f7fbfbb210 */ /* 0x000fe40007ffe0ff */
[----:B------:R-:W-:Y:S02]  /*e2c0*/  ISETP.GT.U32.AND P3, PT, R247, R40, PT ;  /* 0x00000028f700720c */ /* 0x000fe40003f64070 */
[--C-:B------:R-:W-:Y:S01]  /*e2d0*/  @!P5 IMAD.IADD R239, R239, 0x1, -R247.reuse ;  /* 0x00000001efefd824 */ /* 0x100fe200078e0af7 */
[C---:B------:R-:W-:Y:S02]  /*e2e0*/  ISETP.GT.U32.AND P5, PT, R247.reuse, R39, PT ;  /* 0x00000027f700720c */ /* 0x040fe40003fa4070 */
[----:B------:R-:W-:Y:S01]  /*e2f0*/  ISETP.GT.U32.AND P4, PT, R247, R38, PT ;  /* 0x00000026f700720c */ /* 0x000fe20003f84070 */
[----:B------:R-:W-:Y:S01]  /*e300*/  @!P1 IMAD.IADD R7, R7, 0x1, -R247 ;  /* 0x0000000107079824 */ /* 0x000fe200078e0af7 */
[----:B------:R-:W-:-:S06]  /*e310*/  ISETP.GT.U32.AND P1, PT, R247, R42, PT ;  /* 0x0000002af700720c */ /* 0x000fcc0003f24070 */
[--C-:B------:R-:W-:Y:S01]  /*e320*/  @!P3 IMAD.IADD R40, R40, 0x1, -R247.reuse ;  /* 0x000000012828b824 */ /* 0x100fe200078e0af7 */
[----:B------:R-:W-:Y:S02]  /*e330*/  ISETP.GT.U32.AND P3, PT, R247, R37, PT ;  /* 0x00000025f700720c */ /* 0x000fe40003f64070 */
[----:B------:R-:W-:Y:S02]  /*e340*/  @!P5 IADD3 R39, R39, -R247, RZ ;  /* 0x800000f72727d210 */ /* 0x000fe40007ffe0ff */
[C---:B------:R-:W-:Y:S01]  /*e350*/  ISETP.GT.U32.AND P5, PT, R247.reuse, R33, PT ;  /* 0x00000021f700720c */ /* 0x040fe20003fa4070 */
[----:B------:R-:W-:Y:S01]  /*e360*/  @!P4 IMAD.IADD R38, R38, 0x1, -R247 ;  /* 0x000000012626c824 */ /* 0x000fe200078e0af7 */
[C---:B------:R-:W-:Y:S02]  /*e370*/  ISETP.GT.U32.AND P0, PT, R247.reuse, R32, PT ;  /* 0x00000020f700720c */ /* 0x040fe40003f04070 */
[----:B------:R-:W-:-:S05]  /*e380*/  ISETP.GT.U32.AND P4, PT, R247, R30, PT ;  /* 0x0000001ef700720c */ /* 0x000fca0003f84070 */
[--C-:B------:R-:W-:Y:S01]  /*e390*/  @!P3 IMAD.IADD R37, R37, 0x1, -R247.reuse ;  /* 0x000000012525b824 */ /* 0x100fe200078e0af7 */
[----:B------:R-:W-:Y:S01]  /*e3a0*/  ISETP.GT.U32.AND P3, PT, R247, R29, PT ;  /* 0x0000001df700720c */ /* 0x000fe20003f64070 */
[----:B------:R-:W-:Y:S01]  /*e3b0*/  STL [R1+0x418], R239 ;  /* 0x000418ef01007387 */ /* 0x000fe20000100800 */
[----:B------:R-:W-:Y:S01]  /*e3c0*/  @!P1 IADD3 R42, R42, -R247, RZ ;  /* 0x800000f72a2a9210 */ /* 0x000fe20007ffe0ff */
[--C-:B------:R-:W-:Y:S01]  /*e3d0*/  @!P5 IMAD.IADD R33, R33, 0x1, -R247.reuse ;  /* 0x000000012121d824 */ /* 0x100fe200078e0af7 */
[C---:B------:R-:W-:Y:S01]  /*e3e0*/  ISETP.GT.U32.AND P1, PT, R247.reuse, R39, PT ;  /* 0x00000027f700720c */ /* 0x040fe20003f24070 */
[----:B------:R1:W-:Y:S01]  /*e3f0*/  STL [R1+0x1d58], R35 ;  /* 0x001d582301007387 */ /* 0x0003e20000100800 */
[----:B------:R-:W-:Y:S01]  /*e400*/  @!P0 IADD3 R32, R32, -R247, RZ ;  /* 0x800000f720208210 */ /* 0x000fe20007ffe0ff */
[----:B------:R-:W-:Y:S01]  /*e410*/  @!P4 IMAD.IADD R30, R30, 0x1, -R247 ;  /* 0x000000011e1ec824 */ /* 0x000fe200078e0af7 */
[C---:B------:R-:W-:Y:S02]  /*e420*/  ISETP.GT.U32.AND P5, PT, R247.reuse, R38, PT ;  /* 0x00000026f700720c */ /* 0x040fe40003fa4070 */
[----:B------:R-:W-:-:S02]  /*e430*/  ISETP.GT.U32.AND P0, PT, R247, R28, PT ;  /* 0x0000001cf700720c */ /* 0x000fc40003f04070 */
[----:B------:R-:W-:Y:S01]  /*e440*/  ISETP.GT.U32.AND P4, PT, R247, R37, PT ;  /* 0x00000025f700720c */ /* 0x000fe20003f84070 */
[----:B-1----:R-:W-:Y:S01]  /*e450*/  IMAD.MOV.U32 R35, RZ, RZ, R25 ;  /* 0x000000ffff237224 */ /* 0x002fe200078e0019 */
[----:B------:R-:W-:Y:S01]  /*e460*/  MOV R25, R24 ;  /* 0x0000001800197202 */ /* 0x000fe20000000f00 */
[----:B------:R-:W-:Y:S01]  /*e470*/  IMAD.MOV.U32 R24, RZ, RZ, R23 ;  /* 0x000000ffff187224 */ /* 0x000fe200078e0017 */
[----:B------:R-:W-:Y:S01]  /*e480*/  STL [R1+0x414], R41 ;  /* 0x0004142901007387 */ /* 0x000fe20000100800 */
[----:B------:R-:W-:Y:S01]  /*e490*/  IMAD.MOV.U32 R23, RZ, RZ, R16 ;  /* 0x000000ffff177224 */ /* 0x000fe200078e0010 */
[----:B------:R-:W-:Y:S01]  /*e4a0*/  MOV R16, R14 ;  /* 0x0000000e00107202 */ /* 0x000fe20000000f00 */
[----:B------:R-:W-:Y:S01]  /*e4b0*/  IMAD.MOV.U32 R14, RZ, RZ, R12 ;  /* 0x000000ffff0e7224 */ /* 0x000fe200078e000c */
[----:B------:R-:W-:Y:S01]  /*e4c0*/  STL [R1+0x410], R40 ;  /* 0x0004102801007387 */ /* 0x000fe20000100800 */
[----:B------:R-:W-:Y:S01]  /*e4d0*/  @!P3 IADD3 R29, R29, -R247, RZ ;  /* 0x800000f71d1db210 */ /* 0x000fe20007ffe0ff */
[----:B------:R-:W-:-:S02]  /*e4e0*/  IMAD.MOV.U32 R12, RZ, RZ, R11 ;  /* 0x000000ffff0c7224 */ /* 0x000fc400078e000b */
[----:B------:R-:W-:Y:S01]  /*e4f0*/  STL [R1+0x40c], R36 ;  /* 0x00040c2401007387 */ /* 0x000fe20000100800 */
[----:B------:R-:W-:Y:S02]  /*e500*/  ISETP.GT.U32.AND P3, PT, R247, R32, PT ;  /* 0x00000020f700720c */ /* 0x000fe40003f64070 */
[----:B------:R-:W-:Y:S01]  /*e510*/  MOV R11, R10 ;  /* 0x0000000a000b7202 */ /* 0x000fe20000000f00 */
[----:B------:R1:W-:Y:S01]  /*e520*/  STL [R1+0x408], R26 ;  /* 0x0004081a01007387 */ /* 0x0003e20000100800 */
[----:B------:R-:W-:Y:S02]  /*e530*/  IMAD.MOV.U32 R10, RZ, RZ, R5 ;  /* 0x000000ffff0a7224 */ /* 0x000fe400078e0005 */
[--C-:B------:R-:W-:Y:S01]  /*e540*/  @!P1 IMAD.IADD R39, R39, 0x1, -R247.reuse ;  /* 0x0000000127279824 */ /* 0x100fe200078e0af7 */
[----:B------:R-:W-:Y:S01]  /*e550*/  @!P4 IADD3 R37, R37, -R247, RZ ;  /* 0x800000f72525c210 */ /* 0x000fe20007ffe0ff */
[----:B------:R-:W-:Y:S01]  /*e560*/  @!P5 IMAD.IADD R38, R38, 0x1, -R247 ;  /* 0x000000012626d824 */ /* 0x000fe200078e0af7 */
[----:B-1----:R-:W2:Y:S01]  /*e570*/  LDL.LU R26, [R1+0x3d0] ;  /* 0x0003d000011a7983 */ /* 0x002ea20000300800 */
[----:B------:R-:W-:-:S03]  /*e580*/  IMAD.MOV.U32 R36, RZ, RZ, R35 ;  /* 0x000000ffff247224 */ /* 0x000fc600078e0023 */
[----:B------:R-:W3:Y:S01]  /*e590*/  LDL.LU R41, [R1+0x3cc] ;  /* 0x0003cc0001297983 */ /* 0x000ee20000300800 */
[----:B------:R-:W-:-:S03]  /*e5a0*/  IMAD.MOV.U32 R35, RZ, RZ, R25 ;  /* 0x000000ffff237224 */ /* 0x000fc600078e0019 */
[----:B------:R-:W4:Y:S01]  /*e5b0*/  LDL.LU R5, [R1+0x188] ;  /* 0x0001880001057983 */ /* 0x000f220000300800 */
[----:B------:R-:W-:-:S03]  /*e5c0*/  @!P0 IMAD.IADD R28, R28, 0x1, -R247 ;  /* 0x000000011c1c8824 */ /* 0x000fc600078e0af7 */
[----:B------:R-:W4:Y:S01]  /*e5d0*/  LDL.LU R40, [R1+0x3c8] ;  /* 0x0003c80001287983 */ /* 0x000f220000300800 */
[----:B------:R-:W-:-:S03]  /*e5e0*/  IMAD.MOV.U32 R25, RZ, RZ, R12 ;  /* 0x000000ffff197224 */ /* 0x000fc600078e000c */
[----:B------:R1:W-:Y:S01]  /*e5f0*/  STL [R1+0x404], R34 ;  /* 0x0004042201007387 */ /* 0x0003e20000100800 */
[----:B------:R-:W-:Y:S02]  /*e600*/  ISETP.GT.U32.AND P0, PT, R247, R31, PT ;  /* 0x0000001ff700720c */ /* 0x000fe40003f04070 */
[----:B------:R-:W-:Y:S02]  /*e610*/  MOV R12, R170 ;  /* 0x000000aa000c7202 */ /* 0x000fe40000000f00 */
[----:B-1----:R-:W-:Y:S01]  /*e620*/  MOV R34, R24 ;  /* 0x0000001800227202 */ /* 0x002fe20000000f00 */
[----:B------:R-:W-:Y:S02]  /*e630*/  IMAD.MOV.U32 R24, RZ, RZ, R14 ;  /* 0x000000ffff187224 */ /* 0x000fe400078e000e */
[----:B------:R-:W4:Y:S04]  /*e640*/  LDL.LU R14, [R1+0x354] ;  /* 0x00035400010e7983 */ /* 0x000f280000300800 */
[----:B------:R-:W4:Y:S04]  /*e650*/  LDL.LU R170, [R1+0x118] ;  /* 0x0001180001aa7983 */ /* 0x000f280000300800 */
[----:B------:R1:W-:Y:S01]  /*e660*/  STL [R1+0x400], R39 ;  /* 0x0004002701007387 */ /* 0x0003e20000100800 */
[----:B------:R-:W-:-:S03]  /*e670*/  @!P3 IMAD.IADD R32, R32, 0x1, -R247 ;  /* 0x000000012020b824 */ /* 0x000fc600078e0af7 */
[----:B------:R1:W-:Y:S04]  /*e680*/  STL [R1+0x3fc], R38 ;  /* 0x0003fc2601007387 */ /* 0x0003e80000100800 */
[----:B------:R1:W-:Y:S04]  /*e690*/  STL [R1+0x3f8], R37 ;  /* 0x0003f82501007387 */ /* 0x0003e80000100800 */
[----:B------:R-:W4:Y:S01]  /*e6a0*/  LDL.LU R238, [R1+0x3b8] ;  /* 0x0003b80001ee7983 */ /* 0x000f220000300800 */
[----:B------:R-:W-:-:S03]  /*e6b0*/  @!P0 IMAD.IADD R31, R31, 0x1, -R247 ;  /* 0x000000011f1f8824 */ /* 0x000fc600078e0af7 */
[----:B------:R-:W4:Y:S04]  /*e6c0*/  LDL.LU R239, [R1+0x3b4] ;  /* 0x0003b40001ef7983 */ /* 0x000f280000300800 */
[----:B------:R1:W-:Y:S04]  /*e6d0*/  STL [R1+0x3f4], R32 ;  /* 0x0003f42001007387 */ /* 0x0003e80000100800 */
[----:B-1----:R-:W4:Y:S04]  /*e6e0*/  LDL.LU R39, [R1+0x3b0] ;  /* 0x0003b00001277983 */ /* 0x002f280000300800 */
[----:B------:R-:W4:Y:S04]  /*e6f0*/  LDL.LU R38, [R1+0x3ac] ;  /* 0x0003ac0001267983 */ /* 0x000f280000300800 */
[----:B------:R1:W-:Y:S04]  /*e700*/  STL [R1+0x3f0], R31 ;  /* 0x0003f01f01007387 */ /* 0x0003e80000100800 */
[----:B------:R-:W4:Y:S04]  /*e710*/  LDL.LU R37, [R1+0x3a8] ;  /* 0x0003a80001257983 */ /* 0x000f280000300800 */
[----:B------:R-:W4:Y:S04]  /*e720*/  LDL.LU R32, [R1+0x3a4] ;  /* 0x0003a40001207983 */ /* 0x000f280000300800 */
[----:B-1----:R-:W4:Y:S01]  /*e730*/  LDL.LU R31, [R1+0x3a0] ;  /* 0x0003a000011f7983 */ /* 0x002f220000300800 */
[----:B------:R-:W-:-:S02]  /*e740*/  ISETP.GT.U32.AND P2, PT, R247, R27, PT ;  /* 0x0000001bf700720c */ /* 0x000fc40003f44070 */
[C---:B------:R-:W-:Y:S02]  /*e750*/  ISETP.GT.U32.AND P1, PT, R247.reuse, R42, PT ;  /* 0x0000002af700720c */ /* 0x040fe40003f24070 */
[----:B------:R-:W-:-:S09]  /*e760*/  ISETP.GT.U32.AND P5, PT, R247, R33, PT ;  /* 0x00000021f700720c */ /* 0x000fd20003fa4070 */
[----:B------:R-:W-:Y:S02]  /*e770*/  @!P2 IADD3 R27, R27, -R247, RZ ;  /* 0x800000f71b1ba210 */ /* 0x000fe40007ffe0ff */
[C---:B------:R-:W-:Y:S02]  /*e780*/  ISETP.GT.U32.AND P2, PT, R247.reuse, R235, PT ;  /* 0x000000ebf700720c */ /* 0x040fe40003f44070 */
[C---:B------:R-:W-:Y:S02]  /*e790*/  ISETP.GT.U32.AND P4, PT, R247.reuse, R30, PT ;  /* 0x0000001ef700720c */ /* 0x040fe40003f84070 */
[C---:B------:R-:W-:Y:S01]  /*e7a0*/  ISETP.GT.U32.AND P6, PT, R247.reuse, R27, PT ;  /* 0x0000001bf700720c */ /* 0x040fe20003fc4070 */
[--C-:B------:R-:W-:Y:S01]  /*e7b0*/  @!P1 IMAD.IADD R42, R42, 0x1, -R247.reuse ;  /* 0x000000012a2a9824 */ /* 0x100fe200078e0af7 */
[----:B------:R-:W-:Y:S01]  /*e7c0*/  ISETP.GT.U32.AND P3, PT, R247, R29, PT ;  /* 0x0000001df700720c */ /* 0x000fe20003f64070 */
[----:B------:R-:W-:-:S06]  /*e7d0*/  @!P5 IMAD.IADD R33, R33, 0x1, -R247 ;  /* 0x000000012121d824 */ /* 0x000fcc00078e0af7 */
[-C--:B------:R-:W-:Y:S02]  /*e7e0*/  @!P2 IADD3 R235, R235, -R247.reuse, RZ ;  /* 0x800000f7ebeba210 */ /* 0x080fe40007ffe0ff */
[-C--:B------:R-:W-:Y:S02]  /*e7f0*/  @!P4 IADD3 R30, R30, -R247.reuse, RZ ;  /* 0x800000f71e1ec210 */ /* 0x080fe40007ffe0ff */
[----:B------:R-:W-:Y:S02]  /*e800*/  @!P6 IADD3 R27, R27, -R247, RZ ;  /* 0x800000f71b1be210 */ /* 0x000fe40007ffe0ff */
[C---:B------:R-:W-:Y:S02]  /*e810*/  ISETP.GT.U32.AND P4, PT, R247.reuse, R36, PT ;  /* 0x00000024f700720c */ /* 0x040fe40003f84070 */
[----:B------:R-:W-:Y:S01]  /*e820*/  ISETP.GT.U32.AND P0, PT, R247, R28, PT ;  /* 0x0000001cf700720c */ /* 0x000fe20003f04070 */
[--C-:B------:R-:W-:Y:S01]  /*e830*/  @!P3 IMAD.IADD R29, R29, 0x1, -R247.reuse ;  /* 0x000000011d1db824 */ /* 0x100fe200078e0af7 */
[----:B------:R-:W-:Y:S01]  /*e840*/  ISETP.GT.U32.AND P3, PT, R247, R35, PT ;  /* 0x00000023f700720c */ /* 0x000fe20003f64070 */
[----:B------:R-:W-:Y:S08]  /*e850*/  STL [R1+0x3ec], R235 ;  /* 0x0003eceb01007387 */ /* 0x000ff00000100800 */
[----:B------:R-:W-:-:S02]  /*e860*/  @!P4 IMAD.IADD R36, R36, 0x1, -R247 ;  /* 0x000000012424c824 */ /* 0x000fc400078e0af7 */
[--C-:B------:R-:W-:Y:S01]  /*e870*/  @!P0 IMAD.IADD R28, R28, 0x1, -R247.reuse ;  /* 0x000000011c1c8824 */ /* 0x100fe200078e0af7 */
[----:B------:R-:W-:Y:S01]  /*e880*/  ISETP.GT.U32.AND P0, PT, R247, R34, PT ;  /* 0x00000022f700720c */ /* 0x000fe20003f04070 */
[----:B------:R-:W-:Y:S01]  /*e890*/  @!P3 IMAD.IADD R35, R35, 0x1, -R247 ;  /* 0x000000012323b824 */ /* 0x000fe200078e0af7 */
[----:B------:R-:W-:Y:S04]  /*e8a0*/  STL [R1+0x3e8], R42 ;  /* 0x0003e82a01007387 */ /* 0x000fe80000100800 */
[----:B------:R-:W-:Y:S04]  /*e8b0*/  STL [R1+0x3e4], R33 ;  /* 0x0003e42101007387 */ /* 0x000fe80000100800 */
[----:B------:R-:W-:Y:S04]  /*e8c0*/  STL [R1+0x3e0], R30 ;  /* 0x0003e01e01007387 */ /* 0x000fe80000100800 */
[----:B------:R1:W-:Y:S04]  /*e8d0*/  STL [R1+0x3dc], R29 ;  /* 0x0003dc1d01007387 */ /* 0x0003e80000100800 */
[----:B------:R-:W-:Y:S04]  /*e8e0*/  STL [R1+0x3d8], R28 ;  /* 0x0003d81c01007387 */ /* 0x000fe80000100800 */
[----:B------:R1:W-:Y:S01]  /*e8f0*/  STL [R1+0x3d4], R27 ;  /* 0x0003d41b01007387 */ /* 0x0003e20000100800 */
[----:B------:R-:W-:Y:S01]  /*e900*/  @!P0 IADD3 R34, R34, -R247, RZ ;  /* 0x800000f722228210 */ /* 0x000fe20007ffe0ff */
[----:B-1----:R-:W-:-:S02]  /*e910*/  IMAD.MOV.U32 R29, RZ, RZ, R24 ;  /* 0x000000ffff1d7224 */ /* 0x002fc400078e0018 */
[----:B------:R-:W4:Y:S04]  /*e920*/  LDL.LU R27, [R1+0x39c] ;  /* 0x00039c00011b7983 */ /* 0x000f280000300800 */
[----:B------:R-:W4:Y:S04]  /*e930*/  LDL.LU R33, [R1+0x398] ;  /* 0x0003980001217983 */ /* 0x000f280000300800 */
[----:B------:R-:W4:Y:S04]  /*e940*/  LDL.LU R30, [R1+0x394] ;  /* 0x00039400011e7983 */ /* 0x000f280000300800 */
[----:B------:R-:W4:Y:S01]  /*e950*/  LDL.LU R28, [R1+0x390] ;  /* 0x00039000011c7983 */ /* 0x000f220000300800 */
[----:B--2---:R-:W-:-:S02]  /*e960*/  ISETP.GT.U32.AND P2, PT, R247, R26, PT ;  /* 0x0000001af700720c */ /* 0x004fc40003f44070 */
[C---:B---3--:R-:W-:Y:S02]  /*e970*/  ISETP.GT.U32.AND P1, PT, R247.reuse, R41, PT ;  /* 0x00000029f700720c */ /* 0x048fe40003f24070 */
[----:B----4-:R-:W-:-:S09]  /*e980*/  ISETP.GT.U32.AND P5, PT, R247, R40, PT ;  /* 0x00000028f700720c */ /* 0x010fd20003fa4070 */
[--C-:B------:R-:W-:Y:S02]  /*e990*/  @!P2 IMAD.IADD R26, R26, 0x1, -R247.reuse ;  /* 0x000000011a1aa824 */ /* 0x100fe400078e0af7 */
[----:B------:R-:W-:Y:S02]  /*e9a0*/  @!P1 IMAD.IADD R41, R41, 0x1, -R247 ;  /* 0x0000000129299824 */ /* 0x000fe400078e0af7 */
[----:B------:R-:W-:Y:S02]  /*e9b0*/  @!P5 IADD3 R40, R40, -R247, RZ ;  /* 0x800000f72828d210 */ /* 0x000fe40007ffe0ff */
[C---:B------:R-:W-:Y:S02]  /*e9c0*/  ISETP.GT.U32.AND P6, PT, R247.reuse, R238, PT ;  /* 0x000000eef700720c */ /* 0x040fe40003fc4070 */
[C---:B------:R-:W-:Y:S02]  /*e9d0*/  ISETP.GT.U32.AND P2, PT, R247.reuse, R239, PT ;  /* 0x000000eff700720c */ /* 0x040fe40003f44070 */
[----:B------:R-:W-:-:S02]  /*e9e0*/  ISETP.GT.U32.AND P1, PT, R247, R39, PT ;  /* 0x00000027f700720c */ /* 0x000fc40003f24070 */
[----:B------:R-:W-:-:S07]  /*e9f0*/  ISETP.GT.U32.AND P5, PT, R247, R38, PT ;  /* 0x00000026f700720c */ /* 0x000fce0003fa4070 */
[--C-:B------:R-:W-:Y:S01]  /*ea00*/  @!P6 IMAD.IADD R238, R238, 0x1, -R247.reuse ;  /* 0x00000001eeeee824 */ /* 0x100fe200078e0af7 */
[----:B------:R-:W-:Y:S01]  /*ea10*/  ISETP.GT.U32.AND P6, PT, R247, R26, PT ;  /* 0x0000001af700720c */ /* 0x000fe20003fc4070 */
[--C-:B------:R-:W-:Y:S01]  /*ea20*/  @!P2 IMAD.IADD R239, R239, 0x1, -R247.reuse ;  /* 0x00000001efefa824 */ /* 0x100fe200078e0af7 */
[C---:B------:R-:W-:Y:S02]  /*ea30*/  ISETP.GT.U32.AND P4, PT, R247.reuse, R37, PT ;  /* 0x00000025f700720c */ /* 0x040fe40003f84070 */
[----:B------:R-:W-:Y:S02]  /*ea40*/  ISETP.GT.U32.AND P2, PT, R247, R41, PT ;  /* 0x00000029f700720c */ /* 0x000fe40003f44070 */
[----:B------:R-:W-:Y:S01]  /*ea50*/  @!P1 IADD3 R39, R39, -R247, RZ ;  /* 0x800000f727279210 */ /* 0x000fe20007ffe0ff */
[----:B------:R-:W-:Y:S01]  /*ea60*/  @!P5 IMAD.IADD R38, R38, 0x1, -R247 ;  /* 0x000000012626d824 */ /* 0x000fe200078e0af7 */
[C---:B------:R-:W-:Y:S02]  /*ea70*/  ISETP.GT.U32.AND P3, PT, R247.reuse, R32, PT ;  /* 0x00000020f700720c */ /* 0x040fe40003f64070 */
[----:B------:R-:W-:-:S02]  /*ea80*/  ISETP.GT.U32.AND P1, PT, R247, R40, PT ;  /* 0x00000028f700720c */ /* 0x000fc40003f24070 */
[----:B------:R-:W-:Y:S01]  /*ea90*/  ISETP.GT.U32.AND P5, PT, R247, R36, PT ;  /* 0x00000024f700720c */ /* 0x000fe20003fa4070 */
[--C-:B------:R-:W-:Y:S02]  /*eaa0*/  @!P6 IMAD.IADD R26, R26, 0x1, -R247.reuse ;  /* 0x000000011a1ae824 */ /* 0x100fe400078e0af7 */
[--C-:B------:R-:W-:Y:S01]  /*eab0*/  @!P4 IMAD.IADD R37, R37, 0x1, -R247.reuse ;  /* 0x000000012525c824 */ /* 0x100fe200078e0af7 */
[----:B------:R-:W-:Y:S01]  /*eac0*/  ISETP.GT.U32.AND P4, PT, R247, R35, PT ;  /* 0x00000023f700720c */ /* 0x000fe20003f84070 */
[--C-:B------:R-:W-:Y:S01]  /*ead0*/  @!P2 IMAD.IADD R41, R41, 0x1, -R247.reuse ;  /* 0x000000012929a824 */ /* 0x100fe200078e0af7 */
[----:B------:R1:W-:Y:S01]  /*eae0*/  STL [R1+0x3d0], R26 ;  /* 0x0003d01a01007387 */ /* 0x0003e20000100800 */
[C---:B------:R-:W-:Y:S02]  /*eaf0*/  ISETP.GT.U32.AND P0, PT, R247.reuse, R31, PT ;  /* 0x0000001ff700720c */ /* 0x040fe40003f04070 */
[-C--:B------:R-:W-:Y:S02]  /*eb00*/  @!P3 IADD3 R32, R32, -R247.reuse, RZ ;  /* 0x800000f72020b210 */ /* 0x080fe40007ffe0ff */
[----:B------:R-:W-:Y:S01]  /*eb10*/  @!P1 IADD3 R40, R40, -R247, RZ ;  /* 0x800000f728289210 */ /* 0x000fe20007ffe0ff */
[----:B------:R-:W-:Y:S01]  /*eb20*/  IMAD.MOV.U32 R24, RZ, RZ, R14 ;  /* 0x000000ffff187224 */ /* 0x000fe200078e000e */
[----:B------:R-:W-:Y:S01]  /*eb30*/  ISETP.GT.U32.AND P3, PT, R247, R34, PT ;  /* 0x00000022f700720c */ /* 0x000fe20003f64070 */
[----:B------:R-:W-:Y:S01]  /*eb40*/  @!P5 IMAD.IADD R36, R36, 0x1, -R247 ;  /* 0x000000012424d824 */ /* 0x000fe200078e0af7 */
[----:B-1----:R-:W-:-:S02]  /*eb50*/  MOV R26, R25 ;  /* 0x00000019001a7202 */ /* 0x002fc40000000f00 */
[----:B------:R-:W-:Y:S01]  /*eb60*/  MOV R25, R12 ;  /* 0x0000000c00197202 */ /* 0x000fe20000000f00 */
[----:B------:R-:W-:Y:S02]  /*eb70*/  IMAD.MOV.U32 R12, RZ, RZ, R11 ;  /* 0x000000ffff0c7224 */ /* 0x000fe400078e000b */
[----:B------:R-:W2:Y:S04]  /*eb80*/  LDL.LU R11, [R1+0x254] ;  /* 0x00025400010b7983 */ /* 0x000ea80000300800 */
[----:B------:R-:W3:Y:S01]  /*eb90*/  LDL.LU R14, [R1+0x2c0] ;  /* 0x0002c000010e7983 */ /* 0x000ee20000300800 */
[----:B------:R-:W-:-:S03]  /*eba0*/  @!P4 IMAD.IADD R35, R35, 0x1, -R247 ;  /* 0x000000012323c824 */ /* 0x000fc600078e0af7 */
[----:B------:R1:W-:Y:S04]  /*ebb0*/  STL [R1+0x3cc], R41 ;  /* 0x0003cc2901007387 */ /* 0x0003e80000100800 */
[----:B------:R4:W-:Y:S04]  /*ebc0*/  STL [R1+0x3c8], R40 ;  /* 0x0003c82801007387 */ /* 0x0009e80000100800 */
[----:B------:R4:W-:Y:S04]  /*ebd0*/  STL [R1+0x3c4], R36 ;  /* 0x0003c42401007387 */ /* 0x0009e80000100800 */
[----:B------:R-:W2:Y:S01]  /*ebe0*/  LDL.LU R42, [R1+0x384] ;  /* 0x00038400012a7983 */ /* 0x000ea20000300800 */
[----:B------:R-:W-:Y:S01]  /*ebf0*/  @!P0 IMAD.IADD R31, R31, 0x1, -R247 ;  /* 0x000000011f1f8824 */ /* 0x000fe200078e0af7 */
[----:B------:R-:W-:-:S02]  /*ec00*/  ISETP.GT.U32.AND P0, PT, R247, R238, PT ;  /* 0x000000eef700720c */ /* 0x000fc40003f04070 */
[----:B-1----:R-:W3:Y:S01]  /*ec10*/  LDL.LU R41, [R1+0x380] ;  /* 0x0003800001297983 */ /* 0x002ee20000300800 */
[----:B------:R-:W-:-:S03]  /*ec20*/  ISETP.GT.U32.AND P2, PT, R247, R239, PT ;  /* 0x000000eff700720c */ /* 0x000fc60003f44070 */
[----:B------:R1:W-:Y:S01]  /*ec30*/  STL [R1+0x3c0], R35 ;  /* 0x0003c02301007387 */ /* 0x0003e20000100800 */
[----:B------:R-:W-:-:S03]  /*ec40*/  @!P3 IADD3 R34, R34, -R247, RZ ;  /* 0x800000f72222b210 */ /* 0x000fc60007ffe0ff */
[----:B----4-:R-:W4:Y:S01]  /*ec50*/  LDL.LU R40, [R1+0x37c] ;  /* 0x00037c0001287983 */ /* 0x010f220000300800 */
[C---:B------:R-:W-:Y:S02]  /*ec60*/  ISETP.GT.U32.AND P1, PT, R247.reuse, R39, PT ;  /* 0x00000027f700720c */ /* 0x040fe40003f24070 */
[C---:B------:R-:W-:Y:S01]  /*ec70*/  ISETP.GT.U32.AND P5, PT, R247.reuse, R38, PT ;  /* 0x00000026f700720c */ /* 0x040fe20003fa4070 */
[----:B------:R-:W4:Y:S01]  /*ec80*/  LDL.LU R237, [R1+0x378] ;  /* 0x0003780001ed7983 */ /* 0x000f220000300800 */
[C---:B------:R-:W-:Y:S02]  /*ec90*/  ISETP.GT.U32.AND P4, PT, R247.reuse, R37, PT ;  /* 0x00000025f700720c */ /* 0x040fe40003f84070 */
[C---:B------:R-:W-:Y:S01]  /*eca0*/  ISETP.GT.U32.AND P3, PT, R247.reuse, R32, PT ;  /* 0x00000020f700720c */ /* 0x040fe20003f64070 */
[----:B------:R1:W-:Y:S01]  /*ecb0*/  STL [R1+0x3bc], R34 ;  /* 0x0003bc2201007387 */ /* 0x0003e20000100800 */
[----:B------:R-:W-:-:S03]  /*ecc0*/  ISETP.GT.U32.AND P6, PT, R247, R31, PT ;  /* 0x0000001ff700720c */ /* 0x000fc60003fc4070 */
[----:B------:R-:W4:Y:S01]  /*ecd0*/  LDL.LU R36, [R1+0x374] ;  /* 0x0003740001247983 */ /* 0x000f220000300800 */
[--C-:B------:R-:W-:Y:S01]  /*ece0*/  @!P0 IMAD.IADD R238, R238, 0x1, -R247.reuse ;  /* 0x00000001eeee8824 */ /* 0x100fe200078e0af7 */
[-C--:B------:R-:W-:Y:S01]  /*ecf0*/  @!P2 IADD3 R239, R239, -R247.reuse, RZ ;  /* 0x800000f7efefa210 */ /* 0x080fe20007ffe0ff */
[--C-:B------:R-:W-:Y:S01]  /*ed00*/  @!P1 IMAD.IADD R39, R39, 0x1, -R247.reuse ;  /* 0x0000000127279824 */ /* 0x100fe200078e0af7 */
[----:B-1----:R-:W4:Y:S01]  /*ed10*/  LDL.LU R35, [R1+0x370] ;  /* 0x0003700001237983 */ /* 0x002f220000300800 */
[--C-:B------:R-:W-:Y:S01]  /*ed20*/  @!P5 IMAD.IADD R38, R38, 0x1, -R247.reuse ;  /* 0x000000012626d824 */ /* 0x100fe200078e0af7 */
[----:B------:R-:W-:Y:S02]  /*ed30*/  @!P4 IADD3 R37, R37, -R247, RZ ;  /* 0x800000f72525c210 */ /* 0x000fe40007ffe0ff */
[----:B------:R-:W4:Y:S01]  /*ed40*/  LDL.LU R34, [R1+0x36c] ;  /* 0x00036c0001227983 */ /* 0x000f220000300800 */
[--C-:B------:R-:W-:Y:S02]  /*ed50*/  @!P3 IMAD.IADD R32, R32, 0x1, -R247.reuse ;  /* 0x000000012020b824 */ /* 0x100fe400078e0af7 */
[----:B------:R-:W-:Y:S01]  /*ed60*/  @!P6 IMAD.IADD R31, R31, 0x1, -R247 ;  /* 0x000000011f1fe824 */ /* 0x000fe200078e0af7 */
[----:B------:R-:W-:Y:S04]  /*ed70*/  STL [R1+0x3b8], R238 ;  /* 0x0003b8ee01007387 */ /* 0x000fe80000100800 */
[----:B------:R-:W-:Y:S04]  /*ed80*/  STL [R1+0x3b4], R239 ;  /* 0x0003b4ef01007387 */ /* 0x000fe80000100800 */
[----:B------:R-:W-:Y:S04]  /*ed90*/  STL [R1+0x3b0], R39 ;  /* 0x0003b02701007387 */ /* 0x000fe80000100800 */
[----:B------:R-:W-:Y:S04]  /*eda0*/  STL [R1+0x3ac], R38 ;  /* 0x0003ac2601007387 */ /* 0x000fe80000100800 */
[----:B------:R-:W-:Y:S04]  /*edb0*/  STL [R1+0x3a8], R37 ;  /* 0x0003a82501007387 */ /* 0x000fe80000100800 */
[----:B------:R1:W-:Y:S04]  /*edc0*/  STL [R1+0x3a4], R32 ;  /* 0x0003a42001007387 */ /* 0x0003e80000100800 */
[----:B------:R-:W-:Y:S01]  /*edd0*/  STL [R1+0x3a0], R31 ;  /* 0x0003a01f01007387 */ /* 0x000fe20000100800 */
[----:B-1----:R-:W-:-:S03]  /*ede0*/  MOV R32, R25 ;  /* 0x0000001900207202 */ /* 0x002fc60000000f00 */
[----:B------:R-:W4:Y:S01]  /*edf0*/  LDL.LU R25, [R1+0x358] ;  /* 0x0003580001197983 */ /* 0x000f220000300800 */
[C---:B------:R-:W-:Y:S02]  /*ee00*/  ISETP.GT.U32.AND P0, PT, R247.reuse, R27, PT ;  /* 0x0000001bf700720c */ /* 0x040fe40003f04070 */
[C---:B------:R-:W-:Y:S01]  /*ee10*/  ISETP.GT.U32.AND P2, PT, R247.reuse, R33, PT ;  /* 0x00000021f700720c */ /* 0x040fe20003f44070 */
[----:B------:R-:W4:Y:S01]  /*ee20*/  LDL.LU R239, [R1+0x368] ;  /* 0x0003680001ef7983 */ /* 0x000f220000300800 */
[C---:B------:R-:W-:Y:S02]  /*ee30*/  ISETP.GT.U32.AND P1, PT, R247.reuse, R30, PT ;  /* 0x0000001ef700720c */ /* 0x040fe40003f24070 */
[C---:B------:R-:W-:Y:S01]  /*ee40*/  ISETP.GT.U32.AND P5, PT, R247.reuse, R28, PT ;  /* 0x0000001cf700720c */ /* 0x040fe20003fa4070 */
[----:B------:R-:W4:Y:S01]  /*ee50*/  LDL.LU R38, [R1+0x364] ;  /* 0x0003640001267983 */ /* 0x000f220000300800 */
[----:B------:R-:W-:-:S03]  /*ee60*/  ISETP.GT.U32.AND P4, PT, R247, R26, PT ;  /* 0x0000001af700720c */ /* 0x000fc60003f84070 */
[----:B------:R-:W4:Y:S02]  /*ee70*/  LDL.LU R37, [R1+0x360] ;  /* 0x0003600001257983 */ /* 0x000f240000300800 */
[--C-:B------:R-:W-:Y:S02]  /*ee80*/  @!P0 IMAD.IADD R27, R27, 0x1, -R247.reuse ;  /* 0x000000011b1b8824 */ /* 0x100fe400078e0af7 */
[--C-:B------:R-:W-:Y:S02]  /*ee90*/  @!P2 IMAD.IADD R33, R33, 0x1, -R247.reuse ;  /* 0x000000012121a824 */ /* 0x100fe400078e0af7 */
[----:B------:R-:W-:Y:S02]  /*eea0*/  @!P1 IADD3 R30, R30, -R247, RZ ;  /* 0x800000f71e1e9210 */ /* 0x000fe40007ffe0ff */
[--C-:B------:R-:W-:Y:S02]  /*eeb0*/  @!P5 IMAD.IADD R28, R28, 0x1, -R247.reuse ;  /* 0x000000011c1cd824 */ /* 0x100fe400078e0af7 */
[----:B------:R-:W-:Y:S01]  /*eec0*/  @!P4 IMAD.IADD R26, R26, 0x1, -R247 ;  /* 0x000000011a1ac824 */ /* 0x000fe200078e0af7 */
[----:B--2---:R-:W-:-:S02]  /*eed0*/  ISETP.GT.U32.AND P6, PT, R247, R42, PT ;  /* 0x0000002af700720c */ /* 0x004fc40003fc4070 */
[C---:B---3--:R-:W-:Y:S02]  /*eee0*/  ISETP.GT.U32.AND P0, PT, R247.reuse, R41, PT ;  /* 0x00000029f700720c */ /* 0x048fe40003f04070 */
[C---:B----4-:R-:W-:Y:S02]  /*eef0*/  ISETP.GT.U32.AND P2, PT, R247.reuse, R40, PT ;  /* 0x00000028f700720c */ /* 0x050fe40003f44070 */
[----:B------:R-:W-:-:S07]  /*ef00*/  ISETP.GT.U32.AND P1, PT, R247, R237, PT ;  /* 0x000000edf700720c */ /* 0x000fce0003f24070 */
[--C-:B------:R-:W-:Y:S01]  /*ef10*/  @!P6 IMAD.IADD R42, R42, 0x1, -R247.reuse ;  /* 0x000000012a2ae824 */ /* 0x100fe200078e0af7 */
[----:B------:R-:W-:Y:S01]  /*ef20*/  ISETP.GT.U32.AND P6, PT, R247, R27, PT ;  /* 0x0000001bf700720c */ /* 0x000fe20003fc4070 */
[--C-:B------:R-:W-:Y:S01]  /*ef30*/  @!P0 IMAD.IADD R41, R41, 0x1, -R247.reuse ;  /* 0x0000000129298824 */ /* 0x100fe200078e0af7 */
[C---:B------:R-:W-:Y:S02]  /*ef40*/  ISETP.GT.U32.AND P5, PT, R247.reuse, R36, PT ;  /* 0x00000024f700720c */ /* 0x040fe40003fa4070 */
[C---:B------:R-:W-:Y:S02]  /*ef50*/  ISETP.GT.U32.AND P0, PT, R247.reuse, R33, PT ;  /* 0x00000021f700720c */ /* 0x040fe40003f04070 */
[----:B------:R-:W-:Y:S02]  /*ef60*/  @!P2 IADD3 R40, R40, -R247, RZ ;  /* 0x800000f72828a210 */ /* 0x000fe40007ffe0ff */
[----:B------:R-:W-:Y:S01]  /*ef70*/  ISETP.GT.U32.AND P2, PT, R247, R30, PT ;  /* 0x0000001ef700720c */ /* 0x000fe20003f44070 */
[----:B------:R-:W-:Y:S01]  /*ef80*/  @!P1 IMAD.IADD R237, R237, 0x1, -R247 ;  /* 0x00000001eded9824 */ /* 0x000fe200078e0af7 */
[----:B------:R-:W-:-:S03]  /*ef90*/  ISETP.GT.U32.AND P1, PT, R247, R28, PT ;  /* 0x0000001cf700720c */ /* 0x000fc60003f24070 */
[--C-:B------:R-:W-:Y:S02]  /*efa0*/  @!P6 IMAD.IADD R27, R27, 0x1, -R247.reuse ;  /* 0x000000011b1be824 */ /* 0x100fe400078e0af7 */
[--C-:B------:R-:W-:Y:S01]  /*efb0*/  @!P5 IMAD.IADD R36, R36, 0x1, -R247.reuse ;  /* 0x000000012424d824 */ /* 0x100fe200078e0af7 */
[----:B------:R-:W-:Y:S02]  /*efc0*/  ISETP.GT.U32.AND P5, PT, R247, R26, PT ;  /* 0x0000001af700720c */ /* 0x000fe40003fa4070 */
[----:B------:R1:W-:Y:S01]  /*efd0*/  STL [R1+0x39c], R27 ;  /* 0x00039c1b01007387 */ /* 0x0003e20000100800 */
[--C-:B------:R-:W-:Y:S02]  /*efe0*/  @!P0 IMAD.IADD R33, R33, 0x1, -R247.reuse ;  /* 0x0000000121218824 */ /* 0x100fe400078e0af7 */
[----:B------:R-:W-:Y:S02]  /*eff0*/  @!P2 IMAD.IADD R30, R30, 0x1, -R247 ;  /* 0x000000011e1ea824 */ /* 0x000fe400078e0af7 */
[----:B------:R-:W-:Y:S01]  /*f000*/  @!P1 IADD3 R28, R28, -R247, RZ ;  /* 0x800000f71c1c9210 */ /* 0x000fe20007ffe0ff */
[----:B-1----:R-:W-:Y:S01]  /*f010*/  IMAD.MOV.U32 R27, RZ, RZ, R24 ;  /* 0x000000ffff1b7224 */ /* 0x002fe200078e0018 */
[----:B------:R-:W-:-:S02]  /*f020*/  MOV R24, R16 ;  /* 0x0000001000187202 */ /* 0x000fc40000000f00 */
[----:B------:R-:W-:Y:S02]  /*f030*/  MOV R16, R244 ;  /* 0x000000f400107202 */ /* 0x000fe40000000f00 */
[----:B------:R-:W-:Y:S01]  /*f040*/  @!P5 IMAD.IADD R26, R26, 0x1, -R247 ;  /* 0x000000011a1ad824 */ /* 0x000fe200078e0af7 */
[----:B------:R-:W-:Y:S01]  /*f050*/  MOV R31, R25 ;  /* 0x00000019001f7202 */ /* 0x000fe20000000f00 */
[----:B------:R-:W-:Y:S02]  /*f060*/  IMAD.MOV.U32 R25, RZ, RZ, R23 ;  /* 0x000000ffff197224 */ /* 0x000fe400078e0017 */
[----:B------:R-:W-:Y:S02]  /*f070*/  IMAD.MOV.U32 R23, RZ, RZ, R14 ;  /* 0x000000ffff177224 */ /* 0x000fe400078e000e */
[----:B------:R-:W-:Y:S02]  /*f080*/  IMAD.MOV.U32 R14, RZ, RZ, R10 ;  /* 0x000000ffff0e7224 */ /* 0x000fe400078e000a */
[----:B------:R-:W2:Y:S04]  /*f090*/  LDL.LU R10, [R1+0x1ec] ;  /* 0x0001ec00010a7983 */ /* 0x000ea80000300800 */
[----:B------:R-:W3:Y:S04]  /*f0a0*/  LDL.LU R244, [R1+0x11c] ;  /* 0x00011c0001f47983 */ /* 0x000ee80000300800 */
[----:B------:R1:W-:Y:S04]  /*f0b0*/  STL [R1+0x398], R33 ;  /* 0x0003982101007387 */ /* 0x0003e80000100800 */
[----:B------:R-:W-:Y:S04]  /*f0c0*/  STL [R1+0x394], R30 ;  /* 0x0003941e01007387 */ /* 0x000fe80000100800 */
[----:B------:R-:W4:Y:S04]  /*f0d0*/  LDL.LU R39, [R1+0x350] ;  /* 0x0003500001277983 */ /* 0x000f280000300800 */
[----:B------:R-:W2:Y:S04]  /*f0e0*/  LDL.LU R236, [R1+0x34c] ;  /* 0x00034c0001ec7983 */ /* 0x000ea80000300800 */
[----:B------:R-:W-:Y:S04]  /*f0f0*/  STL [R1+0x390], R28 ;  /* 0x0003901c01007387 */ /* 0x000fe80000100800 */
[----:B------:R-:W3:Y:S04]  /*f100*/  LDL.LU R238, [R1+0x348] ;  /* 0x0003480001ee7983 */ /* 0x000ee80000300800 */
[----:B-1----:R-:W3:Y:S04]  /*f110*/  LDL.LU R33, [R1+0x344] ;  /* 0x0003440001217983 */ /* 0x002ee80000300800 */
[----:B------:R1:W-:Y:S04]  /*f120*/  STL [R1+0x38c], R26 ;  /* 0x00038c1a01007387 */ /* 0x0003e80000100800 */
[----:B-1----:R-:W3:Y:S01]  /*f130*/  LDL.LU R26, [R1+0x340] ;  /* 0x00034000011a7983 */ /* 0x002ee20000300800 */
[----:B------:R-:W-:-:S02]  /*f140*/  ISETP.GT.U32.AND P3, PT, R247, R29, PT ;  /* 0x0000001df700720c */ /* 0x000fc40003f64070 */
[----:B------:R-:W-:-:S11]  /*f150*/  ISETP.GT.U32.AND P4, PT, R247, R35, PT ;  /* 0x00000023f700720c */ /* 0x000fd60003f84070 */
[-C--:B------:R-:W-:Y:S02]  /*f160*/  @!P3 IADD3 R29, R29, -R247.reuse, RZ ;  /* 0x800000f71d1db210 */ /* 0x080fe40007ffe0ff */
[----:B------:R-:W-:Y:S02]  /*f170*/  ISETP.GT.U32.AND P3, PT, R247, R34, PT ;  /* 0x00000022f700720c */ /* 0x000fe40003f64070 */
[----:B------:R-:W-:Y:S02]  /*f180*/  @!P4 IADD3 R35, R35, -R247, RZ ;  /* 0x800000f72323c210 */ /* 0x000fe40007ffe0ff */
[C---:B------:R-:W-:Y:S02]  /*f190*/  ISETP.GT.U32.AND P0, PT, R247.reuse, R41, PT ;  /* 0x00000029f700720c */ /* 0x040fe40003f04070 */
[C---:B------:R-:W-:Y:S02]  /*f1a0*/  ISETP.GT.U32.AND P4, PT, R247.reuse, R29, PT ;  /* 0x0000001df700720c */ /* 0x040fe40003f84070 */
[----:B------:R-:W-:-:S05]  /*f1b0*/  ISETP.GT.U32.AND P2, PT, R247, R40, PT ;  /* 0x00000028f700720c */ /* 0x000fca0003f44070 */
[--C-:B------:R-:W-:Y:S01]  /*f1c0*/  @!P3 IMAD.IADD R34, R34, 0x1, -R247.reuse ;  /* 0x000000012222b824 */ /* 0x100fe200078e0af7 */
[C---:B------:R-:W-:Y:S02]  /*f1d0*/  ISETP.GT.U32.AND P3, PT, R247.reuse, R42, PT ;  /* 0x0000002af700720c */ /* 0x040fe40003f64070 */
[----:B------:R-:W-:Y:S01]  /*f1e0*/  ISETP.GT.U32.AND P1, PT, R247, R237, PT ;  /* 0x000000edf700720c */ /* 0x000fe20003f24070 */
[----:B------:R-:W-:Y:S01]  /*f1f0*/  @!P0 IMAD.IADD R41, R41, 0x1, -R247 ;  /* 0x0000000129298824 */ /* 0x000fe200078e0af7 */
[----:B------:R-:W-:Y:S02]  /*f200*/  ISETP.GT.U32.AND P6, PT, R247, R34, PT ;  /* 0x00000022f700720c */ /* 0x000fe40003fc4070 */
[-C--:B------:R-:W-:Y:S02]  /*f210*/  @!P4 IADD3 R29, R29, -R247.reuse, RZ ;  /* 0x800000f71d1dc210 */ /* 0x080fe40007ffe0ff */
[----:B------:R-:W-:Y:S02]  /*f220*/  ISETP.GT.U32.AND P0, PT, R247, R38, PT ;  /* 0x00000026f700720c */ /* 0x000fe40003f04070 */
[----:B------:R-:W-:-:S03]  /*f230*/  @!P2 IADD3 R40, R40, -R247, RZ ;  /* 0x800000f72828a210 */ /* 0x000fc60007ffe0ff */
[----:B------:R-:W-:Y:S01]  /*f240*/  @!P3 IMAD.IADD R42, R42, 0x1, -R247 ;  /* 0x000000012a2ab824 */ /* 0x000fe200078e0af7 */
[C---:B------:R-:W-:Y:S01]  /*f250*/  ISETP.GT.U32.AND P3, PT, R247.reuse, R239, PT ;  /* 0x000000eff700720c */ /* 0x040fe20003f64070 */
[----:B------:R-:W-:Y:S01]  /*f260*/  IMAD.MOV.U32 R28, RZ, RZ, R25 ;  /* 0x000000ffff1c7224 */ /* 0x000fe200078e0019 */
[----:B------:R-:W-:Y:S01]  /*f270*/  ISETP.GT.U32.AND P5, PT, R247, R36, PT ;  /* 0x00000024f700720c */ /* 0x000fe20003fa4070 */
[----:B------:R-:W-:Y:S01]  /*f280*/  @!P1 IMAD.IADD R237, R237, 0x1, -R247 ;  /* 0x00000001eded9824 */ /* 0x000fe200078e0af7 */
[C---:B------:R-:W-:Y:S01]  /*f290*/  ISETP.GT.U32.AND P2, PT, R247.reuse, R37, PT ;  /* 0x00000025f700720c */ /* 0x040fe20003f44070 */
[----:B------:R-:W3:Y:S01]  /*f2a0*/  LDL.LU R25, [R1+0x33c] ;  /* 0x00033c0001197983 */ /* 0x000ee20000300800 */
[----:B------:R-:W-:-:S03]  /*f2b0*/  ISETP.GT.U32.AND P1, PT, R247, R32, PT ;  /* 0x00000020f700720c */ /* 0x000fc60003f24070 */
[----:B------:R1:W-:Y:S01]  /*f2c0*/  STL [R1+0x388], R29 ;  /* 0x0003881d01007387 */ /* 0x0003e20000100800 */
[--C-:B------:R-:W-:Y:S01]  /*f2d0*/  @!P6 IMAD.IADD R34, R34, 0x1, -R247.reuse ;  /* 0x000000012222e824 */ /* 0x100fe200078e0af7 */
[----:B------:R-:W-:Y:S02]  /*f2e0*/  @!P0 IADD3 R38, R38, -R247, RZ ;  /* 0x800000f726268210 */ /* 0x000fe40007ffe0ff */
[--C-:B------:R-:W-:Y:S02]  /*f2f0*/  @!P3 IMAD.IADD R239, R239, 0x1, -R247.reuse ;  /* 0x00000001efefb824 */ /* 0x100fe400078e0af7 */
[----:B-1----:R-:W-:Y:S02]  /*f300*/  IMAD.MOV.U32 R29, RZ, RZ, R28 ;  /* 0x000000ffff1d7224 */ /* 0x002fe400078e001c */
[----:B------:R-:W-:Y:S02]  /*f310*/  IMAD.MOV.U32 R28, RZ, RZ, R24 ;  /* 0x000000ffff1c7224 */ /* 0x000fe400078e0018 */
[----:B------:R-:W3:Y:S01]  /*f320*/  LDL.LU R24, [R1+0x338] ;  /* 0x0003380001187983 */ /* 0x000ee20000300800 */
[--C-:B------:R-:W-:Y:S01]  /*f330*/  @!P5 IMAD.IADD R36, R36, 0x1, -R247.reuse ;  /* 0x000000012424d824 */ /* 0x100fe200078e0af7 */
[----:B------:R-:W-:Y:S01]  /*f340*/  ISETP.GT.U32.AND P5, PT, R247, R31, PT ;  /* 0x0000001ff700720c */ /* 0x000fe20003fa4070 */
[--C-:B------:R-:W-:Y:S01]  /*f350*/  @!P2 IMAD.IADD R37, R37, 0x1, -R247.reuse ;  /* 0x000000012525a824 */ /* 0x100fe200078e0af7 */
[----:B------:R-:W-:Y:S01]  /*f360*/  ISETP.GT.U32.AND P4, PT, R247, R35, PT ;  /* 0x00000023f700720c */ /* 0x000fe20003f84070 */
[----:B------:R-:W-:Y:S01]  /*f370*/  @!P1 IMAD.IADD R32, R32, 0x1, -R247 ;  /* 0x0000000120209824 */ /* 0x000fe200078e0af7 */
[----:B------:R-:W-:Y:S01]  /*f380*/  IADD3 R30, R6, 0x1f4, RZ ;  /* 0x000001f4061e7810 */ /* 0x000fe20007ffe0ff */
[----:B------:R1:W-:Y:S01]  /*f390*/  STL [R1+0x384], R42 ;  /* 0x0003842a01007387 */ /* 0x0003e20000100800 */
[----:B------:R-:W-:-:S07]  /*f3a0*/  IMAD.HI.U32 R235, R246, R234, RZ ;  /* 0x000000eaf6eb7227 */ /* 0x000fce00078e00ff */
[-C--:B------:R-:W-:Y:S01]  /*f3b0*/  @!P5 IADD3 R31, R31, -R247.reuse, RZ ;  /* 0x800000f71f1fd210 */ /* 0x080fe20007ffe0ff */
[----:B-1----:R-:W3:Y:S01]  /*f3c0*/  LDL.LU R42, [R1+0x2930] ;  /* 0x00293000012a7983 */ /* 0x002ee20000300800 */
[----:B------:R-:W-:-:S03]  /*f3d0*/  @!P4 IADD3 R35, R35, -R247, RZ ;  /* 0x800000f72323c210 */ /* 0x000fc60007ffe0ff */
[----:B------:R-:W-:Y:S04]  /*f3e0*/  STL [R1+0x1e6c], R30 ;  /* 0x001e6c1e01007387 */ /* 0x000fe80000100800 */
[----:B------:R1:W-:Y:S01]  /*f3f0*/  STL [R1+0x380], R41 ;  /* 0x0003802901007387 */ /* 0x0003e20000100800 */
[----:B------:R-:W-:-:S03]  /*f400*/  IMAD.MOV R235, RZ, RZ, -R235 ;  /* 0x000000ffffeb7224 */ /* 0x000fc600078e0aeb */
[----:B-1----:R-:W3:Y:S04]  /*f410*/  LDL.LU R41, [R1+0x292c] ;  /* 0x00292c0001297983 */ /* 0x002ee80000300800 */
[----:B------:R1:W-:Y:S04]  /*f420*/  STL [R1+0x37c], R40 ;  /* 0x00037c2801007387 */ /* 0x0003e80000100800 */
[----:B-1----:R-:W3:Y:S04]  /*f430*/  LDL.LU R40, [R1+0x2928] ;  /* 0x0029280001287983 */ /* 0x002ee80000300800 */
[----:B------:R-:W-:Y:S04]  /*f440*/  STL [R1+0x378], R237 ;  /* 0x000378ed01007387 */ /* 0x000fe80000100800 */
[----:B------:R1:W-:Y:S04]  /*f450*/  STL [R1+0x374], R36 ;  /* 0x0003742401007387 */ /* 0x0003e80000100800 */
[----:B------:R1:W-:Y:S04]  /*f460*/  STL [R1+0x370], R35 ;  /* 0x0003702301007387 */ /* 0x0003e80000100800 */
[----:B------:R1:W-:Y:S04]  /*f470*/  STL [R1+0x36c], R34 ;  /* 0x00036c2201007387 */ /* 0x0003e80000100800 */
[----:B-1----:R-:W3:Y:S04]  /*f480*/  LDL.LU R36, [R1+0x334] ;  /* 0x0003340001247983 */ /* 0x002ee80000300800 */
[----:B------:R-:W3:Y:S01]  /*f490*/  LDL.LU R35, [R1+0x330] ;  /* 0x0003300001237983 */ /* 0x000ee20000300800 */
[----:B------:R-:W-:-:S03]  /*f4a0*/  IMAD R234, R247, R235, R234 ;  /* 0x000000ebf7ea7224 */ /* 0x000fc600078e02ea */
[----:B------:R-:W3:Y:S01]  /*f4b0*/  LDL.LU R34, [R1+0x32c] ;  /* 0x00032c0001227983 */ /* 0x000ee20000300800 */
[----:B------:R-:W-:-:S03]  /*f4c0*/  IABS R235, R30 ;  /* 0x0000001e00eb7213 */ /* 0x000fc60000000000 */
[----:B------:R-:W3:Y:S01]  /*f4d0*/  LDL.LU R30, [R1+0x328] ;  /* 0x00032800011e7983 */ /* 0x000ee20000300800 */
[C---:B----4-:R-:W-:Y:S02]  /*f4e0*/  ISETP.GT.U32.AND P6, PT, R247.reuse, R39, PT ;  /* 0x00000027f700720c */ /* 0x050fe40003fc4070 */
[C---:B--2---:R-:W-:Y:S02]  /*f4f0*/  ISETP.GT.U32.AND P3, PT, R247.reuse, R236, PT ;  /* 0x000000ecf700720c */ /* 0x044fe40003f64070 */
[C---:B---3--:R-:W-:Y:S02]  /*f500*/  ISETP.GT.U32.AND P0, PT, R247.reuse, R238, PT ;  /* 0x000000eef700720c */ /* 0x048fe40003f04070 */
[----:B------:R-:W-:-:S07]  /*f510*/  ISETP.GT.U32.AND P2, PT, R247, R33, PT ;  /* 0x00000021f700720c */ /* 0x000fce0003f44070 */
[--C-:B------:R-:W-:Y:S01]  /*f520*/  @!P6 IMAD.IADD R39, R39, 0x1, -R247.reuse ;  /* 0x000000012727e824 */ /* 0x100fe200078e0af7 */
[C---:B------:R-:W-:Y:S02]  /*f530*/  ISETP.GT.U32.AND P6, PT, R247.reuse, R239, PT ;  /* 0x000000eff700720c */ /* 0x040fe40003fc4070 */
[----:B------:R-:W-:Y:S02]  /*f540*/  @!P3 IADD3 R236, R236, -R247, RZ ;  /* 0x800000f7ececb210 */ /* 0x000fe40007ffe0ff */
[C---:B------:R-:W-:Y:S01]  /*f550*/  ISETP.GT.U32.AND P1, PT, R247.reuse, R26, PT ;  /* 0x0000001af700720c */ /* 0x040fe20003f24070 */
[--C-:B------:R-:W-:Y:S01]  /*f560*/  @!P0 IMAD.IADD R238, R238, 0x1, -R247.reuse ;  /* 0x00000001eeee8824 */ /* 0x100fe200078e0af7 */
[----:B------:R-:W-:Y:S01]  /*f570*/  ISETP.GT.U32.AND P3, PT, R247, R38, PT ;  /* 0x00000026f700720c */ /* 0x000fe20003f64070 */
[----:B------:R-:W-:Y:S01]  /*f580*/  @!P2 IMAD.IADD R33, R33, 0x1, -R247 ;  /* 0x000000012121a824 */ /* 0x000fe200078e0af7 */
[C---:B------:R-:W-:Y:S02]  /*f590*/  ISETP.GT.U32.AND P0, PT, R247.reuse, R37, PT ;  /* 0x00000025f700720c */ /* 0x040fe40003f04070 */
[----:B------:R-:W-:-:S07]  /*f5a0*/  ISETP.GT.U32.AND P2, PT, R247, R32, PT ;  /* 0x00000020f700720c */ /* 0x000fce0003f44070 */
[----:B------:R-:W-:Y:S02]  /*f5b0*/  @!P1 IADD3 R26, R26, -R247, RZ ;  /* 0x800000f71a1a9210 */ /* 0x000fe40007ffe0ff */
[----:B------:R-:W-:Y:S01]  /*f5c0*/  ISETP.GT.U32.AND P1, PT, R247, R31, PT ;  /* 0x0000001ff700720c */ /* 0x000fe20003f24070 */
[--C-:B------:R-:W-:Y:S01]  /*f5d0*/  @!P3 IMAD.IADD R38, R38, 0x1, -R247.reuse ;  /* 0x000000012626b824 */ /* 0x100fe200078e0af7 */
[-C--:B------:R-:W-:Y:S01]  /*f5e0*/  @!P6 IADD3 R239, R239, -R247.reuse, RZ ;  /* 0x800000f7efefe210 */ /* 0x080fe20007ffe0ff */
[----:B------:R-:W-:Y:S01]  /*f5f0*/  @!P0 IMAD.IADD R37, R37, 0x1, -R247 ;  /* 0x0000000125258824 */ /* 0x000fe200078e0af7 */
[----:B------:R-:W-:-:S03]  /*f600*/  @!P2 IADD3 R32, R32, -R247, RZ ;  /* 0x800000f72020a210 */ /* 0x000fc60007ffe0ff */
[----:B------:R-:W-:Y:S04]  /*f610*/  STL [R1+0x368], R239 ;  /* 0x000368ef01007387 */ /* 0x000fe80000100800 */
[----:B------:R1:W-:Y:S02]  /*f620*/  STL [R1+0x364], R38 ;  /* 0x0003642601007387 */ /* 0x0003e40000100800 */
[----:B------:R-:W-:Y:S02]  /*f630*/  @!P1 IMAD.IADD R31, R31, 0x1, -R247 ;  /* 0x000000011f1f9824 */ /* 0x000fe400078e0af7 */
[----:B------:R2:W-:Y:S04]  /*f640*/  STL [R1+0x360], R37 ;  /* 0x0003602501007387 */ /* 0x0005e80000100800 */
[----:B------:R3:W-:Y:S04]  /*f650*/  STL [R1+0x35c], R32 ;  /* 0x00035c2001007387 */ /* 0x0007e80000100800 */
[----:B-1----:R-:W4:Y:S04]  /*f660*/  LDL.LU R38, [R1+0x31c] ;  /* 0x00031c0001267983 */ /* 0x002f280000300800 */
[----:B--2---:R-:W2:Y:S04]  /*f670*/  LDL.LU R37, [R1+0x318] ;  /* 0x0003180001257983 */ /* 0x004ea80000300800 */
[----:B------:R1:W-:Y:S04]  /*f680*/  STL [R1+0x358], R31 ;  /* 0x0003581f01007387 */ /* 0x0003e80000100800 */
[----:B------:R-:W2:Y:S04]  /*f690*/  LDL.LU R237, [R1+0x314] ;  /* 0x0003140001ed7983 */ /* 0x000ea80000300800 */
[----:B------:R-:W2:Y:S01]  /*f6a0*/  LDL.LU R239, [R1+0x310] ;  /* 0x0003100001ef7983 */ /* 0x000ea20000300800 */
[----:B------:R-:W-:-:S02]  /*f6b0*/  ISETP.GT.U32.AND P4, PT, R247, R27, PT ;  /* 0x0000001bf700720c */ /* 0x000fc40003f84070 */
[----:B------:R-:W-:-:S11]  /*f6c0*/  ISETP.GT.U32.AND P5, PT, R247, R25, PT ;  /* 0x00000019f700720c */ /* 0x000fd60003fa4070 */
[--C-:B------:R-:W-:Y:S01]  /*f6d0*/  @!P4 IMAD.IADD R27, R27, 0x1, -R247.reuse ;  /* 0x000000011b1bc824 */ /* 0x100fe200078e0af7 */
[----:B------:R-:W-:Y:S01]  /*f6e0*/  ISETP.GT.U32.AND P4, PT, R247, R24, PT ;  /* 0x00000018f700720c */ /* 0x000fe20003f84070 */
[----:B------:R-:W-:Y:S01]  /*f6f0*/  @!P5 IMAD.IADD R25, R25, 0x1, -R247 ;  /* 0x000000011919d824 */ /* 0x000fe200078e0af7 */
[C---:B------:R-:W-:Y:S02]  /*f700*/  ISETP.GT.U32.AND P3, PT, R247.reuse, R236, PT ;  /* 0x000000ecf700720c */ /* 0x040fe40003f64070 */
[C---:B------:R-:W-:Y:S02]  /*f710*/  ISETP.GT.U32.AND P5, PT, R247.reuse, R27, PT ;  /* 0x0000001bf700720c */ /* 0x040fe40003fa4070 */
[----:B------:R-:W-:-:S07]  /*f720*/  ISETP.GT.U32.AND P0, PT, R247, R238, PT ;  /* 0x000000eef700720c */ /* 0x000fce0003f04070 */
[--C-:B------:R-:W-:Y:S01]  /*f730*/  @!P4 IMAD.IADD R24, R24, 0x1, -R247.reuse ;  /* 0x000000011818c824 */ /* 0x100fe200078e0af7 */
[C---:B------:R-:W-:Y:S02]  /*f740*/  ISETP.GT.U32.AND P4, PT, R247.reuse, R39, PT ;  /* 0x00000027f700720c */ /* 0x040fe40003f84070 */
[C---:B------:R-:W-:Y:S01]  /*f750*/  ISETP.GT.U32.AND P2, PT, R247.reuse, R33, PT ;  /* 0x00000021f700720c */ /* 0x040fe20003f44070 */
[--C-:B------:R-:W-:Y:S01]  /*f760*/  @!P3 IMAD.IADD R236, R236, 0x1, -R247.reuse ;  /* 0x00000001ececb824 */ /* 0x100fe200078e0af7 */
[----:B------:R-:W-:Y:S01]  /*f770*/  ISETP.GT.U32.AND P6, PT, R247, R24, PT ;  /* 0x00000018f700720c */ /* 0x000fe20003fc4070 */
[--C-:B------:R-:W-:Y:S02]  /*f780*/  @!P5 IMAD.IADD R27, R27, 0x1, -R247.reuse ;  /* 0x000000011b1bd824 */ /* 0x100fe400078e0af7 */
[----:B------:R-:W-:-:S06]  /*f790*/  @!P0 IMAD.IADD R238, R238, 0x1, -R247 ;  /* 0x00000001eeee8824 */ /* 0x000fcc00078e0af7 */
[-C--:B------:R-:W-:Y:S01]  /*f7a0*/  @!P4 IADD3 R39, R39, -R247.reuse, RZ ;  /* 0x800000f72727c210 */ /* 0x080fe20007ffe0ff */
[----:B------:R1:W-:Y:S04]  /*f7b0*/  STL [R1+0x354], R27 ;  /* 0x0003541b01007387 */ /* 0x0003e80000100800 */
[----:B---3--:R-:W3:Y:S01]  /*f7c0*/  LDL.LU R32, [R1+0x30c] ;  /* 0x00030c0001207983 */ /* 0x008ee20000300800 */
[----:B------:R-:W-:-:S03]  /*f7d0*/  @!P2 IADD3 R33, R33, -R247, RZ ;  /* 0x800000f72121a210 */ /* 0x000fc60007ffe0ff */
[----:B-1----:R-:W3:Y:S01]  /*f7e0*/  LDL.LU R31, [R1+0x308] ;  /* 0x00030800011f7983 */ /* 0x002ee20000300800 */
[----:B------:R-:W-:-:S03]  /*f7f0*/  @!P6 IADD3 R24, R24, -R247, RZ ;  /* 0x800000f71818e210 */ /* 0x000fc60007ffe0ff */
[----:B------:R-:W3:Y:S01]  /*f800*/  LDL.LU R27, [R1+0x304] ;  /* 0x00030400011b7983 */ /* 0x000ee20000300800 */
[C---:B------:R-:W-:Y:S02]  /*f810*/  ISETP.GT.U32.AND P1, PT, R247.reuse, R26, PT ;  /* 0x0000001af700720c */ /* 0x040fe40003f24070 */
[C---:B------:R-:W-:Y:S02]  /*f820*/  ISETP.GT.U32.AND P5, PT, R247.reuse, R25, PT ;  /* 0x00000019f700720c */ /* 0x040fe40003fa4070 */
[C---:B------:R-:W-:Y:S02]  /*f830*/  ISETP.GT.U32.AND P4, PT, R247.reuse, R36, PT ;  /* 0x00000024f700720c */ /* 0x040fe40003f84070 */
[C---:B------:R-:W-:Y:S02]  /*f840*/  ISETP.GT.U32.AND P3, PT, R247.reuse, R35, PT ;  /* 0x00000023f700720c */ /* 0x040fe40003f64070 */
[C---:B------:R-:W-:Y:S02]  /*f850*/  ISETP.GT.U32.AND P0, PT, R247.reuse, R34, PT ;  /* 0x00000022f700720c */ /* 0x040fe40003f04070 */
[----:B------:R-:W-:-:S07]  /*f860*/  ISETP.GT.U32.AND P2, PT, R247, R30, PT ;  /* 0x0000001ef700720c */ /* 0x000fce0003f44070 */
[--C-:B------:R-:W-:Y:S02]  /*f870*/  @!P4 IMAD.IADD R36, R36, 0x1, -R247.reuse ;  /* 0x000000012424c824 */ /* 0x100fe400078e0af7 */
[--C-:B------:R-:W-:Y:S02]  /*f880*/  @!P3 IMAD.IADD R35, R35, 0x1, -R247.reuse ;  /* 0x000000012323b824 */ /* 0x100fe400078e0af7 */
[----:B------:R-:W-:Y:S02]  /*f890*/  @!P0 IADD3 R34, R34, -R247, RZ ;  /* 0x800000f722228210 */ /* 0x000fe40007ffe0ff */
[--C-:B------:R-:W-:Y:S01]  /*f8a0*/  @!P2 IMAD.IADD R30, R30, 0x1, -R247.reuse ;  /* 0x000000011e1ea824 */ /* 0x100fe200078e0af7 */
[----:B------:R1:W-:Y:S01]  /*f8b0*/  STL [R1+0x350], R39 ;  /* 0x0003502701007387 */ /* 0x0003e20000100800 */
[--C-:B------:R-:W-:Y:S02]  /*f8c0*/  @!P1 IMAD.IADD R26, R26, 0x1, -R247.reuse ;  /* 0x000000011a1a9824 */ /* 0x100fe400078e0af7 */
[----:B------:R-:W-:Y:S01]  /*f8d0*/  @!P5 IMAD.IADD R25, R25, 0x1, -R247 ;  /* 0x000000011919d824 */ /* 0x000fe200078e0af7 */
[----:B-1----:R-:W3:Y:S04]  /*f8e0*/  LDL.LU R39, [R1+0x2924] ;  /* 0x0029240001277983 */ /* 0x002ee80000300800 */
[----:B------:R-:W-:Y:S04]  /*f8f0*/  STL [R1+0x34c], R236 ;  /* 0x00034cec01007387 */ /* 0x000fe80000100800 */
[----:B------:R-:W-:Y:S04]  /*f900*/  STL [R1+0x348], R238 ;  /* 0x000348ee01007387 */ /* 0x000fe80000100800 */
[----:B------:R-:W-:Y:S04]  /*f910*/  STL [R1+0x344], R33 ;  /* 0x0003442101007387 */ /* 0x000fe80000100800 */
[----:B------:R1:W-:Y:S04]  /*f920*/  STL [R1+0x340], R26 ;  /* 0x0003401a01007387 */ /* 0x0003e80000100800 */
[----:B------:R1:W-:Y:S04]  /*f930*/  STL [R1+0x33c], R25 ;  /* 0x00033c1901007387 */ /* 0x0003e80000100800 */
[----:B------:R1:W-:Y:S02]  /*f940*/  STL [R1+0x338], R24 ;  /* 0x0003381801007387 */ /* 0x0003e40000100800 */
[----:B-1----:R-:W-:-:S02]  /*f950*/  IMAD.MOV.U32 R26, RZ, RZ, R23 ;  /* 0x000000ffff1a7224 */ /* 0x002fc400078e0017 */
[----:B------:R-:W3:Y:S01]  /*f960*/  LDL.LU R33, [R1+0x300] ;  /* 0x0003000001217983 */ /* 0x000ee20000300800 */
[----:B------:R-:W-:-:S03]  /*f970*/  IMAD.MOV.U32 R25, RZ, RZ, R22 ;  /* 0x000000ffff197224 */ /* 0x000fc600078e0016 */
[----:B------:R-:W3:Y:S01]  /*f980*/  LDL.LU R24, [R1+0x2fc] ;  /* 0x0002fc0001187983 */ /* 0x000ee20000300800 */
[----:B------:R-:W-:-:S03]  /*f990*/  MOV R22, R20 ;  /* 0x0000001400167202 */ /* 0x000fc60000000f00 */
[----:B------:R-:W3:Y:S04]  /*f9a0*/  LDL.LU R23, [R1+0x2f8] ;  /* 0x0002f80001177983 */ /* 0x000ee80000300800 */
[----:B------:R-:W3:Y:S01]  /*f9b0*/  LDL.LU R20, [R1+0x2f4] ;  /* 0x0002f40001147983 */ /* 0x000ee20000300800 */
[C---:B----4-:R-:W-:Y:S02]  /*f9c0*/  ISETP.GT.U32.AND P6, PT, R247.reuse, R38, PT ;  /* 0x00000026f700720c */ /* 0x050fe40003fc4070 */
[C---:B--2---:R-:W-:Y:S02]  /*f9d0*/  ISETP.GT.U32.AND P4, PT, R247.reuse, R37, PT ;  /* 0x00000025f700720c */ /* 0x044fe40003f84070 */
[C---:B------:R-:W-:Y:S02]  /*f9e0*/  ISETP.GT.U32.AND P3, PT, R247.reuse, R237, PT ;  /* 0x000000edf700720c */ /* 0x040fe40003f64070 */
[----:B------:R-:W-:-:S07]  /*f9f0*/  ISETP.GT.U32.AND P0, PT, R247, R239, PT ;  /* 0x000000eff700720c */ /* 0x000fce0003f04070 */
[--C-:B------:R-:W-:Y:S01]  /*fa00*/  @!P6 IMAD.IADD R38, R38, 0x1, -R247.reuse ;  /* 0x000000012626e824 */ /* 0x100fe200078e0af7 */
[----:B------:R-:W-:Y:S01]  /*fa10*/  ISETP.GT.U32.AND P6, PT, R247, R36, PT ;  /* 0x00000024f700720c */ /* 0x000fe20003fc4070 */
[--C-:B------:R-:W-:Y:S01]  /*fa20*/  @!P4 IMAD.IADD R37, R37, 0x1, -R247.reuse ;  /* 0x000000012525c824 */ /* 0x100fe200078e0af7 */
[----:B------:R-:W-:Y:S02]  /*fa30*/  ISETP.GT.U32.AND P4, PT, R247, R35, PT ;  /* 0x00000023f700720c */ /* 0x000fe40003f84070 */
[----:B------:R-:W-:Y:S02]  /*fa40*/  @!P3 IADD3 R237, R237, -R247, RZ ;  /* 0x800000f7ededb210 */ /* 0x000fe40007ffe0ff */
[----:B------:R-:W-:Y:S01]  /*fa50*/  ISETP.GT.U32.AND P3, PT, R247, R34, PT ;  /* 0x00000022f700720c */ /* 0x000fe20003f64070 */
[----:B------:R-:W-:Y:S01]  /*fa60*/  @!P0 IMAD.IADD R239, R239, 0x1, -R247 ;  /* 0x00000001efef8824 */ /* 0x000fe200078e0af7 */
[----:B------:R-:W-:-:S05]  /*fa70*/  ISETP.GT.U32.AND P0, PT, R247, R30, PT ;  /* 0x0000001ef700720c */ /* 0x000fca0003f04070 */
[----:B------:R-:W-:Y:S02]  /*fa80*/  @!P6 IMAD.IADD R36, R36, 0x1, -R247 ;  /* 0x000000012424e824 */ /* 0x000fe400078e0af7 */
[----:B------:R-:W-:-:S03]  /*fa90*/  @!P4 IADD3 R35, R35, -R247, RZ ;  /* 0x800000f72323c210 */ /* 0x000fc60007ffe0ff */
[----:B------:R1:W-:Y:S01]  /*faa0*/  STL [R1+0x334], R36 ;  /* 0x0003342401007387 */ /* 0x0003e20000100800 */
[--C-:B------:R-:W-:Y:S02]  /*fab0*/  @!P3 IMAD.IADD R34, R34, 0x1, -R247.reuse ;  /* 0x000000012222b824 */ /* 0x100fe400078e0af7 */
[----:B------:R-:W-:Y:S01]  /*fac0*/  @!P0 IMAD.IADD R30, R30, 0x1, -R247 ;  /* 0x000000011e1e8824 */ /* 0x000fe200078e0af7 */
[----:B------:R2:W-:Y:S04]  /*fad0*/  STL [R1+0x330], R35 ;  /* 0x0003302301007387 */ /* 0x0005e80000100800 */
[----:B------:R4:W-:Y:S04]  /*fae0*/  STL [R1+0x32c], R34 ;  /* 0x00032c2201007387 */ /* 0x0009e80000100800 */
[----:B------:R3:W-:Y:S04]  /*faf0*/  STL [R1+0x328], R30 ;  /* 0x0003281e01007387 */ /* 0x0007e80000100800 */
[----:B-1----:R-:W3:Y:S04]  /*fb00*/  LDL.LU R36, [R1+0x2e8] ;  /* 0x0002e80001247983 */ /* 0x002ee80000300800 */
[----:B--2---:R-:W2:Y:S04]  /*fb10*/  LDL.LU R35, [R1+0x2e4] ;  /* 0x0002e40001237983 */ /* 0x004ea80000300800 */
[----:B----4-:R-:W4:Y:S04]  /*fb20*/  LDL.LU R34, [R1+0x2e0] ;  /* 0x0002e00001227983 */ /* 0x010f280000300800 */
[----:B------:R-:W4:Y:S01]  /*fb30*/  LDL.LU R238, [R1+0x2dc] ;  /* 0x0002dc0001ee7983 */ /* 0x000f220000300800 */
[----:B------:R-:W-:-:S02]  /*fb40*/  ISETP.GT.U32.AND P1, PT, R247, R29, PT ;  /* 0x0000001df700720c */ /* 0x000fc40003f24070 */
[C---:B------:R-:W-:Y:S02]  /*fb50*/  ISETP.GT.U32.AND P5, PT, R247.reuse, R28, PT ;  /* 0x0000001cf700720c */ /* 0x040fe40003fa4070 */
[----:B---3--:R-:W-:-:S09]  /*fb60*/  ISETP.GT.U32.AND P2, PT, R247, R32, PT ;  /* 0x00000020f700720c */ /* 0x008fd20003f44070 */
[--C-:B------:R-:W-:Y:S01]  /*fb70*/  @!P1 IMAD.IADD R29, R29, 0x1, -R247.reuse ;  /* 0x000000011d1d9824 */ /* 0x100fe200078e0af7 */
[C---:B------:R-:W-:Y:S02]  /*fb80*/  ISETP.GT.U32.AND P1, PT, R247.reuse, R31, PT ;  /* 0x0000001ff700720c */ /* 0x040fe40003f24070 */
[----:B------:R-:W-:Y:S02]  /*fb90*/  @!P5 IADD3 R28, R28, -R247, RZ ;  /* 0x800000f71c1cd210 */ /* 0x000fe40007ffe0ff */
[C---:B------:R-:W-:Y:S01]  /*fba0*/  ISETP.GT.U32.AND P5, PT, R247.reuse, R27, PT ;  /* 0x0000001bf700720c */ /* 0x040fe20003fa4070 */
[----:B------:R-:W-:Y:S01]  /*fbb0*/  @!P2 IMAD.IADD R32, R32, 0x1, -R247 ;  /* 0x000000012020a824 */ /* 0x000fe200078e0af7 */
[C---:B------:R-:W-:Y:S02]  /*fbc0*/  ISETP.GT.U32.AND P2, PT, R247.reuse, R29, PT ;  /* 0x0000001df700720c */ /* 0x040fe40003f44070 */
[----:B------:R-:W-:-:S05]  /*fbd0*/  ISETP.GT.U32.AND P4, PT, R247, R37, PT ;  /* 0x00000025f700720c */ /* 0x000fca0003f84070 */
[----:B------:R-:W-:Y:S02]  /*fbe0*/  @!P1 IADD3 R31, R31, -R247, RZ ;  /* 0x800000f71f1f9210 */ /* 0x000fe40007ffe0ff */
[----:B------:R-:W-:Y:S02]  /*fbf0*/  ISETP.GT.U32.AND P1, PT, R247, R28, PT ;  /* 0x0000001cf700720c */ /* 0x000fe40003f24070 */
[----:B------:R-:W-:Y:S01]  /*fc00*/  @!P5 IMAD.IADD R27, R27, 0x1, -R247 ;  /* 0x000000011b1bd824 */ /* 0x000fe200078e0af7 */
[C---:B------:R-:W-:Y:S02]  /*fc10*/  ISETP.GT.U32.AND P5, PT, R247.reuse, R38, PT ;  /* 0x00000026f700720c */ /* 0x040fe40003fa4070 */
[----:B------:R-:W-:Y:S02]  /*fc20*/  ISETP.GT.U32.AND P3, PT, R247, R237, PT ;  /* 0x000000edf700720c */ /* 0x000fe40003f64070 */
[----:B------:R-:W-:Y:S02]  /*fc30*/  @!P2 IADD3 R29, R29, -R247, RZ ;  /* 0x800000f71d1da210 */ /* 0x000fe40007ffe0ff */
[----:B------:R-:W-:-:S02]  /*fc40*/  ISETP.GT.U32.AND P6, PT, R247, R27, PT ;  /* 0x0000001bf700720c */ /* 0x000fc40003fc4070 */
[----:B------:R-:W-:Y:S02]  /*fc50*/  ISETP.GT.U32.AND P0, PT, R247, R239, PT ;  /* 0x000000eff700720c */ /* 0x000fe40003f04070 */
[----:B------:R-:W-:-:S03]  /*fc60*/  @!P1 IMAD.IADD R28, R28, 0x1, -R247 ;  /* 0x000000011c1c9824 */ /* 0x000fc600078e0af7 */
[----:B------:R-:W-:Y:S01]  /*fc70*/  @!P5 IADD3 R38, R38, -R247, RZ ;  /* 0x800000f72626d210 */ /* 0x000fe20007ffe0ff */
[--C-:B------:R-:W-:Y:S01]  /*fc80*/  @!P4 IMAD.IADD R37, R37, 0x1, -R247.reuse ;  /* 0x000000012525c824 */ /* 0x100fe200078e0af7 */
[----:B------:R1:W-:Y:S01]  /*fc90*/  STL [R1+0x324], R29 ;  /* 0x0003241d01007387 */ /* 0x0003e20000100800 */
[----:B------:R-:W-:-:S03]  /*fca0*/  @!P3 IMAD.IADD R237, R237, 0x1, -R247 ;  /* 0x00000001ededb824 */ /* 0x000fc600078e0af7 */
[----:B------:R3:W-:Y:S04]  /*fcb0*/  STL [R1+0x320], R28 ;  /* 0x0003201c01007387 */ /* 0x0007e80000100800 */
[----:B------:R-:W4:Y:S04]  /*fcc0*/  LDL.LU R30, [R1+0x2d8] ;  /* 0x0002d800011e7983 */ /* 0x000f280000300800 */
[----:B-1----:R-:W4:Y:S04]  /*fcd0*/  LDL.LU R29, [R1+0x2d4] ;  /* 0x0002d400011d7983 */ /* 0x002f280000300800 */
[----:B---3--:R-:W3:Y:S01]  /*fce0*/  LDL.LU R28, [R1+0x2d0] ;  /* 0x0002d000011c7983 */ /* 0x008ee20000300800 */
[----:B------:R-:W-:-:S02]  /*fcf0*/  @!P6 IADD3 R27, R27, -R247, RZ ;  /* 0x800000f71b1be210 */ /* 0x000fc40007ffe0ff */
[----:B------:R-:W-:Y:S02]  /*fd00*/  @!P0 IADD3 R239, R239, -R247, RZ ;  /* 0x800000f7efef8210 */ /* 0x000fe40007ffe0ff */
[C---:B------:R-:W-:Y:S02]  /*fd10*/  ISETP.GT.U32.AND P2, PT, R247.reuse, R32, PT ;  /* 0x00000020f700720c */ /* 0x040fe40003f44070 */
[C---:B------:R-:W-:Y:S02]  /*fd20*/  ISETP.GT.U32.AND P1, PT, R247.reuse, R31, PT ;  /* 0x0000001ff700720c */ /* 0x040fe40003f24070 */
[C---:B------:R-:W-:Y:S02]  /*fd30*/  ISETP.GT.U32.AND P5, PT, R247.reuse, R33, PT ;  /* 0x00000021f700720c */ /* 0x040fe40003fa4070 */
[C---:B------:R-:W-:Y:S02]  /*fd40*/  ISETP.GT.U32.AND P4, PT, R247.reuse, R24, PT ;  /* 0x00000018f700720c */ /* 0x040fe40003f84070 */
[----:B------:R-:W-:-:S09]  /*fd50*/  ISETP.GT.U32.AND P3, PT, R247, R23, PT ;  /* 0x00000017f700720c */ /* 0x000fd20003f64070 */
[--C-:B------:R-:W-:Y:S01]  /*fd60*/  @!P5 IMAD.IADD R33, R33, 0x1, -R247.reuse ;  /* 0x000000012121d824 */ /* 0x100fe200078e0af7 */
[----:B------:R-:W-:Y:S01]  /*fd70*/  ISETP.GT.U32.AND P0, PT, R247, R20, PT ;  /* 0x00000014f700720c */ /* 0x000fe20003f04070 */
[--C-:B------:R-:W-:Y:S02]  /*fd80*/  @!P4 IMAD.IADD R24, R24, 0x1, -R247.reuse ;  /* 0x000000011818c824 */ /* 0x100fe400078e0af7 */
[----:B------:R-:W-:Y:S01]  /*fd90*/  @!P3 IADD3 R23, R23, -R247, RZ ;  /* 0x800000f71717b210 */ /* 0x000fe20007ffe0ff */
[----:B------:R1:W-:Y:S01]  /*fda0*/  STL [R1+0x31c], R38 ;  /* 0x00031c2601007387 */ /* 0x0003e20000100800 */
[----:B------:R-:W-:-:S08]  /*fdb0*/  @!P2 IMAD.IADD R32, R32, 0x1, -R247 ;  /* 0x000000012020a824 */ /* 0x000fd000078e0af7 */
[--C-:B------:R-:W-:Y:S02]  /*fdc0*/  @!P0 IMAD.IADD R20, R20, 0x1, -R247.reuse ;  /* 0x0000000114148824 */ /* 0x100fe400078e0af7 */
[----:B------:R-:W-:Y:S01]  /*fdd0*/  @!P1 IMAD.IADD R31, R31, 0x1, -R247 ;  /* 0x000000011f1f9824 */ /* 0x000fe200078e0af7 */
[----:B-1----:R-:W3:Y:S04]  /*fde0*/  LDL.LU R38, [R1+0x2920] ;  /* 0x0029200001267983 */ /* 0x002ee80000300800 */
[----:B------:R1:W-:Y:S04]  /*fdf0*/  STL [R1+0x318], R37 ;  /* 0x0003182501007387 */ /* 0x0003e80000100800 */
[----:B-1----:R-:W3:Y:S04]  /*fe00*/  LDL.LU R37, [R1+0x291c] ;  /* 0x00291c0001257983 */ /* 0x002ee80000300800 */
[----:B------:R-:W-:Y:S04]  /*fe10*/  STL [R1+0x314], R237 ;  /* 0x000314ed01007387 */ /* 0x000fe80000100800 */
[----:B------:R-:W-:Y:S04]  /*fe20*/  STL [R1+0x310], R239 ;  /* 0x000310ef01007387 */ /* 0x000fe80000100800 */
[----:B------:R1:W-:Y:S04]  /*fe30*/  STL [R1+0x30c], R32 ;  /* 0x00030c2001007387 */ /* 0x0003e80000100800 */
[----:B------:R1:W-:Y:S04]  /*fe40*/  STL [R1+0x308], R31 ;  /* 0x0003081f01007387 */ /* 0x0003e80000100800 */
[----:B------:R1:W-:Y:S04]  /*fe50*/  STL [R1+0x304], R27 ;  /* 0x0003041b01007387 */ /* 0x0003e80000100800 */
[----:B-1----:R-:W3:Y:S04]  /*fe60*/  LDL.LU R32, [R1+0x2cc] ;  /* 0x0002cc0001207983 */ /* 0x002ee80000300800 */
[----:B------:R-:W3:Y:S04]  /*fe70*/  LDL.LU R31, [R1+0x2c8] ;  /* 0x0002c800011f7983 */ /* 0x000ee80000300800 */
[----:B------:R-:W3:Y:S01]  /*fe80*/  LDL.LU R27, [R1+0x2c4] ;  /* 0x0002c400011b7983 */ /* 0x000ee20000300800 */
[----:B------:R-:W-:-:S02]  /*fe90*/  ISETP.GT.U32.AND P6, PT, R247, R36, PT ;  /* 0x00000024f700720c */ /* 0x000fc40003fc4070 */
[C---:B--2---:R-:W-:Y:S02]  /*fea0*/  ISETP.GT.U32.AND P5, PT, R247.reuse, R35, PT ;  /* 0x00000023f700720c */ /* 0x044fe40003fa4070 */
[C---:B----4-:R-:W-:Y:S02]  /*feb0*/  ISETP.GT.U32.AND P4, PT, R247.reuse, R34, PT ;  /* 0x00000022f700720c */ /* 0x050fe40003f84070 */
[----:B------:R-:W-:-:S07]  /*fec0*/  ISETP.GT.U32.AND P3, PT, R247, R238, PT ;  /* 0x000000eef700720c */ /* 0x000fce0003f64070 */
[--C-:B------:R-:W-:Y:S01]  /*fed0*/  @!P6 IMAD.IADD R36, R36, 0x1, -R247.reuse ;  /* 0x000000012424e824 */ /* 0x100fe200078e0af7 */
[----:B------:R-:W-:Y:S01]  /*fee0*/  ISETP.GT.U32.AND P6, PT, R247, R33, PT ;  /* 0x00000021f700720c */ /* 0x000fe20003fc4070 */
[--C-:B------:R-:W-:Y:S01]  /*fef0*/  @!P5 IMAD.IADD R35, R35, 0x1, -R247.reuse ;  /* 0x000000012323d824 */ /* 0x100fe200078e0af7 */
[C---:B------:R-:W-:Y:S02]  /*ff00*/  ISETP.GT.U32.AND P5, PT, R247.reuse, R24, PT ;  /* 0x00000018f700720c */ /* 0x040fe40003fa4070 */
[----:B------:R-:W-:Y:S02]  /*ff10*/  @!P4 IADD3 R34, R34, -R247, RZ ;  /* 0x800000f72222c210 */ /* 0x000fe40007ffe0ff */
[C---:B------:R-:W-:Y:S01]  /*ff20*/  ISETP.GT.U32.AND P4, PT, R247.reuse, R23, PT ;  /* 0x00000017f700720c */ /* 0x040fe20003f84070 */
[----:B------:R-:W-:Y:S01]  /*ff30*/  @!P3 IMAD.IADD R238, R238, 0x1, -R247 ;  /* 0x00000001eeeeb824 */ /* 0x000fe200078e0af7 */
[----:B------:R-:W-:-:S05]  /*ff40*/  ISETP.GT.U32.AND P3, PT, R247, R20, PT ;  /* 0x00000014f700720c */ /* 0x000fca0003f64070 */
[----:B------:R-:W-:Y:S02]  /*ff50*/  @!P6 IMAD.IADD R33, R33, 0x1, -R247 ;  /* 0x000000012121e824 */ /* 0x000fe400078e0af7 */
[----:B------:R-:W-:-:S03]  /*ff60*/  @!P5 IADD3 R24, R24, -R247, RZ ;  /* 0x800000f71818d210 */ /* 0x000fc60007ffe0ff */
[----:B------:R1:W-:Y:S01]  /*ff70*/  STL [R1+0x300], R33 ;  /* 0x0003002101007387 */ /* 0x0003e20000100800 */
[--C-:B------:R-:W-:Y:S02]  /*ff80*/  @!P4 IMAD.IADD R23, R23, 0x1, -R247.reuse ;  /* 0x000000011717c824 */ /* 0x100fe400078e0af7 */
[----:B------:R-:W-:Y:S01]  /*ff90*/  @!P3 IMAD.IADD R20, R20, 0x1, -R247 ;  /* 0x000000011414b824 */ /* 0x000fe200078e0af7 */
[----:B-1----:R-:W2:Y:S04]  /*ffa0*/  LDL.LU R33, [R1+0x2b4] ;  /* 0x0002b40001217983 */ /* 0x002ea80000300800 */
[----:B------:R1:W-:Y:S04]  /*ffb0*/  STL [R1+0x2fc], R24 ;  /* 0x0002fc1801007387 */ /* 0x0003e80000100800 */
[----:B------:R-:W4:Y:S04]  /*ffc0*/  LDL.LU R237, [R1+0x2b0] ;  /* 0x0002b00001ed7983 */ /* 0x000f280000300800 */
[----:B------:R-:W-:Y:S04]  /*ffd0*/  STL [R1+0x2f8], R23 ;  /* 0x0002f81701007387 */ /* 0x000fe80000100800 */
[----:B------:R1:W-:Y:S04]  /*ffe0*/  STL [R1+0x2f4], R20 ;  /* 0x0002f41401007387 */ /* 0x0003e80000100800 */
[----:B------:R-:W4:Y:S04]  /*fff0*/  LDL.LU R239, [R1+0x2ac] ;  /* 0x0002ac0001ef7983 */ /* 0x000f280000300800 */
[----:B-1----:R-:W4:Y:S01]  /*10000*/  LDL.LU R24, [R1+0x2a8] ;  /* 0x0002a80001187983 */ /* 0x002f220000300800 */
[----:B------:R-:W-:-:S03]  /*10010*/  MOV R20, R19 ;  /* 0x0000001300147202 */ /* 0x000fc60000000f00 */
[----:B------:R-:W4:Y:S01]  /*10020*/  LDL.LU R19, [R1+0x2a4] ;  /* 0x0002a40001137983 */ /* 0x000f220000300800 */
[C---:B------:R-:W-:Y:S02]  /*10030*/  ISETP.GT.U32.AND P1, PT, R247.reuse, R22, PT ;  /* 0x00000016f700720c */ /* 0x040fe40003f24070 */
[C---:B------:R-:W-:Y:S02]  /*10040*/  ISETP.GT.U32.AND P2, PT, R247.reuse, R18, PT ;  /* 0x00000012f700720c */ /* 0x040fe40003f44070 */
[----:B------:R-:W-:-:S09]  /*10050*/  ISETP.GT.U32.AND P0, PT, R247, R30, PT ;  /* 0x0000001ef700720c */ /* 0x000fd20003f04070 */
[----:B------:R-:W-:Y:S02]  /*10060*/  @!P1 IADD3 R22, R22, -R247, RZ ;  /* 0x800000f716169210 */ /* 0x000fe40007ffe0ff */
[C---:B---3--:R-:W-:Y:S01]  /*10070*/  ISETP.GT.U32.AND P1, PT, R247.reuse, R28, PT ;  /* 0x0000001cf700720c */ /* 0x048fe20003f24070 */
[--C-:B------:R-:W-:Y:S01]  /*10080*/  @!P2 IMAD.IADD R18, R18, 0x1, -R247.reuse ;  /* 0x000000011212a824 */ /* 0x100fe200078e0af7 */
[C---:B------:R-:W-:Y:S01]  /*10090*/  ISETP.GT.U32.AND P2, PT, R247.reuse, R29, PT ;  /* 0x0000001df700720c */ /* 0x040fe20003f44070 */
[----:B------:R-:W-:Y:S01]  /*100a0*/  @!P0 IMAD.IADD R30, R30, 0x1, -R247 ;  /* 0x000000011e1e8824 */ /* 0x000fe200078e0af7 */
[C---:B------:R-:W-:Y:S02]  /*100b0*/  ISETP.GT.U32.AND P5, PT, R247.reuse, R35, PT ;  /* 0x00000023f700720c */ /* 0x040fe40003fa4070 */
[C---:B------:R-:W-:Y:S02]  /*100c0*/  ISETP.GT.U32.AND P0, PT, R247.reuse, R18, PT ;  /* 0x00000012f700720c */ /* 0x040fe40003f04070 */
[----:B------:R-:W-:-:S05]  /*100d0*/  ISETP.GT.U32.AND P4, PT, R247, R34, PT ;  /* 0x00000022f700720c */ /* 0x000fca0003f84070 */
[--C-:B------:R-:W-:Y:S01]  /*100e0*/  @!P1 IMAD.IADD R28, R28, 0x1, -R247.reuse ;  /* 0x000000011c1c9824 */ /* 0x100fe200078e0af7 */
[----:B------:R-:W-:Y:S02]  /*100f0*/  ISETP.GT.U32.AND P1, PT, R247, R36, PT ;  /* 0x00000024f700720c */ /* 0x000fe40003f24070 */
[----:B------:R-:W-:Y:S02]  /*10100*/  @!P2 IADD3 R29, R29, -R247, RZ ;  /* 0x800000f71d1da210 */ /* 0x000fe40007ffe0ff */
[C---:B------:R-:W-:Y:S02]  /*10110*/  ISETP.GT.U32.AND P2, PT, R247.reuse, R22, PT ;  /* 0x00000016f700720c */ /* 0x040fe40003f44070 */
[C---:B------:R-:W-:Y:S01]  /*10120*/  ISETP.GT.U32.AND P3, PT, R247.reuse, R238, PT ;  /* 0x000000eef700720c */ /* 0x040fe20003f64070 */
[--C-:B------:R-:W-:Y:S01]  /*10130*/  @!P0 IMAD.IADD R18, R18, 0x1, -R247.reuse ;  /* 0x0000000112128824 */ /* 0x100fe200078e0af7 */
[----:B------:R-:W-:Y:S01]  /*10140*/  ISETP.GT.U32.AND P6, PT, R247, R28, PT ;  /* 0x0000001cf700720c */ /* 0x000fe20003fc4070 */
[----:B------:R-:W-:Y:S01]  /*10150*/  @!P5 IMAD.IADD R35, R35, 0x1, -R247 ;  /* 0x000000012323d824 */ /* 0x000fe200078e0af7 */
[----:B------:R-:W-:-:S03]  /*10160*/  ISETP.GT.U32.AND P0, PT, R247, R30, PT ;  /* 0x0000001ef700720c */ /* 0x000fc60003f04070 */
[----:B------:R-:W-:Y:S01]  /*10170*/  @!P1 IADD3 R36, R36, -R247, RZ ;  /* 0x800000f724249210 */ /* 0x000fe20007ffe0ff */
[----:B------:R-:W-:-:S03]  /*10180*/  @!P4 IMAD.IADD R34, R34, 0x1, -R247 ;  /* 0x000000012222c824 */ /* 0x000fc600078e0af7 */
[--C-:B------:R-:W-:Y:S01]  /*10190*/  @!P2 IMAD.IADD R22, R22, 0x1, -R247.reuse ;  /* 0x000000011616a824 */ /* 0x100fe200078e0af7 */
[----:B------:R1:W-:Y:S01]  /*101a0*/  STL [R1+0x2f0], R18 ;  /* 0x0002f01201007387 */ /* 0x0003e20000100800 */
[-C--:B------:R-:W-:Y:S02]  /*101b0*/  @!P3 IADD3 R238, R238, -R247.reuse, RZ ;  /* 0x800000f7eeeeb210 */ /* 0x080fe40007ffe0ff */
[----:B------:R-:W-:Y:S01]  /*101c0*/  ISETP.GT.U32.AND P3, PT, R247, R26, PT ;  /* 0x0000001af700720c */ /* 0x000fe20003f64070 */
[----:B-1----:R-:W3:Y:S04]  /*101d0*/  LDL.LU R18, [R1+0x2a0] ;  /* 0x0002a00001127983 */ /* 0x002ee80000300800 */
[----:B------:R1:W-:Y:S01]  /*101e0*/  STL [R1+0x2ec], R22 ;  /* 0x0002ec1601007387 */ /* 0x0003e20000100800 */
[----:B------:R-:W-:Y:S01]  /*101f0*/  @!P6 IADD3 R28, R28, -R247, RZ ;  /* 0x800000f71c1ce210 */ /* 0x000fe20007ffe0ff */
[----:B------:R-:W-:Y:S01]  /*10200*/  @!P0 IMAD.IADD R30, R30, 0x1, -R247 ;  /* 0x000000011e1e8824 */ /* 0x000fe200078e0af7 */
[----:B-1----:R-:W-:Y:S01]  /*10210*/  MOV R22, R20 ;  /* 0x0000001400167202 */ /* 0x002fe20000000f00 */
[----:B------:R-:W-:-:S02]  /*10220*/  IMAD.MOV.U32 R20, RZ, RZ, R17 ;  /* 0x000000ffff147224 */ /* 0x000fc400078e0011 */
[----:B------:R-:W3:Y:S01]  /*10230*/  LDL.LU R17, [R1+0x29c] ;  /* 0x00029c0001117983 */ /* 0x000ee20000300800 */
[C---:B------:R-:W-:Y:S01]  /*10240*/  ISETP.GT.U32.AND P0, PT, R247.reuse, R25, PT ;  /* 0x00000019f700720c */ /* 0x040fe20003f04070 */
[----:B------:R-:W-:Y:S01]  /*10250*/  @!P3 IMAD.IADD R26, R26, 0x1, -R247 ;  /* 0x000000011a1ab824 */ /* 0x000fe200078e0af7 */
[C---:B------:R-:W-:Y:S01]  /*10260*/  ISETP.GT.U32.AND P2, PT, R247.reuse, R29, PT ;  /* 0x0000001df700720c */ /* 0x040fe20003f44070 */
[----:B------:R-:W-:Y:S01]  /*10270*/  VIADD R23, R6, 0x1f5 ;  /* 0x000001f506177836 */ /* 0x000fe20000000000 */
[----:B------:R1:W-:Y:S01]  /*10280*/  STL [R1+0x2e8], R36 ;  /* 0x0002e82401007387 */ /* 0x0003e20000100800 */
[----:B------:R-:W-:-:S03]  /*10290*/  ISETP.GT.U32.AND P1, PT, R247, R32, PT ;  /* 0x00000020f700720c */ /* 0x000fc60003f24070 */
[----:B-1----:R-:W3:Y:S01]  /*102a0*/  LDL.LU R36, [R1+0x2918] ;  /* 0x0029180001247983 */ /* 0x002ee20000300800 */
[C---:B------:R-:W-:Y:S02]  /*102b0*/  ISETP.GT.U32.AND P5, PT, R247.reuse, R31, PT ;  /* 0x0000001ff700720c */ /* 0x040fe40003fa4070 */
[----:B------:R-:W-:-:S07]  /*102c0*/  ISETP.GT.U32.AND P4, PT, R247, R27, PT ;  /* 0x0000001bf700720c */ /* 0x000fce0003f84070 */
[----:B------:R-:W-:-:S04]  /*102d0*/  @!P1 IMAD.IADD R32, R32, 0x1, -R247 ;  /* 0x0000000120209824 */ /* 0x000fc800078e0af7 */
[--C-:B------:R-:W-:Y:S02]  /*102e0*/  @!P5 IMAD.IADD R31, R31, 0x1, -R247.reuse ;  /* 0x000000011f1fd824 */ /* 0x100fe400078e0af7 */
[----:B------:R-:W-:Y:S01]  /*102f0*/  @!P4 IADD3 R27, R27, -R247, RZ ;  /* 0x800000f71b1bc210 */ /* 0x000fe20007ffe0ff */
[----:B------:R-:W-:Y:S01]  /*10300*/  STL [R1+0x1e68], R23 ;  /* 0x001e681701007387 */ /* 0x000fe20000100800 */
[--C-:B------:R-:W-:Y:S02]  /*10310*/  @!P0 IMAD.IADD R25, R25, 0x1, -R247.reuse ;  /* 0x0000000119198824 */ /* 0x100fe400078e0af7 */
[----:B------:R-:W-:Y:S01]  /*10320*/  @!P2 IMAD.IADD R29, R29, 0x1, -R247 ;  /* 0x000000011d1da824 */ /* 0x000fe200078e0af7 */
[----:B------:R1:W-:Y:S01]  /*10330*/  STL [R1+0x2e4], R35 ;  /* 0x0002e42301007387 */ /* 0x0003e20000100800 */
[----:B------:R-:W-:-:S03]  /*10340*/  IMAD.HI.U32 R236, R246, R235, RZ ;  /* 0x000000ebf6ec7227 */ /* 0x000fc600078e00ff */
[----:B-1----:R-:W3:Y:S04]  /*10350*/  LDL.LU R35, [R1+0x2914] ;  /* 0x0029140001237983 */ /* 0x002ee80000300800 */
[----:B------:R1:W-:Y:S01]  /*10360*/  STL [R1+0x2e0], R34 ;  /* 0x0002e02201007387 */ /* 0x0003e20000100800 */
[----:B------:R-:W-:-:S03]  /*10370*/  IMAD.MOV R236, RZ, RZ, -R236 ;  /* 0x000000ffffec7224 */ /* 0x000fc600078e0aec */
        /* <DEDUP_REMOVED lines=11> */
[C---:B--2---:R-:W-:Y:S02]  /*10430*/  ISETP.GT.U32.AND P6, PT, R247.reuse, R33, PT ;  /* 0x00000021f700720c */ /* 0x044fe40003fc4070 */
[C---:B----4-:R-:W-:Y:S02]  /*10440*/  ISETP.GT.U32.AND P1, PT, R247.reuse, R237, PT ;  /* 0x000000edf700720c */ /* 0x050fe40003f24070 */
[C---:B------:R-:W-:Y:S02]  /*10450*/  ISETP.GT.U32.AND P5, PT, R247.reuse, R239, PT ;  /* 0x000000eff700720c */ /* 0x040fe40003fa4070 */
[C---:B------:R-:W-:Y:S02]  /*10460*/  ISETP.GT.U32.AND P4, PT, R247.reuse, R24, PT ;  /* 0x00000018f700720c */ /* 0x040fe40003f84070 */
[----:B------:R-:W-:-:S05]  /*10470*/  ISETP.GT.U32.AND P3, PT, R247, R19, PT ;  /* 0x00000013f700720c */ /* 0x000fca0003f64070 */
[--C-:B------:R-:W-:Y:S01]  /*10480*/  @!P6 IMAD.IADD R33, R33, 0x1, -R247.reuse ;  /* 0x000000012121e824 */ /* 0x100fe200078e0af7 */
[----:B------:R-:W-:Y:S01]  /*10490*/  ISETP.GT.U32.AND P6, PT, R247, R32, PT ;  /* 0x00000020f700720c */ /* 0x000fe20003fc4070 */
[--C-:B------:R-:W-:Y:S01]  /*104a0*/  @!P1 IMAD.IADD R237, R237, 0x1, -R247.reuse ;  /* 0x00000001eded9824 */ /* 0x100fe200078e0af7 */
[----:B------:R-:W-:Y:S02]  /*104b0*/  ISETP.GT.U32.AND P1, PT, R247, R31, PT ;  /* 0x0000001ff700720c */ /* 0x000fe40003f24070 */
[----:B------:R-:W-:Y:S02]  /*104c0*/  @!P5 IADD3 R239, R239, -R247, RZ ;  /* 0x800000f7efefd210 */ /* 0x000fe40007ffe0ff */
[C---:B------:R-:W-:Y:S01]  /*104d0*/  ISETP.GT.U32.AND P5, PT, R247.reuse, R27, PT ;  /* 0x0000001bf700720c */ /* 0x040fe20003fa4070 */
[--C-:B------:R-:W-:Y:S01]  /*104e0*/  @!P4 IMAD.IADD R24, R24, 0x1, -R247.reuse ;  /* 0x000000011818c824 */ /* 0x100fe200078e0af7 */
[----:B------:R-:W-:Y:S01]  /*104f0*/  ISETP.GT.U32.AND P4, PT, R247, R26, PT ;  /* 0x0000001af700720c */ /* 0x000fe20003f84070 */
[----:B------:R-:W-:Y:S01]  /*10500*/  @!P3 IMAD.IADD R19, R19, 0x1, -R247 ;  /* 0x000000011313b824 */ /* 0x000fe200078e0af7 */
[----:B------:R-:W-:-:S03]  /*10510*/  ISETP.GT.U32.AND P3, PT, R247, R25, PT ;  /* 0x00000019f700720c */ /* 0x000fc60003f64070 */
[----:B------:R-:W-:Y:S02]  /*10520*/  @!P6 IMAD.IADD R32, R32, 0x1, -R247 ;  /* 0x000000012020e824 */ /* 0x000fe400078e0af7 */
[----:B------:R-:W-:-:S04]  /*10530*/  @!P1 IADD3 R31, R31, -R247, RZ ;  /* 0x800000f71f1f9210 */ /* 0x000fc80007ffe0ff */
[--C-:B------:R-:W-:Y:S01]  /*10540*/  @!P5 IMAD.IADD R27, R27, 0x1, -R247.reuse ;  /* 0x000000011b1bd824 */ /* 0x100fe200078e0af7 */
[----:B------:R1:W-:Y:S01]  /*10550*/  STL [R1+0x2cc], R32 ;  /* 0x0002cc2001007387 */ /* 0x0003e20000100800 */
[----:B------:R-:W-:-:S03]  /*10560*/  @!P4 IMAD.IADD R26, R26, 0x1, -R247 ;  /* 0x000000011a1ac824 */ /* 0x000fc600078e0af7 */
[----:B------:R2:W-:Y:S01]  /*10570*/  STL [R1+0x2c8], R31 ;  /* 0x0002c81f01007387 */ /* 0x0005e20000100800 */
[----:B------:R-:W-:-:S03]  /*10580*/  @!P3 IADD3 R25, R25, -R247, RZ ;  /* 0x800000f71919b210 */ /* 0x000fc60007ffe0ff */
[----:B-1----:R-:W4:Y:S04]  /*10590*/  LDL.LU R32, [R1+0x280] ;  /* 0x0002800001207983 */ /* 0x002f280000300800 */
[----:B------:R1:W-:Y:S04]  /*105a0*/  STL [R1+0x2c4], R27 ;  /* 0x0002c41b01007387 */ /* 0x0003e80000100800 */
[----:B--2---:R-:W2:Y:S04]  /*105b0*/  LDL.LU R31, [R1+0x27c] ;  /* 0x00027c00011f7983 */ /* 0x004ea80000300800 */
[----:B------:R1:W-:Y:S04]  /*105c0*/  STL [R1+0x2c0], R26 ;  /* 0x0002c01a01007387 */ /* 0x0003e80000100800 */
[----:B------:R3:W-:Y:S04]  /*105d0*/  STL [R1+0x2bc], R25 ;  /* 0x0002bc1901007387 */ /* 0x0007e80000100800 */
[----:B------:R-:W2:Y:S04]  /*105e0*/  LDL.LU R238, [R1+0x278] ;  /* 0x0002780001ee7983 */ /* 0x000ea80000300800 */
[----:B-1----:R-:W2:Y:S04]  /*105f0*/  LDL.LU R27, [R1+0x274] ;  /* 0x00027400011b7983 */ /* 0x002ea80000300800 */
[----:B------:R-:W2:Y:S01]  /*10600*/  LDL.LU R26, [R1+0x270] ;  /* 0x00027000011a7983 */ /* 0x000ea20000300800 */
[----:B------:R-:W-:-:S02]  /*10610*/  ISETP.GT.U32.AND P2, PT, R247, R21, PT ;  /* 0x00000015f700720c */ /* 0x000fc40003f44070 */
[----:B---3--:R-:W-:Y:S01]  /*10620*/  ISETP.GT.U32.AND P0, PT, R247, R18, PT ;  /* 0x00000012f700720c */ /* 0x008fe20003f04070 */
[----:B------:R-:W3:Y:S10]  /*10630*/  LDL.LU R25, [R1+0x26c] ;  /* 0x00026c0001197983 */ /* 0x000ef40000300800 */
[----:B------:R-:W-:-:S02]  /*10640*/  @!P2 IADD3 R21, R21, -R247, RZ ;  /* 0x800000f71515a210 */ /* 0x000fc40007ffe0ff */
[C---:B------:R-:W-:Y:S02]  /*10650*/  ISETP.GT.U32.AND P2, PT, R247.reuse, R17, PT ;  /* 0x00000011f700720c */ /* 0x040fe40003f44070 */
[C---:B------:R-:W-:Y:S02]  /*10660*/  ISETP.GT.U32.AND P1, PT, R247.reuse, R237, PT ;  /* 0x000000edf700720c */ /* 0x040fe40003f24070 */
[C---:B------:R-:W-:Y:S02]  /*10670*/  ISETP.GT.U32.AND P5, PT, R247.reuse, R239, PT ;  /* 0x000000eff700720c */ /* 0x040fe40003fa4070 */
[----:B------:R-:W-:Y:S02]  /*10680*/  @!P0 IADD3 R18, R18, -R247, RZ ;  /* 0x800000f712128210 */ /* 0x000fe40007ffe0ff */
[----:B------:R-:W-:-:S05]  /*10690*/  ISETP.GT.U32.AND P0, PT, R247, R21, PT ;  /* 0x00000015f700720c */ /* 0x000fca0003f04070 */
[--C-:B------:R-:W-:Y:S01]  /*106a0*/  @!P2 IMAD.IADD R17, R17, 0x1, -R247.reuse ;  /* 0x000000011111a824 */ /* 0x100fe200078e0af7 */
[C---:B------:R-:W-:Y:S02]  /*106b0*/  ISETP.GT.U32.AND P2, PT, R247.reuse, R33, PT ;  /* 0x00000021f700720c */ /* 0x040fe40003f44070 */
[C---:B------:R-:W-:Y:S02]  /*106c0*/  ISETP.GT.U32.AND P4, PT, R247.reuse, R24, PT ;  /* 0x00000018f700720c */ /* 0x040fe40003f84070 */
[----:B------:R-:W-:Y:S01]  /*106d0*/  ISETP.GT.U32.AND P6, PT, R247, R17, PT ;  /* 0x00000011f700720c */ /* 0x000fe20003fc4070 */
[--C-:B------:R-:W-:Y:S01]  /*106e0*/  @!P5 IMAD.IADD R239, R239, 0x1, -R247.reuse ;  /* 0x00000001efefd824 */ /* 0x100fe200078e0af7 */
[----:B------:R-:W-:Y:S01]  /*106f0*/  @!P1 IADD3 R237, R237, -R247, RZ ;  /* 0x800000f7eded9210 */ /* 0x000fe20007ffe0ff */
[----:B------:R-:W-:-:S06]  /*10700*/  @!P0 IMAD.IADD R21, R21, 0x1, -R247 ;  /* 0x0000000115158824 */ /* 0x000fcc00078e0af7 */
[--C-:B------:R-:W-:Y:S01]  /*10710*/  @!P2 IMAD.IADD R33, R33, 0x1, -R247.reuse ;  /* 0x000000012121a824 */ /* 0x100fe200078e0af7 */
[----:B------:R1:W-:Y:S01]  /*10720*/  STL [R1+0x2b8], R21 ;  /* 0x0002b81501007387 */ /* 0x0003e20000100800 */
[--C-:B------:R-:W-:Y:S02]  /*10730*/  @!P4 IMAD.IADD R24, R24, 0x1, -R247.reuse ;  /* 0x000000011818c824 */ /* 0x100fe400078e0af7 */
[--C-:B------:R-:W-:Y:S01]  /*10740*/  @!P6 IMAD.IADD R17, R17, 0x1, -R247.reuse ;  /* 0x000000011111e824 */ /* 0x100fe200078e0af7 */
[----:B-1----:R-:W3:Y:S01]  /*10750*/  LDL.LU R21, [R1+0x268] ;  /* 0x0002680001157983 */ /* 0x002ee20000300800 */
[C---:B------:R-:W-:Y:S02]  /*10760*/  ISETP.GT.U32.AND P3, PT, R247.reuse, R19, PT ;  /* 0x00000013f700720c */ /* 0x040fe40003f64070 */
[----:B------:R-:W-:Y:S01]  /*10770*/  ISETP.GT.U32.AND P0, PT, R247, R18, PT ;  /* 0x00000012f700720c */ /* 0x000fe20003f04070 */
[----:B------:R1:W-:Y:S10]  /*10780*/  STL [R1+0x2b4], R33 ;  /* 0x0002b42101007387 */ /* 0x0003f40000100800 */
[----:B------:R-:W-:Y:S01]  /*10790*/  @!P3 IADD3 R19, R19, -R247, RZ ;  /* 0x800000f71313b210 */ /* 0x000fe20007ffe0ff */
[----:B-1----:R-:W3:Y:S01]  /*107a0*/  LDL.LU R33, [R1+0x290c] ;  /* 0x00290c0001217983 */ /* 0x002ee20000300800 */
[----:B------:R-:W-:-:S03]  /*107b0*/  @!P0 IMAD.IADD R18, R18, 0x1, -R247 ;  /* 0x0000000112128824 */ /* 0x000fc600078e0af7 */
[----:B------:R-:W-:Y:S04]  /*107c0*/  STL [R1+0x2b0], R237 ;  /* 0x0002b0ed01007387 */ /* 0x000fe80000100800 */
[----:B------:R-:W-:Y:S01]  /*107d0*/  STL [R1+0x2ac], R239 ;  /* 0x0002acef01007387 */ /* 0x000fe20000100800 */
[----:B------:R-:W-:-:S03]  /*107e0*/  ISETP.GT.U32.AND P3, PT, R247, R22, PT ;  /* 0x00000016f700720c */ /* 0x000fc60003f64070 */
[----:B------:R1:W-:Y:S01]  /*107f0*/  STL [R1+0x2a8], R24 ;  /* 0x0002a81801007387 */ /* 0x0003e20000100800 */
[C---:B------:R-:W-:Y:S02]  /*10800*/  ISETP.GT.U32.AND P2, PT, R247.reuse, R30, PT ;  /* 0x0000001ef700720c */ /* 0x040fe40003f44070 */
[C---:B------:R-:W-:Y:S02]  /*10810*/  ISETP.GT.U32.AND P1, PT, R247.reuse, R29, PT ;  /* 0x0000001df700720c */ /* 0x040fe40003f24070 */
[C---:B------:R-:W-:Y:S02]  /*10820*/  ISETP.GT.U32.AND P5, PT, R247.reuse, R28, PT ;  /* 0x0000001cf700720c */ /* 0x040fe40003fa4070 */
[----:B------:R-:W-:-:S07]  /*10830*/  ISETP.GT.U32.AND P4, PT, R247, R23, PT ;  /* 0x00000017f700720c */ /* 0x000fce0003f84070 */
[--C-:B------:R-:W-:Y:S02]  /*10840*/  @!P2 IMAD.IADD R30, R30, 0x1, -R247.reuse ;  /* 0x000000011e1ea824 */ /* 0x100fe400078e0af7 */
[--C-:B------:R-:W-:Y:S02]  /*10850*/  @!P1 IMAD.IADD R29, R29, 0x1, -R247.reuse ;  /* 0x000000011d1d9824 */ /* 0x100fe400078e0af7 */
[----:B------:R-:W-:Y:S02]  /*10860*/  @!P5 IADD3 R28, R28, -R247, RZ ;  /* 0x800000f71c1cd210 */ /* 0x000fe40007ffe0ff */
[----:B------:R-:W-:Y:S01]  /*10870*/  @!P4 IMAD.IADD R23, R23, 0x1, -R247 ;  /* 0x000000011717c824 */ /* 0x000fe200078e0af7 */
[----:B------:R1:W-:Y:S04]  /*10880*/  STL [R1+0x2a4], R19 ;  /* 0x0002a41301007387 */ /* 0x0003e80000100800 */
[----:B------:R-:W-:Y:S04]  /*10890*/  STL [R1+0x2a0], R18 ;  /* 0x0002a01201007387 */ /* 0x000fe80000100800 */
[----:B------:R1:W-:Y:S04]  /*108a0*/  STL [R1+0x29c], R17 ;  /* 0x00029c1101007387 */ /* 0x0003e80000100800 */
[----:B-1----:R-:W3:Y:S04]  /*108b0*/  LDL.LU R24, [R1+0x264] ;  /* 0x0002640001187983 */ /* 0x002ee80000300800 */
[----:B------:R-:W3:Y:S01]  /*108c0*/  LDL.LU R19, [R1+0x260] ;  /* 0x0002600001137983 */ /* 0x000ee20000300800 */
[----:B------:R-:W-:-:S03]  /*108d0*/  MOV R17, R12 ;  /* 0x0000000c00117202 */ /* 0x000fc60000000f00 */
[----:B------:R-:W3:Y:S04]  /*108e0*/  LDL.LU R18, [R1+0x25c] ;  /* 0x00025c0001127983 */ /* 0x000ee80000300800 */
[----:B------:R-:W3:Y:S01]  /*108f0*/  LDL.LU R12, [R1+0x258] ;  /* 0x00025800010c7983 */ /* 0x000ee20000300800 */
[----:B------:R-:W-:Y:S01]  /*10900*/  @!P3 IMAD.IADD R22, R22, 0x1, -R247 ;  /* 0x000000011616b824 */ /* 0x000fe200078e0af7 */
[C---:B----4-:R-:W-:Y:S02]  /*10910*/  ISETP.GT.U32.AND P6, PT, R247.reuse, R32, PT ;  /* 0x00000020f700720c */ /* 0x050fe40003fc4070 */
[C---:B--2---:R-:W-:Y:S02]  /*10920*/  ISETP.GT.U32.AND P2, PT, R247.reuse, R31, PT ;  /* 0x0000001ff700720c */ /* 0x044fe40003f44070 */
[----:B------:R-:W-:-:S02]  /*10930*/  ISETP.GT.U32.AND P1, PT, R247, R238, PT ;  /* 0x000000eef700720c */ /* 0x000fc40003f24070 */
[----:B------:R-:W-:-:S07]  /*10940*/  ISETP.GT.U32.AND P5, PT, R247, R27, PT ;  /* 0x0000001bf700720c */ /* 0x000fce0003fa4070 */
[--C-:B------:R-:W-:Y:S01]  /*10950*/  @!P6 IMAD.IADD R32, R32, 0x1, -R247.reuse ;  /* 0x000000012020e824 */ /* 0x100fe200078e0af7 */
[----:B------:R-:W-:Y:S01]  /*10960*/  ISETP.GT.U32.AND P6, PT, R247, R30, PT ;  /* 0x0000001ef700720c */ /* 0x000fe20003fc4070 */
[--C-:B------:R-:W-:Y:S01]  /*10970*/  @!P2 IMAD.IADD R31, R31, 0x1, -R247.reuse ;  /* 0x000000011f1fa824 */ /* 0x100fe200078e0af7 */
[C---:B------:R-:W-:Y:S02]  /*10980*/  ISETP.GT.U32.AND P2, PT, R247.reuse, R29, PT ;  /* 0x0000001df700720c */ /* 0x040fe40003f44070 */
[----:B------:R-:W-:Y:S02]  /*10990*/  @!P1 IADD3 R238, R238, -R247, RZ ;  /* 0x800000f7eeee9210 */ /* 0x000fe40007ffe0ff */
[----:B------:R-:W-:Y:S01]  /*109a0*/  ISETP.GT.U32.AND P1, PT, R247, R28, PT ;  /* 0x0000001cf700720c */ /* 0x000fe20003f24070 */
[----:B------:R-:W-:Y:S01]  /*109b0*/  @!P5 IMAD.IADD R27, R27, 0x1, -R247 ;  /* 0x000000011b1bd824 */ /* 0x000fe200078e0af7 */
[----:B------:R-:W-:-:S05]  /*109c0*/  ISETP.GT.U32.AND P5, PT, R247, R23, PT ;  /* 0x00000017f700720c */ /* 0x000fca0003fa4070 */
[--C-:B------:R-:W-:Y:S01]  /*109d0*/  @!P6 IMAD.IADD R30, R30, 0x1, -R247.reuse ;  /* 0x000000011e1ee824 */ /* 0x100fe200078e0af7 */
[----:B------:R-:W-:Y:S02]  /*109e0*/  ISETP.GT.U32.AND P4, PT, R247, R26, PT ;  /* 0x0000001af700720c */ /* 0x000fe40003f84070 */
[----:B------:R-:W-:Y:S02]  /*109f0*/  @!P2 IADD3 R29, R29, -R247, RZ ;  /* 0x800000f71d1da210 */ /* 0x000fe40007ffe0ff */
[----:B------:R1:W-:Y:S01]  /*10a00*/  STL [R1+0x298], R30 ;  /* 0x0002981e01007387 */ /* 0x0003e20000100800 */
[--C-:B------:R-:W-:Y:S02]  /*10a10*/  @!P1 IMAD.IADD R28, R28, 0x1, -R247.reuse ;  /* 0x000000011c1c9824 */ /* 0x100fe400078e0af7 */
[--C-:B------:R-:W-:Y:S01]  /*10a20*/  @!P5 IMAD.IADD R23, R23, 0x1, -R247.reuse ;  /* 0x000000011717d824 */ /* 0x100fe200078e0af7 */
[----:B------:R2:W-:Y:S04]  /*10a30*/  STL [R1+0x294], R29 ;  /* 0x0002941d01007387 */ /* 0x0005e80000100800 */
[----:B------:R4:W-:Y:S04]  /*10a40*/  STL [R1+0x290], R28 ;  /* 0x0002901c01007387 */ /* 0x0009e80000100800 */
[----:B------:R4:W-:Y:S04]  /*10a50*/  STL [R1+0x28c], R23 ;  /* 0x00028c1701007387 */ /* 0x0009e80000100800 */
[----:B-1----:R-:W3:Y:S01]  /*10a60*/  LDL.LU R30, [R1+0x24c] ;  /* 0x00024c00011e7983 */ /* 0x002ee20000300800 */
[----:B------:R-:W-:-:S03]  /*10a70*/  @!P4 IMAD.IADD R26, R26, 0x1, -R247 ;  /* 0x000000011a1ac824 */ /* 0x000fc600078e0af7 */
[----:B--2---:R-:W2:Y:S01]  /*10a80*/  LDL.LU R29, [R1+0x248] ;  /* 0x00024800011d7983 */ /* 0x004ea20000300800 */
[----:B------:R-:W-:-:S03]  /*10a90*/  ISETP.GT.U32.AND P4, PT, R247, R22, PT ;  /* 0x00000016f700720c */ /* 0x000fc60003f84070 */
[----:B----4-:R-:W4:Y:S04]  /*10aa0*/  LDL.LU R28, [R1+0x244] ;  /* 0x00024400011c7983 */ /* 0x010f280000300800 */
[----:B------:R-:W4:Y:S06]  /*10ab0*/  LDL.LU R239, [R1+0x240] ;  /* 0x0002400001ef7983 */ /* 0x000f2c0000300800 */
[----:B------:R-:W-:-:S05]  /*10ac0*/  @!P4 IADD3 R22, R22, -R247, RZ ;  /* 0x800000f71616c210 */ /* 0x000fca0007ffe0ff */
[----:B------:R1:W-:Y:S04]  /*10ad0*/  STL [R1+0x288], R22 ;  /* 0x0002881601007387 */ /* 0x0003e80000100800 */
[----:B------:R-:W4:Y:S01]  /*10ae0*/  LDL.LU R23, [R1+0x23c] ;  /* 0x00023c0001177983 */ /* 0x000f220000300800 */
[C---:B------:R-:W-:Y:S02]  /*10af0*/  ISETP.GT.U32.AND P0, PT, R247.reuse, R20, PT ;  /* 0x00000014f700720c */ /* 0x040fe40003f04070 */
[C---:B---3--:R-:W-:Y:S02]  /*10b00*/  ISETP.GT.U32.AND P3, PT, R247.reuse, R25, PT ;  /* 0x00000019f700720c */ /* 0x048fe40003f64070 */
[----:B------:R-:W-:Y:S01]  /*10b10*/  ISETP.GT.U32.AND P2, PT, R247, R31, PT ;  /* 0x0000001ff700720c */ /* 0x000fe20003f44070 */
[----:B-1----:R-:W3:Y:S08]  /*10b20*/  LDL.LU R22, [R1+0x238] ;  /* 0x0002380001167983 */ /* 0x002ef00000300800 */
[----:B------:R-:W-:-:S02]  /*10b30*/  @!P0 IADD3 R20, R20, -R247, RZ ;  /* 0x800000f714148210 */ /* 0x000fc40007ffe0ff */
[----:B------:R-:W-:Y:S02]  /*10b40*/  ISETP.GT.U32.AND P0, PT, R247, R21, PT ;  /* 0x00000015f700720c */ /* 0x000fe40003f04070 */
[----:B------:R-:W-:Y:S02]  /*10b50*/  @!P3 IADD3 R25, R25, -R247, RZ ;  /* 0x800000f71919b210 */ /* 0x000fe40007ffe0ff */
[----:B------:R-:W-:-:S09]  /*10b60*/  ISETP.GT.U32.AND P3, PT, R247, R20, PT ;  /* 0x00000014f700720c */ /* 0x000fd20003f64070 */
[--C-:B------:R-:W-:Y:S01]  /*10b70*/  @!P0 IMAD.IADD R21, R21, 0x1, -R247.reuse ;  /* 0x0000000115158824 */ /* 0x100fe200078e0af7 */
[C---:B------:R-:W-:Y:S02]  /*10b80*/  ISETP.GT.U32.AND P0, PT, R247.reuse, R32, PT ;  /* 0x00000020f700720c */ /* 0x040fe40003f04070 */
[C---:B------:R-:W-:Y:S01]  /*10b90*/  ISETP.GT.U32.AND P1, PT, R247.reuse, R238, PT ;  /* 0x000000eef700720c */ /* 0x040fe20003f24070 */
[--C-:B------:R-:W-:Y:S01]  /*10ba0*/  @!P3 IMAD.IADD R20, R20, 0x1, -R247.reuse ;  /* 0x000000011414b824 */ /* 0x100fe200078e0af7 */
[----:B------:R-:W-:Y:S01]  /*10bb0*/  ISETP.GT.U32.AND P6, PT, R247, R21, PT ;  /* 0x00000015f700720c */ /* 0x000fe20003fc4070 */
[----:B------:R-:W-:-:S03]  /*10bc0*/  @!P2 IMAD.IADD R31, R31, 0x1, -R247 ;  /* 0x000000011f1fa824 */ /* 0x000fc600078e0af7 */
[----:B------:R1:W-:Y:S05]  /*10bd0*/  STL [R1+0x284], R20 ;  /* 0x0002841401007387 */ /* 0x0003ea0000100800 */
[----:B------:R-:W-:Y:S02]  /*10be0*/  @!P0 IADD3 R32, R32, -R247, RZ ;  /* 0x800000f720208210 */ /* 0x000fe40007ffe0ff */
[----:B------:R-:W-:Y:S01]  /*10bf0*/  ISETP.GT.U32.AND P5, PT, R247, R27, PT ;  /* 0x0000001bf700720c */ /* 0x000fe20003fa4070 */
[----:B-1----:R-:W3:Y:S01]  /*10c00*/  LDL.LU R20, [R1+0x234] ;  /* 0x0002340001147983 */ /* 0x002ee20000300800 */
[----:B------:R-:W-:Y:S01]  /*10c10*/  @!P6 IADD3 R21, R21, -R247, RZ ;  /* 0x800000f71515e210 */ /* 0x000fe20007ffe0ff */
[----:B------:R-:W-:Y:S01]  /*10c20*/  @!P1 IMAD.IADD R238, R238, 0x1, -R247 ;  /* 0x00000001eeee9824 */ /* 0x000fe200078e0af7 */
[----:B------:R-:W-:-:S02]  /*10c30*/  ISETP.GT.U32.AND P4, PT, R247, R26, PT ;  /* 0x0000001af700720c */ /* 0x000fc40003f84070 */
[----:B------:R-:W-:Y:S01]  /*10c40*/  ISETP.GT.U32.AND P3, PT, R247, R25, PT ;  /* 0x00000019f700720c */ /* 0x000fe20003f64070 */
[----:B------:R1:W-:Y:S06]  /*10c50*/  STL [R1+0x280], R32 ;  /* 0x0002802001007387 */ /* 0x0003ec0000100800 */
[----:B------:R-:W-:Y:S01]  /*10c60*/  @!P5 IADD3 R27, R27, -R247, RZ ;  /* 0x800000f71b1bd210 */ /* 0x000fe20007ffe0ff */
[----:B-1----:R-:W3:Y:S03]  /*10c70*/  LDL.LU R32, [R1+0x2908] ;  /* 0x0029080001207983 */ /* 0x002ee60000300800 */
[----:B------:R-:W-:-:S02]  /*10c80*/  @!P4 IMAD.IADD R26, R26, 0x1, -R247 ;  /* 0x000000011a1ac824 */ /* 0x000fc400078e0af7 */
[----:B------:R-:W-:Y:S01]  /*10c90*/  @!P3 IMAD.IADD R25, R25, 0x1, -R247 ;  /* 0x000000011919b824 */ /* 0x000fe200078e0af7 */
[C---:B------:R-:W-:Y:S02]  /*10ca0*/  ISETP.GT.U32.AND P0, PT, R247.reuse, R24, PT ;  /* 0x00000018f700720c */ /* 0x040fe40003f04070 */
[C---:B------:R-:W-:Y:S02]  /*10cb0*/  ISETP.GT.U32.AND P2, PT, R247.reuse, R19, PT ;  /* 0x00000013f700720c */ /* 0x040fe40003f44070 */
[----:B------:R-:W-:-:S09]  /*10cc0*/  ISETP.GT.U32.AND P1, PT, R247, R18, PT ;  /* 0x00000012f700720c */ /* 0x000fd20003f24070 */
[--C-:B------:R-:W-:Y:S02]  /*10cd0*/  @!P0 IMAD.IADD R24, R24, 0x1, -R247.reuse ;  /* 0x0000000118188824 */ /* 0x100fe400078e0af7 */
[--C-:B------:R-:W-:Y:S01]  /*10ce0*/  @!P2 IMAD.IADD R19, R19, 0x1, -R247.reuse ;  /* 0x000000011313a824 */ /* 0x100fe200078e0af7 */
[C---:B------:R-:W-:Y:S01]  /*10cf0*/  ISETP.GT.U32.AND P5, PT, R247.reuse, R12, PT ;  /* 0x0000000cf700720c */ /* 0x040fe20003fa4070 */
[----:B------:R1:W-:Y:S01]  /*10d00*/  STL [R1+0x27c], R31 ;  /* 0x00027c1f01007387 */ /* 0x0003e20000100800 */
[----:B------:R-:W-:Y:S02]  /*10d10*/  @!P1 IADD3 R18, R18, -R247, RZ ;  /* 0x800000f712129210 */ /* 0x000fe40007ffe0ff */
[----:B------:R-:W-:Y:S01]  /*10d20*/  ISETP.GT.U32.AND P4, PT, R247, R11, PT ;  /* 0x0000000bf700720c */ /* 0x000fe20003f84070 */
[----:B-1----:R-:W3:Y:S04]  /*10d30*/  LDL.LU R31, [R1+0x2904] ;  /* 0x00290400011f7983 */ /* 0x002ee80000300800 */
[----:B------:R-:W-:Y:S04]  /*10d40*/  STL [R1+0x278], R238 ;  /* 0x000278ee01007387 */ /* 0x000fe80000100800 */
[----:B------:R-:W-:Y:S04]  /*10d50*/  STL [R1+0x274], R27 ;  /* 0x0002741b01007387 */ /* 0x000fe80000100800 */
[----:B------:R1:W-:Y:S04]  /*10d60*/  STL [R1+0x270], R26 ;  /* 0x0002701a01007387 */ /* 0x0003e80000100800 */
[----:B------:R1:W-:Y:S01]  /*10d70*/  STL [R1+0x26c], R25 ;  /* 0x00026c1901007387 */ /* 0x0003e20000100800 */
[----:B------:R-:W-:-:S03]  /*10d80*/  @!P5 IMAD.IADD R12, R12, 0x1, -R247 ;  /* 0x000000010c0cd824 */ /* 0x000fc600078e0af7 */
[----:B------:R1:W-:Y:S04]  /*10d90*/  STL [R1+0x268], R21 ;  /* 0x0002681501007387 */ /* 0x0003e80000100800 */
[----:B-1----:R-:W3:Y:S04]  /*10da0*/  LDL.LU R26, [R1+0x230] ;  /* 0x00023000011a7983 */ /* 0x002ee80000300800 */
[----:B------:R-:W3:Y:S04]  /*10db0*/  LDL.LU R25, [R1+0x22c] ;  /* 0x00022c0001197983 */ /* 0x000ee80000300800 */
[----:B------:R-:W3:Y:S01]  /*10dc0*/  LDL.LU R21, [R1+0x228] ;  /* 0x0002280001157983 */ /* 0x000ee20000300800 */
[----:B------:R-:W-:Y:S01]  /*10dd0*/  @!P4 IMAD.IADD R11, R11, 0x1, -R247 ;  /* 0x000000010b0bc824 */ /* 0x000fe200078e0af7 */
[----:B------:R-:W-:-:S02]  /*10de0*/  ISETP.GT.U32.AND P6, PT, R247, R30, PT ;  /* 0x0000001ef700720c */ /* 0x000fc40003fc4070 */
[C---:B--2---:R-:W-:Y:S02]  /*10df0*/  ISETP.GT.U32.AND P0, PT, R247.reuse, R29, PT ;  /* 0x0000001df700720c */ /* 0x044fe40003f04070 */
[----:B----4-:R-:W-:-:S09]  /*10e00*/  ISETP.GT.U32.AND P2, PT, R247, R28, PT ;  /* 0x0000001cf700720c */ /* 0x010fd20003f44070 */
[--C-:B------:R-:W-:Y:S01]  /*10e10*/  @!P6 IMAD.IADD R30, R30, 0x1, -R247.reuse ;  /* 0x000000011e1ee824 */ /* 0x100fe200078e0af7 */
[----:B------:R-:W-:Y:S01]  /*10e20*/  ISETP.GT.U32.AND P6, PT, R247, R24, PT ;  /* 0x00000018f700720c */ /* 0x000fe20003fc4070 */
[----:B------:R-:W-:Y:S01]  /*10e30*/  @!P0 IMAD.IADD R29, R29, 0x1, -R247 ;  /* 0x000000011d1d8824 */ /* 0x000fe200078e0af7 */
[C---:B------:R-:W-:Y:S02]  /*10e40*/  ISETP.GT.U32.AND P0, PT, R247.reuse, R19, PT ;  /* 0x00000013f700720c */ /* 0x040fe40003f04070 */
[----:B------:R-:W-:Y:S02]  /*10e50*/  @!P2 IADD3 R28, R28, -R247, RZ ;  /* 0x800000f71c1ca210 */ /* 0x000fe40007ffe0ff */
[C---:B------:R-:W-:Y:S02]  /*10e60*/  ISETP.GT.U32.AND P2, PT, R247.reuse, R18, PT ;  /* 0x00000012f700720c */ /* 0x040fe40003f44070 */
[C---:B------:R-:W-:Y:S02]  /*10e70*/  ISETP.GT.U32.AND P1, PT, R247.reuse, R239, PT ;  /* 0x000000eff700720c */ /* 0x040fe40003f24070 */
[----:B------:R-:W-:-:S03]  /*10e80*/  ISETP.GT.U32.AND P5, PT, R247, R23, PT ;  /* 0x00000017f700720c */ /* 0x000fc60003fa4070 */
[----:B------:R-:W-:Y:S02]  /*10e90*/  @!P6 IMAD.IADD R24, R24, 0x1, -R247 ;  /* 0x000000011818e824 */ /* 0x000fe400078e0af7 */
[----:B------:R-:W-:-:S03]  /*10ea0*/  @!P0 IADD3 R19, R19, -R247, RZ ;  /* 0x800000f713138210 */ /* 0x000fc60007ffe0ff */
[----:B------:R1:W-:Y:S01]  /*10eb0*/  STL [R1+0x264], R24 ;  /* 0x0002641801007387 */ /* 0x0003e20000100800 */
[----:B------:R-:W-:-:S03]  /*10ec0*/  @!P2 IMAD.IADD R18, R18, 0x1, -R247 ;  /* 0x000000011212a824 */ /* 0x000fc600078e0af7 */
[----:B------:R-:W2:Y:S01]  /*10ed0*/  LDL.LU R27, [R1+0x218] ;  /* 0x00021800011b7983 */ /* 0x000ea20000300800 */
[--C-:B------:R-:W-:Y:S01]  /*10ee0*/  @!P1 IMAD.IADD R239, R239, 0x1, -R247.reuse ;  /* 0x00000001efef9824 */ /* 0x100fe200078e0af7 */
[----:B------:R-:W-:Y:S02]  /*10ef0*/  ISETP.GT.U32.AND P1, PT, R247, R12, PT ;  /* 0x0000000cf700720c */ /* 0x000fe40003f24070 */
[----:B------:R4:W-:Y:S01]  /*10f00*/  STL [R1+0x260], R19 ;  /* 0x0002601301007387 */ /* 0x0009e20000100800 */
[----:B------:R-:W-:-:S03]  /*10f10*/  @!P5 IMAD.IADD R23, R23, 0x1, -R247 ;  /* 0x000000011717d824 */ /* 0x000fc600078e0af7 */
[----:B------:R-:W2:Y:S01]  /*10f20*/  LDL.LU R238, [R1+0x214] ;  /* 0x0002140001ee7983 */ /* 0x000ea20000300800 */
[----:B------:R-:W-:-:S03]  /*10f30*/  ISETP.GT.U32.AND P5, PT, R247, R11, PT ;  /* 0x0000000bf700720c */ /* 0x000fc60003fa4070 */
[----:B------:R-:W-:Y:S04]  /*10f40*/  STL [R1+0x25c], R18 ;  /* 0x00025c1201007387 */ /* 0x000fe80000100800 */
[----:B-1----:R-:W2:Y:S04]  /*10f50*/  LDL.LU R24, [R1+0x210] ;  /* 0x0002100001187983 */ /* 0x002ea80000300800 */
[----:B----4-:R-:W4:Y:S01]  /*10f60*/  LDL.LU R19, [R1+0x20c] ;  /* 0x00020c0001137983 */ /* 0x010f220000300800 */
[----:B------:R-:W-:Y:S01]  /*10f70*/  @!P1 IMAD.IADD R12, R12, 0x1, -R247 ;  /* 0x000000010c0c9824 */ /* 0x000fe200078e0af7 */
[----:B------:R-:W-:-:S04]  /*10f80*/  @!P5 IADD3 R11, R11, -R247, RZ ;  /* 0x800000f70b0bd210 */ /* 0x000fc80007ffe0ff */
[----:B------:R1:W-:Y:S04]  /*10f90*/  STL [R1+0x258], R12 ;  /* 0x0002580c01007387 */ /* 0x0003e80000100800 */
[----:B-1----:R-:W4:Y:S04]  /*10fa0*/  LDL.LU R12, [R1+0x208] ;  /* 0x00020800010c7983 */ /* 0x002f280000300800 */
[----:B------:R1:W-:Y:S04]  /*10fb0*/  STL [R1+0x254], R11 ;  /* 0x0002540b01007387 */ /* 0x0003e80000100800 */
[----:B-1----:R-:W4:Y:S01]  /*10fc0*/  LDL.LU R11, [R1+0x204] ;  /* 0x00020400010b7983 */ /* 0x002f220000300800 */
[----:B------:R-:W-:-:S02]  /*10fd0*/  ISETP.GT.U32.AND P3, PT, R247, R17, PT ;  /* 0x00000011f700720c */ /* 0x000fc40003f64070 */
[----:B---3--:R-:W-:-:S11]  /*10fe0*/  ISETP.GT.U32.AND P4, PT, R247, R22, PT ;  /* 0x00000016f700720c */ /* 0x008fd60003f84070 */
[-C--:B------:R-:W-:Y:S02]  /*10ff0*/  @!P3 IADD3 R17, R17, -R247.reuse, RZ ;  /* 0x800000f71111b210 */ /* 0x080fe40007ffe0ff */
[C---:B------:R-:W-:Y:S02]  /*11000*/  ISETP.GT.U32.AND P3, PT, R247.reuse, R20, PT ;  /* 0x00000014f700720c */ /* 0x040fe40003f64070 */
[----:B------:R-:W-:Y:S02]  /*11010*/  @!P4 IADD3 R22, R22, -R247, RZ ;  /* 0x800000f71616c210 */ /* 0x000fe40007ffe0ff */
[C---:B------:R-:W-:Y:S02]  /*11020*/  ISETP.GT.U32.AND P4, PT, R247.reuse, R17, PT ;  /* 0x00000011f700720c */ /* 0x040fe40003f84070 */
[C---:B------:R-:W-:Y:S02]  /*11030*/  ISETP.GT.U32.AND P0, PT, R247.reuse, R29, PT ;  /* 0x0000001df700720c */ /* 0x040fe40003f04070 */
[----:B------:R-:W-:-:S05]  /*11040*/  ISETP.GT.U32.AND P2, PT, R247, R28, PT ;  /* 0x0000001cf700720c */ /* 0x000fca0003f44070 */
[--C-:B------:R-:W-:Y:S01]  /*11050*/  @!P3 IMAD.IADD R20, R20, 0x1, -R247.reuse ;  /* 0x000000011414b824 */ /* 0x100fe200078e0af7 */
[C---:B------:R-:W-:Y:S02]  /*11060*/  ISETP.GT.U32.AND P3, PT, R247.reuse, R30, PT ;  /* 0x0000001ef700720c */ /* 0x040fe40003f64070 */
[----:B------:R-:W-:Y:S01]  /*11070*/  ISETP.GT.U32.AND P1, PT, R247, R239, PT ;  /* 0x000000eff700720c */ /* 0x000fe20003f24070 */
[--C-:B------:R-:W-:Y:S01]  /*11080*/  @!P4 IMAD.IADD R17, R17, 0x1, -R247.reuse ;  /* 0x000000011111c824 */ /* 0x100fe200078e0af7 */
[----:B------:R-:W-:Y:S01]  /*11090*/  ISETP.GT.U32.AND P6, PT, R247, R20, PT ;  /* 0x00000014f700720c */ /* 0x000fe20003fc4070 */
[----:B------:R-:W-:Y:S02]  /*110a0*/  @!P0 IMAD.IADD R29, R29, 0x1, -R247 ;  /* 0x000000011d1d8824 */ /* 0x000fe400078e0af7 */
[----:B------:R-:W-:-:S06]  /*110b0*/  @!P2 IADD3 R28, R28, -R247, RZ ;  /* 0x800000f71c1ca210 */ /* 0x000fcc0007ffe0ff */
[--C-:B------:R-:W-:Y:S01]  /*110c0*/  @!P3 IMAD.IADD R30, R30, 0x1, -R247.reuse ;  /* 0x000000011e1eb824 */ /* 0x100fe200078e0af7 */
[----:B------:R1:W-:Y:S01]  /*110d0*/  STL [R1+0x250], R17 ;  /* 0x0002501101007387 */ /* 0x0003e20000100800 */
[----:B------:R-:W-:Y:S01]  /*110e0*/  ISETP.GT.U32.AND P5, PT, R247, R23, PT ;  /* 0x00000017f700720c */ /* 0x000fe20003fa4070 */
[--C-:B------:R-:W-:Y:S02]  /*110f0*/  @!P1 IMAD.IADD R239, R239, 0x1, -R247.reuse ;  /* 0x00000001efef9824 */ /* 0x100fe400078e0af7 */
[----:B------:R-:W-:Y:S02]  /*11100*/  @!P6 IMAD.IADD R20, R20, 0x1, -R247 ;  /* 0x000000011414e824 */ /* 0x000fe400078e0af7 */
[----:B-1----:R-:W-:Y:S02]  /*11110*/  IMAD.MOV.U32 R17, RZ, RZ, R10 ;  /* 0x000000ffff117224 */ /* 0x002fe400078e000a */
[----:B------:R-:W3:Y:S01]  /*11120*/  LDL.LU R10, [R1+0x200] ;  /* 0x00020000010a7983 */ /* 0x000ee20000300800 */
[----:B------:R-:W-:-:S02]  /*11130*/  ISETP.GT.U32.AND P1, PT, R247, R15, PT ;  /* 0x0000000ff700720c */ /* 0x000fc40003f24070 */
[----:B------:R-:W-:-:S03]  /*11140*/  ISETP.GT.U32.AND P4, PT, R247, R22, PT ;  /* 0x00000016f700720c */ /* 0x000fc60003f84070 */
[----:B------:R-:W-:Y:S01]  /*11150*/  @!P5 IMAD.IADD R23, R23, 0x1, -R247 ;  /* 0x000000011717d824 */ /* 0x000fe200078e0af7 */
[----:B------:R-:W-:Y:S02]  /*11160*/  IADD3 R18, R6, 0x1f6, RZ ;  /* 0x000001f606127810 */ /* 0x000fe40007ffe0ff */
[C---:B------:R-:W-:Y:S02]  /*11170*/  ISETP.GT.U32.AND P5, PT, R247.reuse, R14, PT ;  /* 0x0000000ef700720c */ /* 0x040fe40003fa4070 */
[C---:B------:R-:W-:Y:S02]  /*11180*/  ISETP.GT.U32.AND P3, PT, R247.reuse, R26, PT ;  /* 0x0000001af700720c */ /* 0x040fe40003f64070 */
[C---:B------:R-:W-:Y:S02]  /*11190*/  ISETP.GT.U32.AND P0, PT, R247.reuse, R25, PT ;  /* 0x00000019f700720c */ /* 0x040fe40003f04070 */
[----:B------:R-:W-:-:S09]  /*111a0*/  ISETP.GT.U32.AND P2, PT, R247, R21, PT ;  /* 0x00000015f700720c */ /* 0x000fd20003f44070 */
[--C-:B------:R-:W-:Y:S02]  /*111b0*/  @!P3 IMAD.IADD R26, R26, 0x1, -R247.reuse ;  /* 0x000000011a1ab824 */ /* 0x100fe400078e0af7 */
[-C--:B------:R-:W-:Y:S02]  /*111c0*/  @!P0 IADD3 R25, R25, -R247.reuse, RZ ;  /* 0x800000f719198210 */ /* 0x080fe40007ffe0ff */
[--C-:B------:R-:W-:Y:S01]  /*111d0*/  @!P2 IMAD.IADD R21, R21, 0x1, -R247.reuse ;  /* 0x000000011515a824 */ /* 0x100fe200078e0af7 */
[----:B------:R1:W-:Y:S01]  /*111e0*/  STL [R1+0x24c], R30 ;  /* 0x00024c1e01007387 */ /* 0x0003e20000100800 */
[----:B------:R-:W-:Y:S01]  /*111f0*/  @!P1 IMAD.IADD R15, R15, 0x1, -R247 ;  /* 0x000000010f0f9824 */ /* 0x000fe200078e0af7 */
[----:B------:R-:W-:Y:S02]  /*11200*/  @!P4 IADD3 R22, R22, -R247, RZ ;  /* 0x800000f71616c210 */ /* 0x000fe40007ffe0ff */
[----:B-1----:R-:W3:Y:S04]  /*11210*/  LDL.LU R30, [R1+0x2900] ;  /* 0x00290000011e7983 */ /* 0x002ee80000300800 */
[----:B------:R-:W-:Y:S04]  /*11220*/  STL [R1+0x1e64], R18 ;  /* 0x001e641201007387 */ /* 0x000fe80000100800 */
[----:B------:R1:W-:Y:S01]  /*11230*/  STL [R1+0x248], R29 ;  /* 0x0002481d01007387 */ /* 0x0003e20000100800 */
[----:B------:R-:W-:Y:S01]  /*11240*/  ISETP.GT.U32.AND P4, PT, R247, R13, PT ;  /* 0x0000000df700720c */ /* 0x000fe20003f84070 */
[----:B------:R-:W-:Y:S01]  /*11250*/  IMAD.HI.U32 R237, R246, R236, RZ ;  /* 0x000000ecf6ed7227 */ /* 0x000fe200078e00ff */
[----:B------:R-:W-:Y:S01]  /*11260*/  @!P5 IADD3 R14, R14, -R247, RZ ;  /* 0x800000f70e0ed210 */ /* 0x000fe20007ffe0ff */
        /* <DEDUP_REMOVED lines=12> */
[----:B------:R-:W-:Y:S01]  /*11330*/  IABS R237, R18 ;  /* 0x0000001200ed7213 */ /* 0x000fe20000000000 */
[----:B------:R-:W-:Y:S02]  /*11340*/  @!P4 IMAD.IADD R13, R13, 0x1, -R247 ;  /* 0x000000010d0dc824 */ /* 0x000fe400078e0af7 */
[----:B------:R-:W3:Y:S01]  /*11350*/  LDL.LU R18, [R1+0x1f0] ;  /* 0x0001f00001127983 */ /* 0x000ee20000300800 */
[C---:B--2---:R-:W-:Y:S02]  /*11360*/  ISETP.GT.U32.AND P6, PT, R247.reuse, R27, PT ;  /* 0x0000001bf700720c */ /* 0x044fe40003fc4070 */
[C---:B------:R-:W-:Y:S02]  /*11370*/  ISETP.GT.U32.AND P3, PT, R247.reuse, R238, PT ;  /* 0x000000eef700720c */ /* 0x040fe40003f64070 */
[C---:B------:R-:W-:Y:S02]  /*11380*/  ISETP.GT.U32.AND P0, PT, R247.reuse, R24, PT ;  /* 0x00000018f700720c */ /* 0x040fe40003f04070 */
[----:B----4-:R-:W-:-:S07]  /*11390*/  ISETP.GT.U32.AND P2, PT, R247, R19, PT ;  /* 0x00000013f700720c */ /* 0x010fce0003f44070 */
        /* <DEDUP_REMOVED lines=8> */
[----:B------:R-:W-:-:S03]  /*11420*/  ISETP.GT.U32.AND P1, PT, R247, R12, PT ;  /* 0x0000000cf700720c */ /* 0x000fc60003f24070 */
[----:B------:R-:W-:-:S04]  /*11430*/  @!P6 IADD3 R26, R26, -R247, RZ ;  /* 0x800000f71a1ae210 */ /* 0x000fc80007ffe0ff */
[--C-:B------:R-:W-:Y:S02]  /*11440*/  @!P3 IMAD.IADD R25, R25, 0x1, -R247.reuse ;  /* 0x000000011919b824 */ /* 0x100fe400078e0af7 */
[----:B------:R-:W-:Y:S01]  /*11450*/  @!P0 IMAD.IADD R21, R21, 0x1, -R247 ;  /* 0x0000000115158824 */ /* 0x000fe200078e0af7 */
[----:B------:R-:W-:Y:S01]  /*11460*/  ISETP.GT.U32.AND P5, PT, R247, R11, PT ;  /* 0x0000000bf700720c */ /* 0x000fe20003fa4070 */
[----:B------:R1:W-:Y:S01]  /*11470*/  STL [R1+0x230], R26 ;  /* 0x0002301a01007387 */ /* 0x0003e20000100800 */
[----:B------:R-:W-:-:S03]  /*11480*/  @!P2 IADD3 R15, R15, -R247, RZ ;  /* 0x800000f70f0fa210 */ /* 0x000fc60007ffe0ff */
[----:B------:R2:W-:Y:S01]  /*11490*/  STL [R1+0x22c], R25 ;  /* 0x00022c1901007387 */ /* 0x0005e20000100800 */
[----:B------:R-:W-:Y:S02]  /*114a0*/  @!P1 IADD3 R12, R12, -R247, RZ ;  /* 0x800000f70c0c9210 */ /* 0x000fe40007ffe0ff */
[----:B------:R-:W-:Y:S01]  /*114b0*/  ISETP.GT.U32.AND P1, PT, R247, R14, PT ;  /* 0x0000000ef700720c */ /* 0x000fe20003f24070 */
[----:B-1----:R-:W4:Y:S04]  /*114c0*/  LDL.LU R26, [R1+0x1e4] ;  /* 0x0001e400011a7983 */ /* 0x002f280000300800 */
[----:B------:R-:W-:Y:S01]  /*114d0*/  @!P5 IMAD.IADD R11, R11, 0x1, -R247 ;  /* 0x000000010b0bd824 */ /* 0x000fe200078e0af7 */
[----:B------:R1:W-:Y:S01]  /*114e0*/  STL [R1+0x228], R21 ;  /* 0x0002281501007387 */ /* 0x0003e20000100800 */
[----:B------:R-:W-:-:S03]  /*114f0*/  ISETP.GT.U32.AND P5, PT, R247, R13, PT ;  /* 0x0000000df700720c */ /* 0x000fc60003fa4070 */
[----:B--2---:R-:W2:Y:S04]  /*11500*/  LDL.LU R25, [R1+0x1e0] ;  /* 0x0001e00001197983 */ /* 0x004ea80000300800 */
[----:B------:R1:W-:Y:S04]  /*11510*/  STL [R1+0x224], R15 ;  /* 0x0002240f01007387 */ /* 0x0003e80000100800 */
[----:B------:R-:W2:Y:S04]  /*11520*/  LDL.LU R239, [R1+0x1dc] ;  /* 0x0001dc0001ef7983 */ /* 0x000ea80000300800 */
[----:B-1----:R-:W2:Y:S01]  /*11530*/  LDL.LU R21, [R1+0x1d8] ;  /* 0x0001d80001157983 */ /* 0x002ea20000300800 */
[----:B------:R-:W-:-:S02]  /*11540*/  @!P1 IMAD.IADD R14, R14, 0x1, -R247 ;  /* 0x000000010e0e9824 */ /* 0x000fc400078e0af7 */
[----:B------:R-:W-:-:S03]  /*11550*/  @!P5 IMAD.IADD R13, R13, 0x1, -R247 ;  /* 0x000000010d0dd824 */ /* 0x000fc600078e0af7 */
[----:B------:R1:W-:Y:S04]  /*11560*/  STL [R1+0x220], R14 ;  /* 0x0002200e01007387 */ /* 0x0003e80000100800 */
[----:B------:R3:W-:Y:S04]  /*11570*/  STL [R1+0x21c], R13 ;  /* 0x00021c0d01007387 */ /* 0x0007e80000100800 */
[----:B------:R-:W2:Y:S04]  /*11580*/  LDL.LU R15, [R1+0x1d4] ;  /* 0x0001d400010f7983 */ /* 0x000ea80000300800 */
[----:B-1----:R-:W2:Y:S01]  /*11590*/  LDL.LU R14, [R1+0x1d0] ;  /* 0x0001d000010e7983 */ /* 0x002ea20000300800 */
[----:B---3--:R-:W-:-:S03]  /*115a0*/  ISETP.GT.U32.AND P4, PT, R247, R10, PT ;  /* 0x0000000af700720c */ /* 0x008fc60003f84070 */
[----:B------:R-:W3:Y:S01]  /*115b0*/  LDL.LU R13, [R1+0x1cc] ;  /* 0x0001cc00010d7983 */ /* 0x000ee20000300800 */
[C---:B------:R-:W-:Y:S02]  /*115c0*/  ISETP.GT.U32.AND P3, PT, R247.reuse, R238, PT ;  /* 0x000000eef700720c */ /* 0x040fe40003f64070 */
[----:B------:R-:W-:-:S07]  /*115d0*/  ISETP.GT.U32.AND P0, PT, R247, R24, PT ;  /* 0x00000018f700720c */ /* 0x000fce0003f04070 */
[----:B------:R-:W-:Y:S01]  /*115e0*/  @!P4 IMAD.IADD R10, R10, 0x1, -R247 ;  /* 0x000000010a0ac824 */ /* 0x000fe200078e0af7 */
[----:B------:R-:W-:-:S03]  /*115f0*/  ISETP.GT.U32.AND P4, PT, R247, R27, PT ;  /* 0x0000001bf700720c */ /* 0x000fc60003f84070 */
[--C-:B------:R-:W-:Y:S01]  /*11600*/  @!P3 IMAD.IADD R238, R238, 0x1, -R247.reuse ;  /* 0x00000001eeeeb824 */ /* 0x100fe200078e0af7 */
[C---:B------:R-:W-:Y:S02]  /*11610*/  ISETP.GT.U32.AND P2, PT, R247.reuse, R19, PT ;  /* 0x00000013f700720c */ /* 0x040fe40003f44070 */
[----:B------:R-:W-:Y:S01]  /*11620*/  ISETP.GT.U32.AND P6, PT, R247, R10, PT ;  /* 0x0000000af700720c */ /* 0x000fe20003fc4070 */
[----:B------:R-:W-:-:S06]  /*11630*/  @!P0 IMAD.IADD R24, R24, 0x1, -R247 ;  /* 0x0000000118188824 */ /* 0x000fcc00078e0af7 */
[----:B------:R-:W-:Y:S02]  /*11640*/  @!P4 IADD3 R27, R27, -R247, RZ ;  /* 0x800000f71b1bc210 */ /* 0x000fe40007ffe0ff */
[----:B------:R-:W-:-:S04]  /*11650*/  ISETP.GT.U32.AND P1, PT, R247, R12, PT ;  /* 0x0000000cf700720c */ /* 0x000fc80003f24070 */
[-C--:B------:R-:W-:Y:S02]  /*11660*/  @!P6 IADD3 R10, R10, -R247.reuse, RZ ;  /* 0x800000f70a0ae210 */ /* 0x080fe40007ffe0ff */
[----:B------:R-:W-:Y:S02]  /*11670*/  @!P2 IADD3 R19, R19, -R247, RZ ;  /* 0x800000f71313a210 */ /* 0x000fe40007ffe0ff */
[----:B------:R-:W-:-:S05]  /*11680*/  ISETP.GT.U32.AND P5, PT, R247, R11, PT ;  /* 0x0000000bf700720c */ /* 0x000fca0003fa4070 */
[--C-:B------:R-:W-:Y:S01]  /*11690*/  @!P1 IMAD.IADD R12, R12, 0x1, -R247.reuse ;  /* 0x000000010c0c9824 */ /* 0x100fe200078e0af7 */
[----:B------:R-:W-:Y:S01]  /*116a0*/  ISETP.GT.U32.AND P1, PT, R247, R17, PT ;  /* 0x00000011f700720c */ /* 0x000fe20003f24070 */
[----:B------:R1:W-:Y:S06]  /*116b0*/  STL [R1+0x218], R27 ;  /* 0x0002181b01007387 */ /* 0x0003ec0000100800 */
[--C-:B------:R-:W-:Y:S01]  /*116c0*/  @!P5 IMAD.IADD R11, R11, 0x1, -R247.reuse ;  /* 0x000000010b0bd824 */ /* 0x100fe200078e0af7 */
[----:B------:R-:W-:Y:S01]  /*116d0*/  ISETP.GT.U32.AND P5, PT, R247, R16, PT ;  /* 0x00000010f700720c */ /* 0x000fe20003fa4070 */
[----:B-1----:R-:W3:Y:S04]  /*116e0*/  LDL.LU R27, [R1+0x28f4] ;  /* 0x0028f400011b7983 */ /* 0x002ee80000300800 */
[----:B------:R-:W-:Y:S04]  /*116f0*/  STL [R1+0x214], R238 ;  /* 0x000214ee01007387 */ /* 0x000fe80000100800 */
[----:B------:R-:W-:Y:S01]  /*11700*/  STL [R1+0x210], R24 ;  /* 0x0002101801007387 */ /* 0x000fe20000100800 */
[----:B------:R-:W-:-:S03]  /*11710*/  @!P1 IMAD.IADD R17, R17, 0x1, -R247 ;  /* 0x0000000111119824 */ /* 0x000fc600078e0af7 */
[----:B------:R1:W-:Y:S04]  /*11720*/  STL [R1+0x20c], R19 ;  /* 0x00020c1301007387 */ /* 0x0003e80000100800 */
[----:B------:R-:W-:Y:S04]  /*11730*/  STL [R1+0x208], R12 ;  /* 0x0002080c01007387 */ /* 0x000fe80000100800 */
[----:B------:R1:W-:Y:S04]  /*11740*/  STL [R1+0x204], R11 ;  /* 0x0002040b01007387 */ /* 0x0003e80000100800 */
[----:B------:R1:W-:Y:S04]  /*11750*/  STL [R1+0x200], R10 ;  /* 0x0002000a01007387 */ /* 0x0003e80000100800 */
[----:B-1----:R-:W3:Y:S01]  /*11760*/  LDL.LU R19, [R1+0x1c8] ;  /* 0x0001c80001137983 */ /* 0x002ee20000300800 */
[----:B------:R-:W-:-:S02]  /*11770*/  ISETP.GT.U32.AND P4, PT, R247, R23, PT ;  /* 0x00000017f700720c */ /* 0x000fc40003f84070 */
[C---:B------:R-:W-:Y:S02]  /*11780*/  ISETP.GT.U32.AND P3, PT, R247.reuse, R22, PT ;  /* 0x00000016f700720c */ /* 0x040fe40003f64070 */
[C---:B------:R-:W-:Y:S02]  /*11790*/  ISETP.GT.U32.AND P0, PT, R247.reuse, R20, PT ;  /* 0x00000014f700720c */ /* 0x040fe40003f04070 */
[----:B------:R-:W-:-:S07]  /*117a0*/  ISETP.GT.U32.AND P2, PT, R247, R18, PT ;  /* 0x00000012f700720c */ /* 0x000fce0003f44070 */
[--C-:B------:R-:W-:Y:S02]  /*117b0*/  @!P4 IMAD.IADD R23, R23, 0x1, -R247.reuse ;  /* 0x000000011717c824 */ /* 0x100fe400078e0af7 */
[--C-:B------:R-:W-:Y:S02]  /*117c0*/  @!P3 IMAD.IADD R22, R22, 0x1, -R247.reuse ;  /* 0x000000011616b824 */ /* 0x100fe400078e0af7 */
[----:B------:R-:W-:Y:S02]  /*117d0*/  @!P0 IADD3 R20, R20, -R247, RZ ;  /* 0x800000f714148210 */ /* 0x000fe40007ffe0ff */
[----:B------:R-:W-:Y:S02]  /*117e0*/  @!P2 IMAD.IADD R18, R18, 0x1, -R247 ;  /* 0x000000011212a824 */ /* 0x000fe400078e0af7 */
[----:B------:R-:W-:Y:S02]  /*117f0*/  IMAD.MOV.U32 R11, RZ, RZ, R9 ;  /* 0x000000ffff0b7224 */ /* 0x000fe400078e0009 */
[----:B------:R-:W3:Y:S01]  /*11800*/  LDL.LU R9, [R1+0x1c4] ;  /* 0x0001c40001097983 */ /* 0x000ee20000300800 */
[----:B------:R-:W-:Y:S01]  /*11810*/  IMAD.MOV.U32 R10, RZ, RZ, R8 ;  /* 0x000000ffff0a7224 */ /* 0x000fe200078e0008 */
[----:B------:R-:W-:-:S02]  /*11820*/  MOV R12, R5 ;  /* 0x00000005000c7202 */ /* 0x000fc40000000f00 */
[----:B------:R-:W3:Y:S01]  /*11830*/  LDL.LU R8, [R1+0x1c0] ;  /* 0x0001c00001087983 */ /* 0x000ee20000300800 */
[----:B------:R-:W-:-:S03]  /*11840*/  @!P5 IADD3 R16, R16, -R247, RZ ;  /* 0x800000f71010d210 */ /* 0x000fc60007ffe0ff */
        /* <DEDUP_REMOVED lines=12> */
[C---:B------:R-:W-:Y:S02]  /*11910*/  ISETP.GT.U32.AND P0, PT, R247.reuse, R18, PT ;  /* 0x00000012f700720c */ /* 0x040fe40003f04070 */
[----:B------:R-:W-:-:S02]  /*11920*/  ISETP.GT.U32.AND P2, PT, R247, R15, PT ;  /* 0x0000000ff700720c */ /* 0x000fc40003f44070 */
[----:B------:R-:W-:Y:S01]  /*11930*/  ISETP.GT.U32.AND P1, PT, R247, R14, PT ;  /* 0x0000000ef700720c */ /* 0x000fe20003f24070 */
[----:B------:R-:W-:Y:S02]  /*11940*/  @!P6 IMAD.IADD R23, R23, 0x1, -R247 ;  /* 0x000000011717e824 */ /* 0x000fe400078e0af7 */
[----:B------:R-:W-:-:S04]  /*11950*/  @!P4 IADD3 R22, R22, -R247, RZ ;  /* 0x800000f71616c210 */ /* 0x000fc80007ffe0ff */
[--C-:B------:R-:W-:Y:S01]  /*11960*/  @!P3 IMAD.IADD R20, R20, 0x1, -R247.reuse ;  /* 0x000000011414b824 */ /* 0x100fe200078e0af7 */
[----:B------:R1:W-:Y:S01]  /*11970*/  STL [R1+0x1fc], R23 ;  /* 0x0001fc1701007387 */ /* 0x0003e20000100800 */
[----:B------:R-:W-:-:S03]  /*11980*/  @!P0 IMAD.IADD R18, R18, 0x1, -R247 ;  /* 0x0000000112128824 */ /* 0x000fc600078e0af7 */
[----:B------:R2:W-:Y:S01]  /*11990*/  STL [R1+0x1f8], R22 ;  /* 0x0001f81601007387 */ /* 0x0005e20000100800 */
[--C-:B------:R-:W-:Y:S01]  /*119a0*/  @!P2 IMAD.IADD R15, R15, 0x1, -R247.reuse ;  /* 0x000000010f0fa824 */ /* 0x100fe200078e0af7 */
[C---:B------:R-:W-:Y:S02]  /*119b0*/  ISETP.GT.U32.AND P2, PT, R247.reuse, R17, PT ;  /* 0x00000011f700720c */ /* 0x040fe40003f44070 */
[----:B------:R-:W4:Y:S01]  /*119c0*/  LDL.LU R24, [R1+0x1b0] ;  /* 0x0001b00001187983 */ /* 0x000f220000300800 */
[-C--:B------:R-:W-:Y:S02]  /*119d0*/  @!P1 IADD3 R14, R14, -R247.reuse, RZ ;  /* 0x800000f70e0e9210 */ /* 0x080fe40007ffe0ff */
[----:B------:R-:W-:Y:S01]  /*119e0*/  ISETP.GT.U32.AND P1, PT, R247, R16, PT ;  /* 0x00000010f700720c */ /* 0x000fe20003f24070 */
[----:B------:R2:W-:Y:S04]  /*119f0*/  STL [R1+0x1f4], R20 ;  /* 0x0001f41401007387 */ /* 0x0005e80000100800 */
[----:B-1----:R-:W4:Y:S04]  /*11a00*/  LDL.LU R23, [R1+0x1ac] ;  /* 0x0001ac0001177983 */ /* 0x002f280000300800 */
[----:B------:R1:W-:Y:S04]  /*11a10*/  STL [R1+0x1f0], R18 ;  /* 0x0001f01201007387 */ /* 0x0003e80000100800 */
[----:B--2---:R-:W2:Y:S01]  /*11a20*/  LDL.LU R22, [R1+0x1a8] ;  /* 0x0001a80001167983 */ /* 0x004ea20000300800 */
[----:B------:R-:W-:Y:S01]  /*11a30*/  @!P2 IADD3 R17, R17, -R247, RZ ;  /* 0x800000f71111a210 */ /* 0x000fe20007ffe0ff */
[----:B------:R-:W-:-:S02]  /*11a40*/  @!P1 IMAD.IADD R16, R16, 0x1, -R247 ;  /* 0x0000000110109824 */ /* 0x000fc400078e0af7 */
[----:B------:R-:W2:Y:S04]  /*11a50*/  LDL.LU R20, [R1+0x1a4] ;  /* 0x0001a40001147983 */ /* 0x000ea80000300800 */
[----:B------:R3:W-:Y:S04]  /*11a60*/  STL [R1+0x1ec], R17 ;  /* 0x0001ec1101007387 */ /* 0x0007e80000100800 */
[----:B------:R3:W-:Y:S04]  /*11a70*/  STL [R1+0x1e8], R16 ;  /* 0x0001e81001007387 */ /* 0x0007e80000100800 */
[----:B-1----:R-:W2:Y:S01]  /*11a80*/  LDL.LU R18, [R1+0x1a0] ;  /* 0x0001a00001127983 */ /* 0x002ea20000300800 */
[----:B---3--:R-:W-:-:S02]  /*11a90*/  ISETP.GT.U32.AND P5, PT, R247, R13, PT ;  /* 0x0000000df700720c */ /* 0x008fc40003fa4070 */
[C---:B------:R-:W-:Y:S01]  /*11aa0*/  ISETP.GT.U32.AND P4, PT, R247.reuse, R25, PT ;  /* 0x00000019f700720c */ /* 0x040fe20003f84070 */
[----:B------:R-:W3:Y:S01]  /*11ab0*/  LDL.LU R17, [R1+0x19c] ;  /* 0x00019c0001117983 */ /* 0x000ee20000300800 */
[C---:B------:R-:W-:Y:S02]  /*11ac0*/  ISETP.GT.U32.AND P3, PT, R247.reuse, R239, PT ;  /* 0x000000eff700720c */ /* 0x040fe40003f64070 */
[----:B------:R-:W-:Y:S01]  /*11ad0*/  ISETP.GT.U32.AND P0, PT, R247, R21, PT ;  /* 0x00000015f700720c */ /* 0x000fe20003f04070 */
[----:B------:R-:W3:Y:S06]  /*11ae0*/  LDL.LU R16, [R1+0x198] ;  /* 0x0001980001107983 */ /* 0x000eec0000300800 */
[--C-:B------:R-:W-:Y:S01]  /*11af0*/  @!P5 IMAD.IADD R13, R13, 0x1, -R247.reuse ;  /* 0x000000010d0dd824 */ /* 0x100fe200078e0af7 */
[----:B------:R-:W-:Y:S01]  /*11b00*/  ISETP.GT.U32.AND P5, PT, R247, R26, PT ;  /* 0x0000001af700720c */ /* 0x000fe20003fa4070 */
[----:B------:R-:W-:-:S03]  /*11b10*/  @!P4 IMAD.IADD R25, R25, 0x1, -R247 ;  /* 0x000000011919c824 */ /* 0x000fc600078e0af7 */
[----:B------:R-:W-:-:S09]  /*11b20*/  ISETP.GT.U32.AND P6, PT, R247, R13, PT ;  /* 0x0000000df700720c */ /* 0x000fd20003fc4070 */
[----:B------:R-:W-:Y:S01]  /*11b30*/  @!P5 IADD3 R26, R26, -R247, RZ ;  /* 0x800000f71a1ad210 */ /* 0x000fe20007ffe0ff */
[----:B------:R-:W-:Y:S01]  /*11b40*/  @!P3 IMAD.IADD R239, R239, 0x1, -R247 ;  /* 0x00000001efefb824 */ /* 0x000fe200078e0af7 */
[----:B------:R-:W-:Y:S02]  /*11b50*/  ISETP.GT.U32.AND P5, PT, R247, R19, PT ;  /* 0x00000013f700720c */ /* 0x000fe40003fa4070 */
[----:B------:R-:W-:Y:S02]  /*11b60*/  @!P6 IADD3 R13, R13, -R247, RZ ;  /* 0x800000f70d0de210 */ /* 0x000fe40007ffe0ff */
[C---:B------:R-:W-:Y:S02]  /*11b70*/  ISETP.GT.U32.AND P2, PT, R247.reuse, R15, PT ;  /* 0x0000000ff700720c */ /* 0x040fe40003f44070 */
[----:B------:R-:W-:Y:S02]  /*11b80*/  ISETP.GT.U32.AND P1, PT, R247, R14, PT ;  /* 0x0000000ef700720c */ /* 0x000fe40003f24070 */
[----:B------:R-:W-:-:S05]  /*11b90*/  @!P0 IADD3 R21, R21, -R247, RZ ;  /* 0x800000f715158210 */ /* 0x000fca0007ffe0ff */
[--C-:B------:R-:W-:Y:S01]  /*11ba0*/  @!P5 IMAD.IADD R19, R19, 0x1, -R247.reuse ;  /* 0x000000011313d824 */ /* 0x100fe200078e0af7 */
[----:B------:R1:W-:Y:S03]  /*11bb0*/  STL [R1+0x1e4], R26 ;  /* 0x0001e41a01007387 */ /* 0x0003e60000100800 */
[--C-:B------:R-:W-:Y:S02]  /*11bc0*/  @!P2 IMAD.IADD R15, R15, 0x1, -R247.reuse ;  /* 0x000000010f0fa824 */ /* 0x100fe400078e0af7 */
[----:B------:R-:W-:Y:S01]  /*11bd0*/  @!P1 IMAD.IADD R14, R14, 0x1, -R247 ;  /* 0x000000010e0e9824 */ /* 0x000fe200078e0af7 */
[C---:B------:R-:W-:Y:S01]  /*11be0*/  ISETP.GT.U32.AND P2, PT, R247.reuse, R4, PT ;  /* 0x00000004f700720c */ /* 0x040fe20003f44070 */
[----:B-1----:R-:W3:Y:S04]  /*11bf0*/  LDL.LU R26, [R1+0x28f0] ;  /* 0x0028f000011a7983 */ /* 0x002ee80000300800 */
[----:B------:R1:W-:Y:S04]  /*11c00*/  STL [R1+0x1e0], R25 ;  /* 0x0001e01901007387 */ /* 0x0003e80000100800 */
[----:B-1----:R-:W3:Y:S01]  /*11c10*/  LDL.LU R25, [R1+0x28ec] ;  /* 0x0028ec0001197983 */ /* 0x002ee20000300800 */
[----:B------:R-:W-:-:S02]  /*11c20*/  ISETP.GT.U32.AND P4, PT, R247, R9, PT ;  /* 0x00000009f700720c */ /* 0x000fc40003f84070 */
[C---:B------:R-:W-:Y:S02]  /*11c30*/  ISETP.GT.U32.AND P3, PT, R247.reuse, R8, PT ;  /* 0x00000008f700720c */ /* 0x040fe40003f64070 */
[----:B------:R-:W-:-:S09]  /*11c40*/  ISETP.GT.U32.AND P0, PT, R247, R5, PT ;  /* 0x00000005f700720c */ /* 0x000fd20003f04070 */
[----:B------:R-:W-:Y:S01]  /*11c50*/  @!P4 IMAD.IADD R9, R9, 0x1, -R247 ;  /* 0x000000010909c824 */ /* 0x000fe200078e0af7 */
[----:B------:R-:W-:Y:S01]  /*11c60*/  STL [R1+0x1dc], R239 ;  /* 0x0001dcef01007387 */ /* 0x000fe20000100800 */
[----:B------:R-:W-:-:S03]  /*11c70*/  @!P3 IADD3 R8, R8, -R247, RZ ;  /* 0x800000f70808b210 */ /* 0x000fc60007ffe0ff */
[----:B------:R-:W-:Y:S01]  /*11c80*/  STL [R1+0x1d8], R21 ;  /* 0x0001d81501007387 */ /* 0x000fe20000100800 */
[----:B------:R-:W-:-:S03]  /*11c90*/  @!P0 IMAD.IADD R5, R5, 0x1, -R247 ;  /* 0x0000000105058824 */ /* 0x000fc600078e0af7 */
[----:B------:R1:W-:Y:S04]  /*11ca0*/  STL [R1+0x1d4], R15 ;  /* 0x0001d40f01007387 */ /* 0x0003e80000100800 */
[----:B------:R1:W-:Y:S04]  /*11cb0*/  STL [R1+0x1d0], R14 ;  /* 0x0001d00e01007387 */ /* 0x0003e80000100800 */
[----:B------:R1:W-:Y:S04]  /*11cc0*/  STL [R1+0x1cc], R13 ;  /* 0x0001cc0d01007387 */ /* 0x0003e80000100800 */
[----:B-1----:R-:W3:Y:S04]  /*11cd0*/  LDL.LU R15, [R1+0x194] ;  /* 0x00019400010f7983 */ /* 0x002ee80000300800 */
[----:B------:R-:W3:Y:S04]  /*11ce0*/  LDL.LU R14, [R1+0x190] ;  /* 0x00019000010e7983 */ /* 0x000ee80000300800 */
[----:B------:R-:W3:Y:S01]  /*11cf0*/  LDL.LU R13, [R1+0x18c] ;  /* 0x00018c00010d7983 */ /* 0x000ee20000300800 */
[----:B------:R-:W-:Y:S01]  /*11d00*/  @!P2 IMAD.IADD R4, R4, 0x1, -R247 ;  /* 0x000000010404a824 */ /* 0x000fe200078e0af7 */
[----:B----4-:R-:W-:-:S02]  /*11d10*/  ISETP.GT.U32.AND P6, PT, R247, R24, PT ;  /* 0x00000018f700720c */ /* 0x010fc40003fc4070 */
[C---:B------:R-:W-:Y:S02]  /*11d20*/  ISETP.GT.U32.AND P5, PT, R247.reuse, R23, PT ;  /* 0x00000017f700720c */ /* 0x040fe40003fa4070 */
[----:B--2---:R-:W-:-:S09]  /*11d30*/  ISETP.GT.U32.AND P4, PT, R247, R22, PT ;  /* 0x00000016f700720c */ /* 0x004fd20003f84070 */
[--C-:B------:R-:W-:Y:S01]  /*11d40*/  @!P6 IMAD.IADD R24, R24, 0x1, -R247.reuse ;  /* 0x000000011818e824 */ /* 0x100fe200078e0af7 */
[----:B------:R-:W-:Y:S01]  /*11d50*/  ISETP.GT.U32.AND P6, PT, R247, R19, PT ;  /* 0x00000013f700720c */ /* 0x000fe20003fc4070 */
[----:B------:R-:W-:Y:S01]  /*11d60*/  @!P5 IMAD.IADD R23, R23, 0x1, -R247 ;  /* 0x000000011717d824 */ /* 0x000fe200078e0af7 */
[C---:B------:R-:W-:Y:S02]  /*11d70*/  ISETP.GT.U32.AND P5, PT, R247.reuse, R9, PT ;  /* 0x00000009f700720c */ /* 0x040fe40003fa4070 */
[C---:B------:R-:W-:Y:S02]  /*11d80*/  ISETP.GT.U32.AND P3, PT, R247.reuse, R20, PT ;  /* 0x00000014f700720c */ /* 0x040fe40003f64070 */
[----:B------:R-:W-:Y:S02]  /*11d90*/  @!P4 IADD3 R22, R22, -R247, RZ ;  /* 0x800000f71616c210 */ /* 0x000fe40007ffe0ff */
[C---:B------:R-:W-:Y:S02]  /*11da0*/  ISETP.GT.U32.AND P4, PT, R247.reuse, R8, PT ;  /* 0x00000008f700720c */ /* 0x040fe40003f84070 */
[----:B------:R-:W-:-:S03]  /*11db0*/  ISETP.GT.U32.AND P0, PT, R247, R18, PT ;  /* 0x00000012f700720c */ /* 0x000fc60003f04070 */
[--C-:B------:R-:W-:Y:S02]  /*11dc0*/  @!P6 IMAD.IADD R19, R19, 0x1, -R247.reuse ;  /* 0x000000011313e824 */ /* 0x100fe400078e0af7 */
[----:B------:R-:W-:Y:S02]  /*11dd0*/  @!P5 IADD3 R9, R9, -R247, RZ ;  /* 0x800000f70909d210 */ /* 0x000fe40007ffe0ff */
[----:B------:R-:W-:Y:S01]  /*11de0*/  @!P3 IMAD.IADD R20, R20, 0x1, -R247 ;  /* 0x000000011414b824 */ /* 0x000fe200078e0af7 */
[----:B------:R1:W-:Y:S01]  /*11df0*/  STL [R1+0x1c8], R19 ;  /* 0x0001c81301007387 */ /* 0x0003e20000100800 */
[----:B------:R-:W-:-:S03]  /*11e00*/  ISETP.GT.U32.AND P3, PT, R247, R5, PT ;  /* 0x00000005f700720c */ /* 0x000fc60003f64070 */
[----:B------:R-:W2:Y:S01]  /*11e10*/  LDL.LU R21, [R1+0x17c] ;  /* 0x00017c0001157983 */ /* 0x000ea20000300800 */
[--C-:B------:R-:W-:Y:S02]  /*11e20*/  @!P4 IMAD.IADD R8, R8, 0x1, -R247.reuse ;  /* 0x000000010808c824 */ /* 0x100fe400078e0af7 */
[----:B------:R-:W-:Y:S01]  /*11e30*/  @!P0 IMAD.IADD R18, R18, 0x1, -R247 ;  /* 0x0000000112128824 */ /* 0x000fe200078e0af7 */
[----:B------:R4:W-:Y:S01]  /*11e40*/  STL [R1+0x1c4], R9 ;  /* 0x0001c40901007387 */ /* 0x0009e20000100800 */
[----:B------:R-:W-:-:S03]  /*11e50*/  ISETP.GT.U32.AND P0, PT, R247, R4, PT ;  /* 0x00000004f700720c */ /* 0x000fc60003f04070 */
[----:B------:R-:W2:Y:S04]  /*11e60*/  LDL.LU R239, [R1+0x178] ;  /* 0x0001780001ef7983 */ /* 0x000ea80000300800 */
[----:B------:R-:W-:Y:S04]  /*11e70*/  STL [R1+0x1c0], R8 ;  /* 0x0001c00801007387 */ /* 0x000fe80000100800 */
[----:B-1----:R-:W2:Y:S04]  /*11e80*/  LDL.LU R19, [R1+0x174] ;  /* 0x0001740001137983 */ /* 0x002ea80000300800 */
[----:B----4-:R-:W4:Y:S01]  /*11e90*/  LDL.LU R9, [R1+0x170] ;  /* 0x0001700001097983 */ /* 0x010f220000300800 */
[----:B------:R-:W-:Y:S01]  /*11ea0*/  @!P3 IMAD.IADD R5, R5, 0x1, -R247 ;  /* 0x000000010505b824 */ /* 0x000fe200078e0af7 */
[----:B------:R-:W-:-:S04]  /*11eb0*/  @!P0 IADD3 R4, R4, -R247, RZ ;  /* 0x800000f704048210 */ /* 0x000fc80007ffe0ff */
[----:B------:R1:W-:Y:S04]  /*11ec0*/  STL [R1+0x1bc], R5 ;  /* 0x0001bc0501007387 */ /* 0x0003e80000100800 */
[----:B------:R3:W-:Y:S04]  /*11ed0*/  STL [R1+0x1b8], R4 ;  /* 0x0001b80401007387 */ /* 0x0007e80000100800 */
[----:B-1----:R-:W4:Y:S01]  /*11ee0*/  LDL.LU R5, [R1+0x16c] ;  /* 0x00016c0001057983 */ /* 0x002f220000300800 */
[C---:B------:R-:W-:Y:S02]  /*11ef0*/  ISETP.GT.U32.AND P1, PT, R247.reuse, R2, PT ;  /* 0x00000002f700720c */ /* 0x040fe40003f24070 */
[----:B---3--:R-:W-:-:S11]  /*11f00*/  ISETP.GT.U32.AND P2, PT, R247, R17, PT ;  /* 0x00000011f700720c */ /* 0x008fd60003f44070 */
[----:B------:R-:W-:Y:S02]  /*11f10*/  @!P1 IADD3 R2, R2, -R247, RZ ;  /* 0x800000f702029210 */ /* 0x000fe40007ffe0ff */
[C---:B------:R-:W-:Y:S02]  /*11f20*/  ISETP.GT.U32.AND P1, PT, R247.reuse, R16, PT ;  /* 0x00000010f700720c */ /* 0x040fe40003f24070 */
[----:B------:R-:W-:Y:S02]  /*11f30*/  ISETP.GT.U32.AND P5, PT, R247, R23, PT ;  /* 0x00000017f700720c */ /* 0x000fe40003fa4070 */
[----:B------:R-:W-:Y:S02]  /*11f40*/  @!P2 IADD3 R17, R17, -R247, RZ ;  /* 0x800000f71111a210 */ /* 0x000fe40007ffe0ff */
[C---:B------:R-:W-:Y:S02]  /*11f50*/  ISETP.GT.U32.AND P4, PT, R247.reuse, R22, PT ;  /* 0x00000016f700720c */ /* 0x040fe40003f84070 */
[----:B------:R-:W-:-:S05]  /*11f60*/  ISETP.GT.U32.AND P2, PT, R247, R2, PT ;  /* 0x00000002f700720c */ /* 0x000fca0003f44070 */
[--C-:B------:R-:W-:Y:S01]  /*11f70*/  @!P1 IMAD.IADD R16, R16, 0x1, -R247.reuse ;  /* 0x0000000110109824 */ /* 0x100fe200078e0af7 */
[C---:B------:R-:W-:Y:S02]  /*11f80*/  ISETP.GT.U32.AND P1, PT, R247.reuse, R24, PT ;  /* 0x00000018f700720c */ /* 0x040fe40003f24070 */
[----:B------:R-:W-:Y:S01]  /*11f90*/  ISETP.GT.U32.AND P3, PT, R247, R20, PT ;  /* 0x00000014f700720c */ /* 0x000fe20003f64070 */
[--C-:B------:R-:W-:Y:S01]  /*11fa0*/  @!P5 IMAD.IADD R23, R23, 0x1, -R247.reuse ;  /* 0x000000011717d824 */ /* 0x100fe200078e0af7 */
[----:B------:R-:W-:Y:S02]  /*11fb0*/  ISETP.GT.U32.AND P6, PT, R247, R16, PT ;  /* 0x00000010f700720c */ /* 0x000fe40003fc4070 */
[----:B------:R-:W-:Y:S01]  /*11fc0*/  @!P4 IADD3 R22, R22, -R247, RZ ;  /* 0x800000f71616c210 */ /* 0x000fe20007ffe0ff */
[----:B------:R-:W-:-:S06]  /*11fd0*/  @!P2 IMAD.IADD R2, R2, 0x1, -R247 ;  /* 0x000000010202a824 */ /* 0x000fcc00078e0af7 */
[----:B------:R-:W-:Y:S02]  /*11fe0*/  @!P1 IMAD.IADD R24, R24, 0x1, -R247 ;  /* 0x0000000118189824 */ /* 0x000fe400078e0af7 */
[----:B------:R-:W-:Y:S02]  /*11ff0*/  IMAD.MOV.U32 R4, RZ, RZ, R3 ;  /* 0x000000ffff047224 */ /* 0x000fe400078e0003 */
[----:B------:R-:W3:Y:S04]  /*12000*/  LDL.LU R3, [R1+0x168] ;  /* 0x0001680001037983 */ /* 0x000ee80000300800 */
[----:B------:R1:W-:Y:S01]  /*12010*/  STL [R1+0x1b4], R2 ;  /* 0x0001b40201007387 */ /* 0x0003e20000100800 */
[--C-:B------:R-:W-:Y:S01]  /*12020*/  @!P3 IMAD.IADD R20, R20, 0x1, -R247.reuse ;  /* 0x000000011414b824 */ /* 0x100fe200078e0af7 */
[C---:B------:R-:W-:Y:S01]  /*12030*/  ISETP.GT.U32.AND P3, PT, R247.reuse, R12, PT ;  /* 0x0000000cf700720c */ /* 0x040fe20003f64070 */
[----:B------:R-:W-:Y:S01]  /*12040*/  @!P6 IMAD.IADD R16, R16, 0x1, -R247 ;  /* 0x000000011010e824 */ /* 0x000fe200078e0af7 */
[----:B-1----:R-:W3:Y:S01]  /*12050*/  LDL.LU R2, [R1+0x164] ;  /* 0x0001640001027983 */ /* 0x002ee20000300800 */
[----:B------:R-:W-:-:S02]  /*12060*/  ISETP.GT.U32.AND P0, PT, R247, R18, PT ;  /* 0x00000012f700720c */ /* 0x000fc40003f04070 */
[C---:B------:R-:W-:Y:S02]  /*12070*/  ISETP.GT.U32.AND P2, PT, R247.reuse, R17, PT ;  /* 0x00000011f700720c */ /* 0x040fe40003f44070 */
[----:B------:R-:W-:Y:S02]  /*12080*/  IADD3 R8, R6, 0x1f7, RZ ;  /* 0x000001f706087810 */ /* 0x000fe40007ffe0ff */
[C---:B------:R-:W-:Y:S02]  /*12090*/  ISETP.GT.U32.AND P1, PT, R247.reuse, R15, PT ;  /* 0x0000000ff700720c */ /* 0x040fe40003f24070 */
[C---:B------:R-:W-:Y:S02]  /*120a0*/  ISETP.GT.U32.AND P5, PT, R247.reuse, R14, PT ;  /* 0x0000000ef700720c */ /* 0x040fe40003fa4070 */
[----:B------:R-:W-:-:S09]  /*120b0*/  ISETP.GT.U32.AND P4, PT, R247, R13, PT ;  /* 0x0000000df700720c */ /* 0x000fd20003f84070 */
[--C-:B------:R-:W-:Y:S02]  /*120c0*/  @!P1 IMAD.IADD R15, R15, 0x1, -R247.reuse ;  /* 0x000000010f0f9824 */ /* 0x100fe400078e0af7 */
[-C--:B------:R-:W-:Y:S02]  /*120d0*/  @!P5 IADD3 R14, R14, -R247.reuse, RZ ;  /* 0x800000f70e0ed210 */ /* 0x080fe40007ffe0ff */
[--C-:B------:R-:W-:Y:S01]  /*120e0*/  @!P4 IMAD.IADD R13, R13, 0x1, -R247.reuse ;  /* 0x000000010d0dc824 */ /* 0x100fe200078e0af7 */
[----:B------:R1:W-:Y:S01]  /*120f0*/  STL [R1+0x1b0], R24 ;  /* 0x0001b01801007387 */ /* 0x0003e20000100800 */
[--C-:B------:R-:W-:Y:S01]  /*12100*/  @!P3 IMAD.IADD R12, R12, 0x1, -R247.reuse ;  /* 0x000000010c0cb824 */ /* 0x100fe200078e0af7 */
[----:B------:R-:W-:Y:S01]  /*12110*/  @!P2 IADD3 R17, R17, -R247, RZ ;  /* 0x800000f71111a210 */ /* 0x000fe20007ffe0ff */
[----:B------:R-:W-:Y:S01]  /*12120*/  @!P0 IMAD.IADD R18, R18, 0x1, -R247 ;  /* 0x0000000112128824 */ /* 0x000fe200078e0af7 */
[----:B------:R-:W-:Y:S01]  /*12130*/  ISETP.GT.U32.AND P0, PT, R247, R11, PT ;  /* 0x0000000bf700720c */ /* 0x000fe20003f04070 */
[----:B-1----:R-:W3:Y:S04]  /*12140*/  LDL.LU R24, [R1+0x28e8] ;  /* 0x0028e80001187983 */ /* 0x002ee80000300800 */
[----:B------:R-:W-:Y:S04]  /*12150*/  STL [R1+0x1e60], R8 ;  /* 0x001e600801007387 */ /* 0x000fe80000100800 */
        /* <DEDUP_REMOVED lines=11> */
[----:B------:R-:W3:Y:S04]  /*12210*/  LDL.LU R17, [R1+0x15c] ;  /* 0x00015c0001117983 */ /* 0x000ee80000300800 */
[----:B------:R-:W3:Y:S01]  /*12220*/  LDL.LU R16, [R1+0x158] ;  /* 0x0001580001107983 */ /* 0x000ee20000300800 */
[----:B------:R-:W-:Y:S01]  /*12230*/  IMAD R237, R247, R238, R237 ;  /* 0x000000eef7ed7224 */ /* 0x000fe200078e02ed */
[----:B------:R-:W-:-:S02]  /*12240*/  @!P0 IADD3 R11, R11, -R247, RZ ;  /* 0x800000f70b0b8210 */ /* 0x000fc40007ffe0ff */
[----:B------:R-:W-:Y:S02]  /*12250*/  IABS R238, R8 ;  /* 0x0000000800ee7213 */ /* 0x000fe40000000000 */
[----:B------:R-:W3:Y:S01]  /*12260*/  LDL.LU R8, [R1+0x154] ;  /* 0x0001540001087983 */ /* 0x000ee20000300800 */
[C---:B--2---:R-:W-:Y:S02]  /*12270*/  ISETP.GT.U32.AND P6, PT, R247.reuse, R21, PT ;  /* 0x00000015f700720c */ /* 0x044fe40003fc4070 */
[C---:B------:R-:W-:Y:S02]  /*12280*/  ISETP.GT.U32.AND P1, PT, R247.reuse, R239, PT ;  /* 0x000000eff700720c */ /* 0x040fe40003f24070 */
[C---:B------:R-:W-:Y:S02]  /*12290*/  ISETP.GT.U32.AND P5, PT, R247.reuse, R19, PT ;  /* 0x00000013f700720c */ /* 0x040fe40003fa4070 */
[----:B----4-:R-:W-:-:S07]  /*122a0*/  ISETP.GT.U32.AND P4, PT, R247, R9, PT ;  /* 0x00000009f700720c */ /* 0x010fce0003f84070 */
[--C-:B------:R-:W-:Y:S01]  /*122b0*/  @!P6 IMAD.IADD R21, R21, 0x1, -R247.reuse ;  /* 0x000000011515e824 */ /* 0x100fe200078e0af7 */
[----:B------:R-:W-:Y:S02]  /*122c0*/  ISETP.GT.U32.AND P6, PT, R247, R15, PT ;  /* 0x0000000ff700720c */ /* 0x000fe40003fc4070 */
[----:B------:R-:W-:Y:S02]  /*122d0*/  @!P1 IADD3 R239, R239, -R247, RZ ;  /* 0x800000f7efef9210 */ /* 0x000fe40007ffe0ff */
[----:B------:R-:W-:Y:S01]  /*122e0*/  ISETP.GT.U32.AND P1, PT, R247, R14, PT ;  /* 0x0000000ef700720c */ /* 0x000fe20003f24070 */
        /* <DEDUP_REMOVED lines=8> */
[----:B------:R1:W-:Y:S01]  /*12370*/  STL [R1+0x194], R15 ;  /* 0x0001940f01007387 */ /* 0x0003e20000100800 */
[----:B------:R-:W-:-:S03]  /*12380*/  @!P4 IADD3 R12, R12, -R247, RZ ;  /* 0x800000f70c0cc210 */ /* 0x000fc60007ffe0ff */
[----:B------:R2:W-:Y:S01]  /*12390*/  STL [R1+0x190], R14 ;  /* 0x0001900e01007387 */ /* 0x0005e20000100800 */
[----:B------:R-:W-:Y:S02]  /*123a0*/  @!P3 IADD3 R5, R5, -R247, RZ ;  /* 0x800000f70505b210 */ /* 0x000fe40007ffe0ff */
[----:B------:R-:W-:Y:S01]  /*123b0*/  ISETP.GT.U32.AND P3, PT, R247, R11, PT ;  /* 0x0000000bf700720c */ /* 0x000fe20003f64070 */
[----:B------:R4:W-:Y:S04]  /*123c0*/  STL [R1+0x18c], R13 ;  /* 0x00018c0d01007387 */ /* 0x0009e80000100800 */
[----:B------:R4:W-:Y:S04]  /*123d0*/  STL [R1+0x188], R12 ;  /* 0x0001880c01007387 */ /* 0x0009e80000100800 */
[----:B------:R-:W3:Y:S04]  /*123e0*/  LDL.LU R20, [R1+0x148] ;  /* 0x0001480001147983 */ /* 0x000ee80000300800 */
[----:B-1----:R-:W3:Y:S04]  /*123f0*/  LDL.LU R15, [R1+0x144] ;  /* 0x00014400010f7983 */ /* 0x002ee80000300800 */
[----:B--2---:R-:W2:Y:S04]  /*12400*/  LDL.LU R14, [R1+0x140] ;  /* 0x00014000010e7983 */ /* 0x004ea80000300800 */
[----:B----4-:R-:W4:Y:S01]  /*12410*/  LDL.LU R13, [R1+0x13c] ;  /* 0x00013c00010d7983 */ /* 0x010f220000300800 */
[----:B------:R-:W-:-:S05]  /*12420*/  @!P3 IMAD.IADD R11, R11, 0x1, -R247 ;  /* 0x000000010b0bb824 */ /* 0x000fca00078e0af7 */
[----:B------:R1:W-:Y:S04]  /*12430*/  STL [R1+0x184], R11 ;  /* 0x0001840b01007387 */ /* 0x0003e80000100800 */
[----:B------:R-:W4:Y:S01]  /*12440*/  LDL.LU R12, [R1+0x138] ;  /* 0x00013800010c7983 */ /* 0x000f220000300800 */
[C---:B------:R-:W-:Y:S02]  /*12450*/  ISETP.GT.U32.AND P2, PT, R247.reuse, R10, PT ;  /* 0x0000000af700720c */ /* 0x040fe40003f44070 */
[C---:B---3--:R-:W-:Y:S02]  /*12460*/  ISETP.GT.U32.AND P0, PT, R247.reuse, R3, PT ;  /* 0x00000003f700720c */ /* 0x048fe40003f04070 */
[C---:B------:R-:W-:Y:S01]  /*12470*/  ISETP.GT.U32.AND P1, PT, R247.reuse, R239, PT ;  /* 0x000000eff700720c */ /* 0x040fe20003f24070 */
[----:B-1----:R-:W3:Y:S08]  /*12480*/  LDL.LU R11, [R1+0x134] ;  /* 0x00013400010b7983 */ /* 0x002ef00000300800 */
[--C-:B------:R-:W-:Y:S01]  /*12490*/  @!P2 IMAD.IADD R10, R10, 0x1, -R247.reuse ;  /* 0x000000010a0aa824 */ /* 0x100fe200078e0af7 */
[----:B------:R-:W-:Y:S01]  /*124a0*/  ISETP.GT.U32.AND P2, PT, R247, R2, PT ;  /* 0x00000002f700720c */ /* 0x000fe20003f44070 */
[----:B------:R-:W-:Y:S01]  /*124b0*/  @!P0 IMAD.IADD R3, R3, 0x1, -R247 ;  /* 0x0000000103038824 */ /* 0x000fe200078e0af7 */
[----:B------:R-:W-:-:S02]  /*124c0*/  ISETP.GT.U32.AND P5, PT, R247, R19, PT ;  /* 0x00000013f700720c */ /* 0x000fc40003fa4070 */
[----:B------:R-:W-:-:S09]  /*124d0*/  ISETP.GT.U32.AND P0, PT, R247, R10, PT ;  /* 0x0000000af700720c */ /* 0x000fd20003f04070 */
[--C-:B------:R-:W-:Y:S01]  /*124e0*/  @!P2 IMAD.IADD R2, R2, 0x1, -R247.reuse ;  /* 0x000000010202a824 */ /* 0x100fe200078e0af7 */
[----:B------:R-:W-:Y:S01]  /*124f0*/  ISETP.GT.U32.AND P2, PT, R247, R21, PT ;  /* 0x00000015f700720c */ /* 0x000fe20003f44070 */
[--C-:B------:R-:W-:Y:S01]  /*12500*/  @!P1 IMAD.IADD R239, R239, 0x1, -R247.reuse ;  /* 0x00000001efef9824 */ /* 0x100fe200078e0af7 */
[C---:B------:R-:W-:Y:S02]  /*12510*/  ISETP.GT.U32.AND P4, PT, R247.reuse, R9, PT ;  /* 0x00000009f700720c */ /* 0x040fe40003f84070 */
[----:B------:R-:W-:Y:S01]  /*12520*/  ISETP.GT.U32.AND P6, PT, R247, R2, PT ;  /* 0x00000002f700720c */ /* 0x000fe20003fc4070 */
[--C-:B------:R-:W-:Y:S02]  /*12530*/  @!P5 IMAD.IADD R19, R19, 0x1, -R247.reuse ;  /* 0x000000011313d824 */ /* 0x100fe400078e0af7 */
[----:B------:R-:W-:-:S06]  /*12540*/  @!P0 IMAD.IADD R10, R10, 0x1, -R247 ;  /* 0x000000010a0a8824 */ /* 0x000fcc00078e0af7 */
[----:B------:R-:W-:Y:S01]  /*12550*/  @!P2 IADD3 R21, R21, -R247, RZ ;  /* 0x800000f71515a210 */ /* 0x000fe20007ffe0ff */
[----:B------:R1:W-:Y:S01]  /*12560*/  STL [R1+0x180], R10 ;  /* 0x0001800a01007387 */ /* 0x0003e20000100800 */
[----:B------:R-:W-:Y:S02]  /*12570*/  ISETP.GT.U32.AND P3, PT, R247, R5, PT ;  /* 0x00000005f700720c */ /* 0x000fe40003f64070 */
[-C--:B------:R-:W-:Y:S02]  /*12580*/  @!P4 IADD3 R9, R9, -R247.reuse, RZ ;  /* 0x800000f70909c210 */ /* 0x080fe40007ffe0ff */
[----:B------:R-:W-:Y:S01]  /*12590*/  @!P6 IADD3 R2, R2, -R247, RZ ;  /* 0x800000f70202e210 */ /* 0x000fe20007ffe0ff */
[----:B-1----:R-:W3:Y:S01]  /*125a0*/  LDL.LU R10, [R1+0x130] ;  /* 0x00013000010a7983 */ /* 0x002ee20000300800 */
[----:B------:R-:W-:-:S07]  /*125b0*/  ISETP.GT.U32.AND P0, PT, R247, R3, PT ;  /* 0x00000003f700720c */ /* 0x000fce0003f04070 */
[--C-:B------:R-:W-:Y:S01]  /*125c0*/  @!P3 IMAD.IADD R5, R5, 0x1, -R247.reuse ;  /* 0x000000010505b824 */ /* 0x100fe200078e0af7 */
[----:B------:R-:W-:Y:S01]  /*125d0*/  ISETP.GT.U32.AND P3, PT, R247, R240, PT ;  /* 0x000000f0f700720c */ /* 0x000fe20003f64070 */
[----:B------:R1:W-:Y:S04]  /*125e0*/  STL [R1+0x17c], R21 ;  /* 0x00017c1501007387 */ /* 0x0003e80000100800 */
[--C-:B------:R-:W-:Y:S01]  /*125f0*/  @!P0 IMAD.IADD R3, R3, 0x1, -R247.reuse ;  /* 0x0000000103038824 */ /* 0x100fe200078e0af7 */
[----:B-1----:R-:W3:Y:S04]  /*12600*/  LDL.LU R21, [R1+0x28dc] ;  /* 0x0028dc0001157983 */ /* 0x002ee80000300800 */
[----:B------:R-:W-:Y:S04]  /*12610*/  STL [R1+0x178], R239 ;  /* 0x000178ef01007387 */ /* 0x000fe80000100800 */
[----:B------:R-:W-:Y:S04]  /*12620*/  STL [R1+0x174], R19 ;  /* 0x0001741301007387 */ /* 0x000fe80000100800 */
[----:B------:R1:W-:Y:S04]  /*12630*/  STL [R1+0x170], R9 ;  /* 0x0001700901007387 */ /* 0x0003e80000100800 */
[----:B------:R-:W-:Y:S04]  /*12640*/  STL [R1+0x16c], R5 ;  /* 0x00016c0501007387 */ /* 0x000fe80000100800 */
[----:B------:R-:W-:Y:S01]  /*12650*/  STL [R1+0x164], R2 ;  /* 0x0001640201007387 */ /* 0x000fe20000100800 */
[----:B------:R-:W-:-:S03]  /*12660*/  @!P3 IMAD.IADD R240, R240, 0x1, -R247 ;  /* 0x00000001f0f0b824 */ /* 0x000fc600078e0af7 */
[----:B------:R1:W-:Y:S04]  /*12670*/  STL [R1+0x168], R3 ;  /* 0x0001680301007387 */ /* 0x0003e80000100800 */
[----:B-1----:R-:W3:Y:S04]  /*12680*/  LDL.LU R9, [R1+0x12c] ;  /* 0x00012c0001097983 */ /* 0x002ee80000300800 */
[----:B------:R-:W3:Y:S01]  /*12690*/  LDL.LU R3, [R1+0x128] ;  /* 0x0001280001037983 */ /* 0x000ee20000300800 */
[C---:B------:R-:W-:Y:S02]  /*126a0*/  ISETP.GT.U32.AND P2, PT, R247.reuse, R18, PT ;  /* 0x00000012f700720c */ /* 0x040fe40003f44070 */
[----:B------:R-:W-:-:S02]  /*126b0*/  ISETP.GT.U32.AND P1, PT, R247, R17, PT ;  /* 0x00000011f700720c */ /* 0x000fc40003f24070 */
[----:B------:R-:W-:-:S09]  /*126c0*/  ISETP.GT.U32.AND P5, PT, R247, R16, PT ;  /* 0x00000010f700720c */ /* 0x000fd20003fa4070 */
[----:B------:R-:W-:Y:S02]  /*126d0*/  @!P2 IADD3 R18, R18, -R247, RZ ;  /* 0x800000f71212a210 */ /* 0x000fe40007ffe0ff */
[----:B------:R-:W-:Y:S01]  /*126e0*/  ISETP.GT.U32.AND P4, PT, R247, R8, PT ;  /* 0x00000008f700720c */ /* 0x000fe20003f84070 */
[--C-:B------:R-:W-:Y:S02]  /*126f0*/  @!P1 IMAD.IADD R17, R17, 0x1, -R247.reuse ;  /* 0x0000000111119824 */ /* 0x100fe400078e0af7 */
[----:B------:R-:W-:-:S10]  /*12700*/  @!P5 IMAD.IADD R16, R16, 0x1, -R247 ;  /* 0x000000011010d824 */ /* 0x000fd400078e0af7 */
[----:B------:R-:W-:Y:S01]  /*12710*/  @!P4 IADD3 R8, R8, -R247, RZ ;  /* 0x800000f70808c210 */ /* 0x000fe20007ffe0ff */
[----:B------:R-:W-:Y:S02]  /*12720*/  IMAD.MOV.U32 R2, RZ, RZ, R0 ;  /* 0x000000ffff027224 */ /* 0x000fe400078e0000 */
[----:B------:R-:W-:Y:S01]  /*12730*/  IMAD.MOV.U32 R5, RZ, RZ, R243 ;  /* 0x000000ffff057224 */ /* 0x000fe200078e00f3 */
[----:B------:R-:W3:Y:S04]  /*12740*/  LDL.LU R0, [R1+0x124] ;  /* 0x0001240001007983 */ /* 0x000ee80000300800 */
[----:B------:R-:W3:Y:S01]  /*12750*/  LDL.LU R243, [R1+0x120] ;  /* 0x0001200001f37983 */ /* 0x000ee20000300800 */
[C---:B------:R-:W-:Y:S02]  /*12760*/  ISETP.GT.U32.AND P6, PT, R247.reuse, R20, PT ;  /* 0x00000014f700720c */ /* 0x040fe40003fc4070 */
[----:B------:R-:W-:-:S02]  /*12770*/  ISETP.GT.U32.AND P2, PT, R247, R15, PT ;  /* 0x0000000ff700720c */ /* 0x000fc40003f44070 */
[C---:B--2---:R-:W-:Y:S02]  /*12780*/  ISETP.GT.U32.AND P1, PT, R247.reuse, R14, PT ;  /* 0x0000000ef700720c */ /* 0x044fe40003f24070 */
[----:B----4-:R-:W-:-:S07]  /*12790*/  ISETP.GT.U32.AND P5, PT, R247, R13, PT ;  /* 0x0000000df700720c */ /* 0x010fce0003fa4070 */
[----:B------:R-:W-:Y:S02]  /*127a0*/  @!P6 IADD3 R20, R20, -R247, RZ ;  /* 0x800000f71414e210 */ /* 0x000fe40007ffe0ff */
[----:B------:R-:W-:Y:S01]  /*127b0*/  ISETP.GT.U32.AND P6, PT, R247, R18, PT ;  /* 0x00000012f700720c */ /* 0x000fe20003fc4070 */
[--C-:B------:R-:W-:Y:S01]  /*127c0*/  @!P2 IMAD.IADD R15, R15, 0x1, -R247.reuse ;  /* 0x000000010f0fa824 */ /* 0x100fe200078e0af7 */
[C---:B------:R-:W-:Y:S01]  /*127d0*/  ISETP.GT.U32.AND P2, PT, R247.reuse, R17, PT ;  /* 0x00000011f700720c */ /* 0x040fe20003f44070 */
[----:B------:R-:W-:Y:S01]  /*127e0*/  @!P1 IMAD.IADD R14, R14, 0x1, -R247 ;  /* 0x000000010e0e9824 */ /* 0x000fe200078e0af7 */
[C---:B------:R-:W-:Y:S02]  /*127f0*/  ISETP.GT.U32.AND P4, PT, R247.reuse, R12, PT ;  /* 0x0000000cf700720c */ /* 0x040fe40003f84070 */
[----:B------:R-:W-:Y:S02]  /*12800*/  ISETP.GT.U32.AND P1, PT, R247, R16, PT ;  /* 0x00000010f700720c */ /* 0x000fe40003f24070 */
[----:B------:R-:W-:-:S02]  /*12810*/  @!P5 IADD3 R13, R13, -R247, RZ ;  /* 0x800000f70d0dd210 */ /* 0x000fc40007ffe0ff */
[----:B------:R-:W-:-:S03]  /*12820*/  ISETP.GT.U32.AND P5, PT, R247, R8, PT ;  /* 0x00000008f700720c */ /* 0x000fc60003fa4070 */
[--C-:B------:R-:W-:Y:S02]  /*12830*/  @!P6 IMAD.IADD R18, R18, 0x1, -R247.reuse ;  /* 0x000000011212e824 */ /* 0x100fe400078e0af7 */
[--C-:B------:R-:W-:Y:S02]  /*12840*/  @!P2 IMAD.IADD R17, R17, 0x1, -R247.reuse ;  /* 0x000000011111a824 */ /* 0x100fe400078e0af7 */
[--C-:B------:R-:W-:Y:S01]  /*12850*/  @!P4 IMAD.IADD R12, R12, 0x1, -R247.reuse ;  /* 0x000000010c0cc824 */ /* 0x100fe200078e0af7 */
[----:B------:R-:W-:Y:S02]  /*12860*/  ISETP.GT.U32.AND P4, PT, R247, R240, PT ;  /* 0x000000f0f700720c */ /* 0x000fe40003f84070 */
[----:B------:R-:W-:Y:S01]  /*12870*/  @!P1 IADD3 R16, R16, -R247, RZ ;  /* 0x800000f710109210 */ /* 0x000fe20007ffe0ff */
[----:B------:R1:W-:Y:S02]  /*12880*/  STL [R1+0x160], R18 ;  /* 0x0001601201007387 */ /* 0x0003e40000100800 */
[----:B------:R-:W-:-:S02]  /*12890*/  @!P5 IMAD.IADD R8, R8, 0x1, -R247 ;  /* 0x000000010808d824 */ /* 0x000fc400078e0af7 */
[----:B------:R2:W-:Y:S04]  /*128a0*/  STL [R1+0x15c], R17 ;  /* 0x00015c1101007387 */ /* 0x0005e80000100800 */
[----:B------:R-:W-:Y:S04]  /*128b0*/  STL [R1+0x158], R16 ;  /* 0x0001581001007387 */ /* 0x000fe80000100800 */
[----:B------:R-:W-:Y:S04]  /*128c0*/  STL [R1+0x154], R8 ;  /* 0x0001540801007387 */ /* 0x000fe80000100800 */
[----:B------:R-:W4:Y:S04]  /*128d0*/  LDL.LU R19, [R1+0x114] ;  /* 0x0001140001137983 */ /* 0x000f280000300800 */
[----:B-1----:R-:W4:Y:S04]  /*128e0*/  LDL.LU R18, [R1+0x110] ;  /* 0x0001100001127983 */ /* 0x002f280000300800 */
[----:B--2---:R-:W2:Y:S01]  /*128f0*/  LDL.LU R17, [R1+0x10c] ;  /* 0x00010c0001117983 */ /* 0x004ea20000300800 */
[----:B------:R-:W-:-:S05]  /*12900*/  @!P4 IMAD.IADD R240, R240, 0x1, -R247 ;  /* 0x00000001f0f0c824 */ /* 0x000fca00078e0af7 */
[----:B------:R1:W-:Y:S04]  /*12910*/  STL [R1+0x150], R240 ;  /* 0x000150f001007387 */ /* 0x0003e80000100800 */
[----:B-1----:R-:W2:Y:S01]  /*12920*/  LDL.LU R240, [R1+0x108] ;  /* 0x0001080001f07983 */ /* 0x002ea20000300800 */
[C---:B------:R-:W-:Y:S02]  /*12930*/  ISETP.GT.U32.AND P0, PT, R247.reuse, R4, PT ;  /* 0x00000004f700720c */ /* 0x040fe40003f04070 */
[C---:B---3--:R-:W-:Y:S01]  /*12940*/  ISETP.GT.U32.AND P3, PT, R247.reuse, R11, PT ;  /* 0x0000000bf700720c */ /* 0x048fe20003f64070 */
[----:B------:R-:W3:Y:S01]  /*12950*/  LDL.LU R16, [R1+0x104] ;  /* 0x0001040001107983 */ /* 0x000ee20000300800 */
[C---:B------:R-:W-:Y:S02]  /*12960*/  ISETP.GT.U32.AND P2, PT, R247.reuse, R15, PT ;  /* 0x0000000ff700720c */ /* 0x040fe40003f44070 */
[C---:B------:R-:W-:Y:S01]  /*12970*/  ISETP.GT.U32.AND P1, PT, R247.reuse, R14, PT ;  /* 0x0000000ef700720c */ /* 0x040fe20003f24070 */
[----:B------:R-:W3:Y:S06]  /*12980*/  LDL.LU R8, [R1+0x100] ;  /* 0x0001000001087983 */ /* 0x000eec0000300800 */
[--C-:B------:R-:W-:Y:S01]  /*12990*/  @!P0 IMAD.IADD R4, R4, 0x1, -R247.reuse ;  /* 0x0000000104048824 */ /* 0x100fe200078e0af7 */
[----:B------:R-:W-:Y:S01]  /*129a0*/  ISETP.GT.U32.AND P0, PT, R247, R10, PT ;  /* 0x0000000af700720c */ /* 0x000fe20003f04070 */
[----:B------:R-:W-:-:S03]  /*129b0*/  @!P3 IMAD.IADD R11, R11, 0x1, -R247 ;  /* 0x000000010b0bb824 */ /* 0x000fc600078e0af7 */
[----:B------:R-:W-:-:S09]  /*129c0*/  ISETP.GT.U32.AND P3, PT, R247, R4, PT ;  /* 0x00000004f700720c */ /* 0x000fd20003f64070 */
[-C--:B------:R-:W-:Y:S02]  /*129d0*/  @!P0 IADD3 R10, R10, -R247.reuse, RZ ;  /* 0x800000f70a0a8210 */ /* 0x080fe40007ffe0ff */
[C---:B------:R-:W-:Y:S02]  /*129e0*/  ISETP.GT.U32.AND P0, PT, R247.reuse, R20, PT ;  /* 0x00000014f700720c */ /* 0x040fe40003f04070 */
[----:B------:R-:W-:Y:S02]  /*129f0*/  ISETP.GT.U32.AND P6, PT, R247, R10, PT ;  /* 0x0000000af700720c */ /* 0x000fe40003fc4070 */
[-C--:B------:R-:W-:Y:S02]  /*12a00*/  @!P2 IADD3 R15, R15, -R247.reuse, RZ ;  /* 0x800000f70f0fa210 */ /* 0x080fe40007ffe0ff */
[----:B------:R-:W-:-:S07]  /*12a10*/  @!P3 IADD3 R4, R4, -R247, RZ ;  /* 0x800000f70404b210 */ /* 0x000fce0007ffe0ff */
[--C-:B------:R-:W-:Y:S01]  /*12a20*/  @!P0 IMAD.IADD R20, R20, 0x1, -R247.reuse ;  /* 0x0000000114148824 */ /* 0x100fe200078e0af7 */
[C---:B------:R-:W-:Y:S02]  /*12a30*/  ISETP.GT.U32.AND P0, PT, R247.reuse, R9, PT ;  /* 0x00000009f700720c */ /* 0x040fe40003f04070 */
[C---:B------:R-:W-:Y:S01]  /*12a40*/  ISETP.GT.U32.AND P2, PT, R247.reuse, R3, PT ;  /* 0x00000003f700720c */ /* 0x040fe20003f44070 */
[----:B------:R1:W-:Y:S01]  /*12a50*/  STL [R1+0x14c], R4 ;  /* 0x00014c0401007387 */ /* 0x0003e20000100800 */
[----:B------:R-:W-:Y:S01]  /*12a60*/  ISETP.GT.U32.AND P5, PT, R247, R13, PT ;  /* 0x0000000df700720c */ /* 0x000fe20003fa4070 */
[--C-:B------:R-:W-:Y:S02]  /*12a70*/  @!P1 IMAD.IADD R14, R14, 0x1, -R247.reuse ;  /* 0x000000010e0e9824 */ /* 0x100fe400078e0af7 */
[----:B------:R-:W-:Y:S01]  /*12a80*/  @!P6 IMAD.IADD R10, R10, 0x1, -R247 ;  /* 0x000000010a0ae824 */ /* 0x000fe200078e0af7 */
[----:B-1----:R-:W3:Y:S05]  /*12a90*/  LDL.LU R4, [R1+0xfc] ;  /* 0x0000fc0001047983 */ /* 0x002eea0000300800 */
[----:B------:R-:W-:-:S02]  /*12aa0*/  @!P0 IADD3 R9, R9, -R247, RZ ;  /* 0x800000f709098210 */ /* 0x000fc40007ffe0ff */
[--C-:B------:R-:W-:Y:S01]  /*12ab0*/  @!P2 IMAD.IADD R3, R3, 0x1, -R247.reuse ;  /* 0x000000010303a824 */ /* 0x100fe200078e0af7 */
[C---:B------:R-:W-:Y:S02]  /*12ac0*/  ISETP.GT.U32.AND P4, PT, R247.reuse, R12, PT ;  /* 0x0000000cf700720c */ /* 0x040fe40003f84070 */
[----:B------:R-:W-:Y:S01]  /*12ad0*/  ISETP.GT.U32.AND P3, PT, R247, R11, PT ;  /* 0x0000000bf700720c */ /* 0x000fe20003f64070 */
[--C-:B------:R-:W-:Y:S01]  /*12ae0*/  @!P5 IMAD.IADD R13, R13, 0x1, -R247.reuse ;  /* 0x000000010d0dd824 */ /* 0x100fe200078e0af7 */
[----:B------:R1:W-:Y:S09]  /*12af0*/  STL [R1+0x148], R20 ;  /* 0x0001481401007387 */ /* 0x0003f20000100800 */
[----:B------:R-:W-:Y:S01]  /*12b00*/  @!P4 IADD3 R12, R12, -R247, RZ ;  /* 0x800000f70c0cc210 */ /* 0x000fe20007ffe0ff */
[----:B-1----:R-:W3:Y:S01]  /*12b10*/  LDL.LU R20, [R1+0x28d8] ;  /* 0x0028d80001147983 */ /* 0x002ee20000300800 */
[----:B------:R-:W-:-:S03]  /*12b20*/  @!P3 IMAD.IADD R11, R11, 0x1, -R247 ;  /* 0x000000010b0bb824 */ /* 0x000fc600078e0af7 */
[----:B------:R1:W-:Y:S04]  /*12b30*/  STL [R1+0x144], R15 ;  /* 0x0001440f01007387 */ /* 0x0003e80000100800 */
[----:B------:R1:W-:Y:S01]  /*12b40*/  STL [R1+0x140], R14 ;  /* 0x0001400e01007387 */ /* 0x0003e20000100800 */
[C---:B------:R-:W-:Y:S02]  /*12b50*/  ISETP.GT.U32.AND P1, PT, R247.reuse, R0, PT ;  /* 0x00000000f700720c */ /* 0x040fe40003f24070 */
[----:B------:R-:W-:Y:S01]  /*12b60*/  ISETP.GT.U32.AND P5, PT, R247, R243, PT ;  /* 0x000000f3f700720c */ /* 0x000fe20003fa4070 */
[----:B------:R1:W-:Y:S10]  /*12b70*/  STL [R1+0x13c], R13 ;  /* 0x00013c0d01007387 */ /* 0x0003f40000100800 */
[----:B------:R-:W-:Y:S01]  /*12b80*/  @!P1 IMAD.IADD R0, R0, 0x1, -R247 ;  /* 0x0000000100009824 */ /* 0x000fe200078e0af7 */
[----:B------:R1:W-:Y:S04]  /*12b90*/  STL [R1+0x138], R12 ;  /* 0x0001380c01007387 */ /* 0x0003e80000100800 */
[----:B------:R-:W-:Y:S01]  /*12ba0*/  STL [R1+0x134], R11 ;  /* 0x0001340b01007387 */ /* 0x000fe20000100800 */
[----:B------:R-:W-:-:S03]  /*12bb0*/  @!P5 IADD3 R243, R243, -R247, RZ ;  /* 0x800000f7f3f3d210 */ /* 0x000fc60007ffe0ff */
[----:B------:R2:W-:Y:S04]  /*12bc0*/  STL [R1+0x130], R10 ;  /* 0x0001300a01007387 */ /* 0x0005e80000100800 */
[----:B-1----:R-:W3:Y:S04]  /*12bd0*/  LDL.LU R15, [R1+0xf8] ;  /* 0x0000f800010f7983 */ /* 0x002ee80000300800 */
[----:B------:R-:W3:Y:S04]  /*12be0*/  LDL.LU R14, [R1+0xf4] ;  /* 0x0000f400010e7983 */ /* 0x000ee80000300800 */
[----:B------:R-:W3:Y:S04]  /*12bf0*/  LDL.LU R13, [R1+0xf0] ;  /* 0x0000f000010d7983 */ /* 0x000ee80000300800 */
[----:B------:R-:W3:Y:S01]  /*12c00*/  LDL.LU R12, [R1+0xec] ;  /* 0x0000ec00010c7983 */ /* 0x000ee20000300800 */
[----:B----4-:R-:W-:-:S02]  /*12c10*/  ISETP.GT.U32.AND P6, PT, R247, R19, PT ;  /* 0x00000013f700720c */ /* 0x010fc40003fc4070 */
[C---:B------:R-:W-:Y:S02]  /*12c20*/  ISETP.GT.U32.AND P0, PT, R247.reuse, R18, PT ;  /* 0x00000012f700720c */ /* 0x040fe40003f04070 */
[----:B--2---:R-:W-:-:S09]  /*12c30*/  ISETP.GT.U32.AND P2, PT, R247, R17, PT ;  /* 0x00000011f700720c */ /* 0x004fd20003f44070 */
[----:B------:R-:W-:Y:S02]  /*12c40*/  @!P6 IADD3 R19, R19, -R247, RZ ;  /* 0x800000f71313e210 */ /* 0x000fe40007ffe0ff */
[C---:B------:R-:W-:Y:S01]  /*12c50*/  ISETP.GT.U32.AND P6, PT, R247.reuse, R9, PT ;  /* 0x00000009f700720c */ /* 0x040fe20003fc4070 */
[--C-:B------:R-:W-:Y:S01]  /*12c60*/  @!P0 IMAD.IADD R18, R18, 0x1, -R247.reuse ;  /* 0x0000000112128824 */ /* 0x100fe200078e0af7 */
[----:B------:R-:W-:Y:S01]  /*12c70*/  ISETP.GT.U32.AND P0, PT, R247, R3, PT ;  /* 0x00000003f700720c */ /* 0x000fe20003f04070 */
[----:B------:R-:W-:Y:S01]  /*12c80*/  @!P2 IMAD.IADD R17, R17, 0x1, -R247 ;  /* 0x000000011111a824 */ /* 0x000fe200078e0af7 */
[C---:B------:R-:W-:Y:S02]  /*12c90*/  ISETP.GT.U32.AND P1, PT, R247.reuse, R240, PT ;  /* 0x000000f0f700720c */ /* 0x040fe40003f24070 */
[----:B------:R-:W-:-:S07]  /*12ca0*/  ISETP.GT.U32.AND P2, PT, R247, R0, PT ;  /* 0x00000000f700720c */ /* 0x000fce0003f44070 */
[--C-:B------:R-:W-:Y:S02]  /*12cb0*/  @!P6 IMAD.IADD R9, R9, 0x1, -R247.reuse ;  /* 0x000000010909e824 */ /* 0x100fe400078e0af7 */
[-C--:B------:R-:W-:Y:S02]  /*12cc0*/  @!P0 IADD3 R3, R3, -R247.reuse, RZ ;  /* 0x800000f703038210 */ /* 0x080fe40007ffe0ff */
[----:B------:R-:W-:Y:S02]  /*12cd0*/  @!P1 IADD3 R240, R240, -R247, RZ ;  /* 0x800000f7f0f09210 */ /* 0x000fe40007ffe0ff */
[----:B------:R-:W-:Y:S01]  /*12ce0*/  ISETP.GT.U32.AND P1, PT, R247, R243, PT ;  /* 0x000000f3f700720c */ /* 0x000fe20003f24070 */
[----:B------:R-:W-:Y:S01]  /*12cf0*/  @!P2 IMAD.IADD R0, R0, 0x1, -R247 ;  /* 0x000000010000a824 */ /* 0x000fe200078e0af7 */
[----:B------:R1:W-:Y:S04]  /*12d00*/  STL [R1+0x12c], R9 ;  /* 0x00012c0901007387 */ /* 0x0003e80000100800 */
[----:B------:R2:W-:Y:S04]  /*12d10*/  STL [R1+0x128], R3 ;  /* 0x0001280301007387 */ /* 0x0005e80000100800 */
[----:B------:R4:W-:Y:S04]  /*12d20*/  STL [R1+0x124], R0 ;  /* 0x0001240001007387 */ /* 0x0009e80000100800 */
[----:B------:R-:W3:Y:S04]  /*12d30*/  LDL.LU R10, [R1+0xe0] ;  /* 0x0000e000010a7983 */ /* 0x000ee80000300800 */
[----:B-1----:R-:W3:Y:S01]  /*12d40*/  LDL.LU R9, [R1+0xdc] ;  /* 0x0000dc0001097983 */ /* 0x002ee20000300800 */
[----:B--2---:R-:W-:Y:S01]  /*12d50*/  IMAD.MOV.U32 R3, RZ, RZ, R242 ;  /* 0x000000ffff037224 */ /* 0x004fe200078e00f2 */
[----:B------:R-:W-:-:S02]  /*12d60*/  @!P1 IADD3 R243, R243, -R247, RZ ;  /* 0x800000f7f3f39210 */ /* 0x000fc40007ffe0ff */
[----:B----4-:R-:W2:Y:S04]  /*12d70*/  LDL.LU R0, [R1+0xd8] ;  /* 0x0000d80001007983 */ /* 0x010ea80000300800 */
[----:B------:R-:W4:Y:S04]  /*12d80*/  LDL.LU R242, [R1+0xd4] ;  /* 0x0000d40001f27983 */ /* 0x000f280000300800 */
[----:B------:R1:W-:Y:S04]  /*12d90*/  STL [R1+0x120], R243 ;  /* 0x000120f301007387 */ /* 0x0003e80000100800 */
[----:B-1----:R-:W4:Y:S01]  /*12da0*/  LDL.LU R243, [R1+0xd0] ;  /* 0x0000d00001f37983 */ /* 0x002f220000300800 */
[----:B------:R-:W-:-:S02]  /*12db0*/  ISETP.GT.U32.AND P3, PT, R247, R170, PT ;  /* 0x000000aaf700720c */ /* 0x000fc40003f64070 */
[C---:B------:R-:W-:Y:S02]  /*12dc0*/  ISETP.GT.U32.AND P4, PT, R247.reuse, R244, PT ;  /* 0x000000f4f700720c */ /* 0x040fe40003f84070 */
[----:B---3--:R-:W-:-:S09]  /*12dd0*/  ISETP.GT.U32.AND P5, PT, R247, R16, PT ;  /* 0x00000010f700720c */ /* 0x008fd20003fa4070 */
[--C-:B------:R-:W-:Y:S01]  /*12de0*/  @!P3 IMAD.IADD R170, R170, 0x1, -R247.reuse ;  /* 0x00000001aaaab824 */ /* 0x100fe200078e0af7 */
[C---:B------:R-:W-:Y:S01]  /*12df0*/  ISETP.GT.U32.AND P3, PT, R247.reuse, R4, PT ;  /* 0x00000004f700720c */ /* 0x040fe20003f64070 */
[--C-:B------:R-:W-:Y:S01]  /*12e00*/  @!P4 IMAD.IADD R244, R244, 0x1, -R247.reuse ;  /* 0x00000001f4f4c824 */ /* 0x100fe200078e0af7 */
[C---:B------:R-:W-:Y:S01]  /*12e10*/  ISETP.GT.U32.AND P4, PT, R247.reuse, R8, PT ;  /* 0x00000008f700720c */ /* 0x040fe20003f84070 */
[----:B------:R-:W-:Y:S01]  /*12e20*/  @!P5 IMAD.IADD R16, R16, 0x1, -R247 ;  /* 0x000000011010d824 */ /* 0x000fe200078e0af7 */
[C---:B------:R-:W-:Y:S02]  /*12e30*/  ISETP.GT.U32.AND P0, PT, R247.reuse, R18, PT ;  /* 0x00000012f700720c */ /* 0x040fe40003f04070 */
[C---:B------:R-:W-:Y:S02]  /*12e40*/  ISETP.GT.U32.AND P5, PT, R247.reuse, R244, PT ;  /* 0x000000f4f700720c */ /* 0x040fe40003fa4070 */
[----:B------:R-:W-:-:S05]  /*12e50*/  ISETP.GT.U32.AND P2, PT, R247, R17, PT ;  /* 0x00000011f700720c */ /* 0x000fca0003f44070 */
[----:B------:R-:W-:Y:S02]  /*12e60*/  @!P3 IADD3 R4, R4, -R247, RZ ;  /* 0x800000f70404b210 */ /* 0x000fe40007ffe0ff */
[C---:B------:R-:W-:Y:S01]  /*12e70*/  ISETP.GT.U32.AND P3, PT, R247.reuse, R19, PT ;  /* 0x00000013f700720c */ /* 0x040fe20003f64070 */
[--C-:B------:R-:W-:Y:S01]  /*12e80*/  @!P4 IMAD.IADD R8, R8, 0x1, -R247.reuse ;  /* 0x000000010808c824 */ /* 0x100fe200078e0af7 */
[C---:B------:R-:W-:Y:S02]  /*12e90*/  ISETP.GT.U32.AND P4, PT, R247.reuse, R170, PT ;  /* 0x000000aaf700720c */ /* 0x040fe40003f84070 */
[C---:B------:R-:W-:Y:S02]  /*12ea0*/  ISETP.GT.U32.AND P1, PT, R247.reuse, R240, PT ;  /* 0x000000f0f700720c */ /* 0x040fe40003f24070 */
[----:B------:R-:W-:Y:S01]  /*12eb0*/  ISETP.GT.U32.AND P6, PT, R247, R4, PT ;  /* 0x00000004f700720c */ /* 0x000fe20003fc4070 */
[--C-:B------:R-:W-:Y:S02]  /*12ec0*/  @!P5 IMAD.IADD R244, R244, 0x1, -R247.reuse ;  /* 0x00000001f4f4d824 */ /* 0x100fe400078e0af7 */
[----:B------:R-:W-:-:S04]  /*12ed0*/  @!P0 IMAD.IADD R18, R18, 0x1, -R247 ;  /* 0x0000000112128824 */ /* 0x000fc800078e0af7 */
[--C-:B------:R-:W-:Y:S01]  /*12ee0*/  @!P3 IMAD.IADD R19, R19, 0x1, -R247.reuse ;  /* 0x000000011313b824 */ /* 0x100fe200078e0af7 */
[----:B------:R-:W-:Y:S01]  /*12ef0*/  @!P2 IADD3 R17, R17, -R247, RZ ;  /* 0x800000f71111a210 */ /* 0x000fe20007ffe0ff */
[--C-:B------:R-:W-:Y:S01]  /*12f00*/  @!P4 IMAD.IADD R170, R170, 0x1, -R247.reuse ;  /* 0x00000001aaaac824 */ /* 0x100fe200078e0af7 */
[----:B------:R1:W-:Y:S01]  /*12f10*/  STL [R1+0x11c], R244 ;  /* 0x00011cf401007387 */ /* 0x0003e20000100800 */
[C---:B------:R-:W-:Y:S01]  /*12f20*/  ISETP.GT.U32.AND P5, PT, R247.reuse, R16, PT ;  /* 0x00000010f700720c */ /* 0x040fe20003fa4070 */
[--C-:B------:R-:W-:Y:S02]  /*12f30*/  @!P1 IMAD.IADD R240, R240, 0x1, -R247.reuse ;  /* 0x00000001f0f09824 */ /* 0x100fe400078e0af7 */
[----:B------:R-:W-:Y:S01]  /*12f40*/  @!P6 IMAD.IADD R4, R4, 0x1, -R247 ;  /* 0x000000010404e824 */ /* 0x000fe200078e0af7 */
[----:B-1----:R-:W3:Y:S04]  /*12f50*/  LDL.LU R244, [R1+0xcc] ;  /* 0x0000cc0001f47983 */ /* 0x002ee80000300800 */
[----:B------:R1:W-:Y:S01]  /*12f60*/  STL [R1+0x118], R170 ;  /* 0x000118aa01007387 */ /* 0x0003e20000100800 */
[----:B------:R-:W-:-:S03]  /*12f70*/  ISETP.GT.U32.AND P3, PT, R247, R15, PT ;  /* 0x0000000ff700720c */ /* 0x000fc60003f64070 */
[----:B-1----:R-:W3:Y:S01]  /*12f80*/  LDL.LU R170, [R1+0xc8] ;  /* 0x0000c80001aa7983 */ /* 0x002ee20000300800 */
[C---:B------:R-:W-:Y:S02]  /*12f90*/  ISETP.GT.U32.AND P0, PT, R247.reuse, R14, PT ;  /* 0x0000000ef700720c */ /* 0x040fe40003f04070 */
[C---:B------:R-:W-:Y:S02]  /*12fa0*/  ISETP.GT.U32.AND P2, PT, R247.reuse, R13, PT ;  /* 0x0000000df700720c */ /* 0x040fe40003f44070 */
[----:B------:R-:W-:-:S05]  /*12fb0*/  ISETP.GT.U32.AND P1, PT, R247, R12, PT ;  /* 0x0000000cf700720c */ /* 0x000fca0003f24070 */
[----:B------:R-:W-:Y:S01]  /*12fc0*/  @!P3 IADD3 R15, R15, -R247, RZ ;  /* 0x800000f70f0fb210 */ /* 0x000fe20007ffe0ff */
[----:B------:R-:W-:Y:S01]  /*12fd0*/  IMAD.MOV.U32 R11, RZ, RZ, R5 ;  /* 0x000000ffff0b7224 */ /* 0x000fe200078e0005 */
[----:B------:R-:W-:Y:S02]  /*12fe0*/  ISETP.GT.U32.AND P4, PT, R247, R8, PT ;  /* 0x00000008f700720c */ /* 0x000fe40003f84070 */
[--C-:B------:R-:W-:Y:S01]  /*12ff0*/  @!P0 IMAD.IADD R14, R14, 0x1, -R247.reuse ;  /* 0x000000010e0e8824 */ /* 0x100fe200078e0af7 */
[----:B------:R-:W-:Y:S01]  /*13000*/  IADD3 R5, R6, 0x1f8, RZ ;  /* 0x000001f806057810 */ /* 0x000fe20007ffe0ff */
[--C-:B------:R-:W-:Y:S02]  /*13010*/  @!P5 IMAD.IADD R16, R16, 0x1, -R247.reuse ;  /* 0x000000011010d824 */ /* 0x100fe400078e0af7 */
[----:B------:R-:W-:Y:S01]  /*13020*/  @!P2 IMAD.IADD R13, R13, 0x1, -R247 ;  /* 0x000000010d0da824 */ /* 0x000fe200078e0af7 */
[----:B------:R-:W-:Y:S01]  /*13030*/  ISETP.GT.U32.AND P5, PT, R247, R11, PT ;  /* 0x0000000bf700720c */ /* 0x000fe20003fa4070 */
[----:B------:R1:W-:Y:S01]  /*13040*/  STL [R1+0x114], R19 ;  /* 0x0001141301007387 */ /* 0x0003e20000100800 */
[----:B------:R-:W-:Y:S01]  /*13050*/  @!P1 IADD3 R12, R12, -R247, RZ ;  /* 0x800000f70c0c9210 */ /* 0x000fe20007ffe0ff */
[----:B------:R-:W-:-:S03]  /*13060*/  IMAD.HI.U32 R239, R246, R238, RZ ;  /* 0x000000eef6ef7227 */ /* 0x000fc600078e00ff */
[----:B------:R-:W-:Y:S01]  /*13070*/  @!P4 IADD3 R8, R8, -R247, RZ ;  /* 0x800000f70808c210 */ /* 0x000fe20007ffe0ff */
[----:B-1----:R-:W3:Y:S04]  /*13080*/  LDL.LU R19, [R1+0x28d4] ;  /* 0x0028d40001137983 */ /* 0x002ee80000300800 */
[----:B------:R-:W-:Y:S04]  /*13090*/  STL [R1+0x1e58], R5 ;  /* 0x001e580501007387 */ /* 0x000fe80000100800 */
[----:B------:R1:W-:Y:S01]  /*130a0*/  STL [R1+0x110], R18 ;  /* 0x0001101201007387 */ /* 0x0003e20000100800 */
[----:B------:R-:W-:-:S02]  /*130b0*/  IMAD.MOV R239, RZ, RZ, -R239 ;  /* 0x000000ffffef7224 */ /* 0x000fc400078e0aef */
[----:B------:R-:W-:Y:S01]  /*130c0*/  @!P5 IMAD.IADD R11, R11, 0x1, -R247 ;  /* 0x000000010b0bd824 */ /* 0x000fe200078e0af7 */
[----:B-1----:R-:W3:Y:S04]  /*130d0*/  LDL.LU R18, [R1+0x28d0] ;  /* 0x0028d00001127983 */ /* 0x002ee80000300800 */
[----:B------:R1:W-:Y:S01]  /*130e0*/  STL [R1+0x10c], R17 ;  /* 0x00010c1101007387 */ /* 0x0003e20000100800 */
[----:B------:R-:W-:Y:S01]  /*130f0*/  IMAD R238, R247, R239, R238 ;  /* 0x000000eff7ee7224 */ /* 0x000fe200078e02ee */
[----:B------:R-:W-:Y:S02]  /*13100*/  IABS R239, R5 ;  /* 0x0000000500ef7213 */ /* 0x000fe40000000000 */
[----:B-1----:R-:W3:Y:S04]  /*13110*/  LDL.LU R17, [R1+0x28cc] ;  /* 0x0028cc0001117983 */ /* 0x002ee80000300800 */
[----:B------:R1:W-:Y:S04]  /*13120*/  STL [R1+0x108], R240 ;  /* 0x000108f001007387 */ /* 0x0003e80000100800 */
[----:B-1----:R-:W3:Y:S04]  /*13130*/  LDL.LU R240, [R1+0x28c8] ;  /* 0x0028c80001f07983 */ /* 0x002ee80000300800 */
[----:B------:R-:W-:Y:S04]  /*13140*/  STL [R1+0x104], R16 ;  /* 0x0001041001007387 */ /* 0x000fe80000100800 */
[----:B------:R-:W-:Y:S04]  /*13150*/  STL [R1+0x100], R8 ;  /* 0x0001000801007387 */ /* 0x000fe80000100800 */
[----:B------:R1:W-:Y:S02]  /*13160*/  STL [R1+0xfc], R4 ;  /* 0x0000fc0401007387 */ /* 0x0003e40000100800 */
[----:B-1----:R-:W-:-:S02]  /*13170*/  IMAD.MOV.U32 R4, RZ, RZ, R245 ;  /* 0x000000ffff047224 */ /* 0x002fc400078e00f5 */
[----:B------:R-:W3:Y:S04]  /*13180*/  LDL.LU R245, [R1+0xc4] ;  /* 0x0000c40001f57983 */ /* 0x000ee80000300800 */
        /* <DEDUP_REMOVED lines=23> */
[----:B------:R-:W4:Y:S04]  /*13300*/  LDL.LU R16, [R1+0xac] ;  /* 0x0000ac0001107983 */ /* 0x000f280000300800 */
[----:B------:R2:W-:Y:S01]  /*13310*/  STL [R1+0xf0], R13 ;  /* 0x0000f00d01007387 */ /* 0x0005e20000100800 */
[----:B------:R-:W-:-:S03]  /*13320*/  @!P1 IMAD.IADD R11, R11, 0x1, -R247 ;  /* 0x000000010b0b9824 */ /* 0x000fc600078e0af7 */
[----:B-1----:R-:W4:Y:S04]  /*13330*/  LDL.LU R15, [R1+0xa8] ;  /* 0x0000a800010f7983 */ /* 0x002f280000300800 */
[----:B------:R1:W-:Y:S04]  /*13340*/  STL [R1+0xec], R12 ;  /* 0x0000ec0c01007387 */ /* 0x0003e80000100800 */
[----:B--2---:R-:W2:Y:S04]  /*13350*/  LDL.LU R14, [R1+0xa4] ;  /* 0x0000a400010e7983 */ /* 0x004ea80000300800 */
[----:B------:R-:W2:Y:S04]  /*13360*/  LDL.LU R13, [R1+0xa0] ;  /* 0x0000a000010d7983 */ /* 0x000ea80000300800 */
[----:B------:R3:W-:Y:S04]  /*13370*/  STL [R1+0xe8], R11 ;  /* 0x0000e80b01007387 */ /* 0x0007e80000100800 */
[----:B-1----:R-:W2:Y:S04]  /*13380*/  LDL.LU R12, [R1+0x9c] ;  /* 0x00009c00010c7983 */ /* 0x002ea80000300800 */
[----:B---3--:R-:W3:Y:S01]  /*13390*/  LDL.LU R11, [R1+0x98] ;  /* 0x00009800010b7983 */ /* 0x008ee20000300800 */
[----:B------:R-:W-:-:S02]  /*133a0*/  ISETP.GT.U32.AND P4, PT, R247, R2, PT ;  /* 0x00000002f700720c */ /* 0x000fc40003f84070 */
[----:B------:R-:W-:-:S11]  /*133b0*/  ISETP.GT.U32.AND P5, PT, R247, R244, PT ;  /* 0x000000f4f700720c */ /* 0x000fd60003fa4070 */
[--C-:B------:R-:W-:Y:S01]  /*133c0*/  @!P4 IMAD.IADD R2, R2, 0x1, -R247.reuse ;  /* 0x000000010202c824 */ /* 0x100fe200078e0af7 */
[C---:B------:R-:W-:Y:S01]  /*133d0*/  ISETP.GT.U32.AND P4, PT, R247.reuse, R170, PT ;  /* 0x000000aaf700720c */ /* 0x040fe20003f84070 */
[----:B------:R-:W-:Y:S01]  /*133e0*/  @!P5 IMAD.IADD R244, R244, 0x1, -R247 ;  /* 0x00000001f4f4d824 */ /* 0x000fe200078e0af7 */
[C---:B------:R-:W-:Y:S02]  /*133f0*/  ISETP.GT.U32.AND P0, PT, R247.reuse, R0, PT ;  /* 0x00000000f700720c */ /* 0x040fe40003f04070 */
[C---:B------:R-:W-:Y:S02]  /*13400*/  ISETP.GT.U32.AND P3, PT, R247.reuse, R9, PT ;  /* 0x00000009f700720c */ /* 0x040fe40003f64070 */
[----:B------:R-:W-:-:S07]  /*13410*/  ISETP.GT.U32.AND P5, PT, R247, R2, PT ;  /* 0x00000002f700720c */ /* 0x000fce0003fa4070 */
[-C--:B------:R-:W-:Y:S02]  /*13420*/  @!P4 IADD3 R170, R170, -R247.reuse, RZ ;  /* 0x800000f7aaaac210 */ /* 0x080fe40007ffe0ff */
[C---:B------:R-:W-:Y:S02]  /*13430*/  ISETP.GT.U32.AND P4, PT, R247.reuse, R10, PT ;  /* 0x0000000af700720c */ /* 0x040fe40003f84070 */
[C---:B------:R-:W-:Y:S02]  /*13440*/  ISETP.GT.U32.AND P2, PT, R247.reuse, R242, PT ;  /* 0x000000f2f700720c */ /* 0x040fe40003f44070 */
[----:B------:R-:W-:Y:S01]  /*13450*/  ISETP.GT.U32.AND P6, PT, R247, R170, PT ;  /* 0x000000aaf700720c */ /* 0x000fe20003fc4070 */
[----:B------:R-:W-:Y:S01]  /*13460*/  @!P3 IMAD.IADD R9, R9, 0x1, -R247 ;  /* 0x000000010909b824 */ /* 0x000fe200078e0af7 */
[----:B------:R-:W-:Y:S02]  /*13470*/  @!P0 IADD3 R0, R0, -R247, RZ ;  /* 0x800000f700008210 */ /* 0x000fe40007ffe0ff */
[----:B------:R-:W-:-:S02]  /*13480*/  ISETP.GT.U32.AND P1, PT, R247, R243, PT ;  /* 0x000000f3f700720c */ /* 0x000fc40003f24070 */
[----:B------:R-:W-:-:S03]  /*13490*/  @!P5 IADD3 R2, R2, -R247, RZ ;  /* 0x800000f70202d210 */ /* 0x000fc60007ffe0ff */
[--C-:B------:R-:W-:Y:S02]  /*134a0*/  @!P4 IMAD.IADD R10, R10, 0x1, -R247.reuse ;  /* 0x000000010a0ac824 */ /* 0x100fe400078e0af7 */
[--C-:B------:R-:W-:Y:S01]  /*134b0*/  @!P2 IMAD.IADD R242, R242, 0x1, -R247.reuse ;  /* 0x00000001f2f2a824 */ /* 0x100fe200078e0af7 */
[C---:B------:R-:W-:Y:S01]  /*134c0*/  ISETP.GT.U32.AND P2, PT, R247.reuse, R241, PT ;  /* 0x000000f1f700720c */ /* 0x040fe20003f44070 */
[----:B------:R1:W-:Y:S01]  /*134d0*/  STL [R1+0xe4], R2 ;  /* 0x0000e40201007387 */ /* 0x0003e20000100800 */
[--C-:B------:R-:W-:Y:S01]  /*134e0*/  @!P6 IMAD.IADD R170, R170, 0x1, -R247.reuse ;  /* 0x00000001aaaae824 */ /* 0x100fe200078e0af7 */
[----:B------:R-:W-:Y:S02]  /*134f0*/  ISETP.GT.U32.AND P5, PT, R247, R244, PT ;  /* 0x000000f4f700720c */ /* 0x000fe40003fa4070 */
[----:B-1----:R-:W3:Y:S01]  /*13500*/  LDL.LU R2, [R1+0x94] ;  /* 0x0000940001027983 */ /* 0x002ee20000300800 */
[----:B------:R-:W-:Y:S01]  /*13510*/  @!P1 IMAD.IADD R243, R243, 0x1, -R247 ;  /* 0x00000001f3f39824 */ /* 0x000fe200078e0af7 */
[----:B------:R-:W-:-:S06]  /*13520*/  ISETP.GT.U32.AND P1, PT, R247, R4, PT ;  /* 0x00000004f700720c */ /* 0x000fcc0003f24070 */
[----:B------:R-:W-:-:S03]  /*13530*/  @!P2 IADD3 R241, R241, -R247, RZ ;  /* 0x800000f7f1f1a210 */ /* 0x000fc60007ffe0ff */
[----:B------:R-:W-:Y:S01]  /*13540*/  @!P5 IADD3 R244, R244, -R247, RZ ;  /* 0x800000f7f4f4d210 */ /* 0x000fe20007ffe0ff */
[----:B------:R-:W-:Y:S01]  /*13550*/  STL [R1+0xe0], R10 ;  /* 0x0000e00a01007387 */ /* 0x000fe20000100800 */
[----:B------:R-:W-:-:S03]  /*13560*/  ISETP.GT.U32.AND P5, PT, R247, R3, PT ;  /* 0x00000003f700720c */ /* 0x000fc60003fa4070 */
[----:B------:R-:W-:Y:S01]  /*13570*/  STL [R1+0xdc], R9 ;  /* 0x0000dc0901007387 */ /* 0x000fe20000100800 */
[----:B------:R-:W-:-:S03]  /*13580*/  @!P1 IMAD.IADD R4, R4, 0x1, -R247 ;  /* 0x0000000104049824 */ /* 0x000fc600078e0af7 */
[----:B------:R1:W-:Y:S04]  /*13590*/  STL [R1+0xd8], R0 ;  /* 0x0000d80001007387 */ /* 0x0003e80000100800 */
[----:B------:R1:W-:Y:S04]  /*135a0*/  STL [R1+0xd4], R242 ;  /* 0x0000d4f201007387 */ /* 0x0003e80000100800 */
[----:B------:R1:W-:Y:S01]  /*135b0*/  STL [R1+0xd0], R243 ;  /* 0x0000d0f301007387 */ /* 0x0003e20000100800 */
[C---:B------:R-:W-:Y:S02]  /*135c0*/  ISETP.GT.U32.AND P4, PT, R247.reuse, R245, PT ;  /* 0x000000f5f700720c */ /* 0x040fe40003f84070 */
[----:B------:R-:W-:-:S02]  /*135d0*/  ISETP.GT.U32.AND P3, PT, R247, R8, PT ;  /* 0x00000008f700720c */ /* 0x000fc40003f64070 */
[----:B------:R-:W-:-:S09]  /*135e0*/  ISETP.GT.U32.AND P0, PT, R247, R5, PT ;  /* 0x00000005f700720c */ /* 0x000fd20003f04070 */
[----:B------:R-:W-:Y:S02]  /*135f0*/  @!P4 IADD3 R245, R245, -R247, RZ ;  /* 0x800000f7f5f5c210 */ /* 0x000fe40007ffe0ff */
[--C-:B------:R-:W-:Y:S02]  /*13600*/  @!P3 IMAD.IADD R8, R8, 0x1, -R247.reuse ;  /* 0x000000010808b824 */ /* 0x100fe400078e0af7 */
[--C-:B------:R-:W-:Y:S01]  /*13610*/  @!P0 IMAD.IADD R5, R5, 0x1, -R247.reuse ;  /* 0x0000000105058824 */ /* 0x100fe200078e0af7 */
[----:B------:R-:W-:Y:S04]  /*13620*/  STL [R1+0xc8], R170 ;  /* 0x0000c8aa01007387 */ /* 0x000fe80000100800 */
[----:B------:R1:W-:Y:S04]  /*13630*/  STL [R1+0xcc], R244 ;  /* 0x0000ccf401007387 */ /* 0x0003e80000100800 */
[----:B-1----:R-:W3:Y:S01]  /*13640*/  LDL.LU R0, [R1+0x90] ;  /* 0x0000900001007983 */ /* 0x002ee20000300800 */
[----:B------:R-:W-:-:S03]  /*13650*/  @!P5 IMAD.IADD R3, R3, 0x1, -R247 ;  /* 0x000000010303d824 */ /* 0x000fc600078e0af7 */
[----:B------:R-:W3:Y:S04]  /*13660*/  LDL.LU R242, [R1+0x8c] ;  /* 0x00008c0001f27983 */ /* 0x000ee80000300800 */
[----:B------:R-:W3:Y:S04]  /*13670*/  LDL.LU R243, [R1+0x88] ;  /* 0x0000880001f37983 */ /* 0x000ee80000300800 */
[----:B------:R-:W3:Y:S01]  /*13680*/  LDL.LU R244, [R1+0x84] ;  /* 0x0000840001f47983 */ /* 0x000ee20000300800 */
[C---:B----4-:R-:W-:Y:S02]  /*13690*/  ISETP.GT.U32.AND P6, PT, R247.reuse, R16, PT ;  /* 0x00000010f700720c */ /* 0x050fe40003fc4070 */
[----:B------:R-:W-:-:S02]  /*136a0*/  ISETP.GT.U32.AND P4, PT, R247, R15, PT ;  /* 0x0000000ff700720c */ /* 0x000fc40003f84070 */
[C---:B--2---:R-:W-:Y:S02]  /*136b0*/  ISETP.GT.U32.AND P3, PT, R247.reuse, R14, PT ;  /* 0x0000000ef700720c */ /* 0x044fe40003f64070 */
[----:B------:R-:W-:-:S07]  /*136c0*/  ISETP.GT.U32.AND P0, PT, R247, R13, PT ;  /* 0x0000000df700720c */ /* 0x000fce0003f04070 */
[----:B------:R-:W-:Y:S02]  /*136d0*/  @!P6 IADD3 R16, R16, -R247, RZ ;  /* 0x800000f71010e210 */ /* 0x000fe40007ffe0ff */
[----:B------:R-:W-:Y:S01]  /*136e0*/  ISETP.GT.U32.AND P2, PT, R247, R12, PT ;  /* 0x0000000cf700720c */ /* 0x000fe20003f44070 */
[--C-:B------:R-:W-:Y:S01]  /*136f0*/  @!P4 IMAD.IADD R15, R15, 0x1, -R247.reuse ;  /* 0x000000010f0fc824 */ /* 0x100fe200078e0af7 */
[C---:B------:R-:W-:Y:S01]  /*13700*/  ISETP.GT.U32.AND P6, PT, R247.reuse, R245, PT ;  /* 0x000000f5f700720c */ /* 0x040fe20003fc4070 */
[----:B------:R-:W-:Y:S01]  /*13710*/  @!P3 IMAD.IADD R14, R14, 0x1, -R247 ;  /* 0x000000010e0eb824 */ /* 0x000fe200078e0af7 */
[----:B------:R-:W-:Y:S02]  /*13720*/  ISETP.GT.U32.AND P4, PT, R247, R8, PT ;  /* 0x00000008f700720c */ /* 0x000fe40003f84070 */
[----:B------:R-:W-:Y:S02]  /*13730*/  @!P0 IADD3 R13, R13, -R247, RZ ;  /* 0x800000f70d0d8210 */ /* 0x000fe40007ffe0ff */
[----:B------:R-:W-:-:S02]  /*13740*/  ISETP.GT.U32.AND P0, PT, R247, R241, PT ;  /* 0x000000f1f700720c */ /* 0x000fc40003f04070 */
[C---:B------:R-:W-:Y:S02]  /*13750*/  ISETP.GT.U32.AND P3, PT, R247.reuse, R5, PT ;  /* 0x00000005f700720c */ /* 0x040fe40003f64070 */
[C---:B---3--:R-:W-:Y:S01]  /*13760*/  ISETP.GT.U32.AND P1, PT, R247.reuse, R11, PT ;  /* 0x0000000bf700720c */ /* 0x048fe20003f24070 */
[--C-:B------:R-:W-:Y:S01]  /*13770*/  @!P2 IMAD.IADD R12, R12, 0x1, -R247.reuse ;  /* 0x000000010c0ca824 */ /* 0x100fe200078e0af7 */
[----:B------:R-:W-:Y:S01]  /*13780*/  ISETP.GT.U32.AND P2, PT, R247, R4, PT ;  /* 0x00000004f700720c */ /* 0x000fe20003f44070 */
[--C-:B------:R-:W-:Y:S02]  /*13790*/  @!P6 IMAD.IADD R245, R245, 0x1, -R247.reuse ;  /* 0x00000001f5f5e824 */ /* 0x100fe400078e0af7 */
[----:B------:R-:W-:-:S04]  /*137a0*/  @!P4 IMAD.IADD R8, R8, 0x1, -R247 ;  /* 0x000000010808c824 */ /* 0x000fc800078e0af7 */
[--C-:B------:R-:W-:Y:S01]  /*137b0*/  @!P0 IMAD.IADD R241, R241, 0x1, -R247.reuse ;  /* 0x00000001f1f18824 */ /* 0x100fe200078e0af7 */
[----:B------:R1:W-:Y:S01]  /*137c0*/  STL [R1+0xc4], R245 ;  /* 0x0000c4f501007387 */ /* 0x0003e20000100800 */
[----:B------:R-:W-:Y:S02]  /*137d0*/  @!P3 IADD3 R5, R5, -R247, RZ ;  /* 0x800000f70505b210 */ /* 0x000fe40007ffe0ff */
[--C-:B------:R-:W-:Y:S01]  /*137e0*/  @!P1 IMAD.IADD R11, R11, 0x1, -R247.reuse ;  /* 0x000000010b0b9824 */ /* 0x100fe200078e0af7 */
[----:B------:R-:W-:Y:S01]  /*137f0*/  ISETP.GT.U32.AND P1, PT, R247, R3, PT ;  /* 0x00000003f700720c */ /* 0x000fe20003f24070 */
[----:B------:R-:W-:Y:S01]  /*13800*/  @!P2 IMAD.IADD R4, R4, 0x1, -R247 ;  /* 0x000000010404a824 */ /* 0x000fe200078e0af7 */
[----:B-1----:R-:W2:Y:S04]  /*13810*/  LDL.LU R245, [R1+0x80] ;  /* 0x0000800001f57983 */ /* 0x002ea80000300800 */
[----:B------:R-:W-:Y:S04]  /*13820*/  STL [R1+0xc0], R8 ;  /* 0x0000c00801007387 */ /* 0x000fe80000100800 */
[----:B------:R1:W-:Y:S04]  /*13830*/  STL [R1+0xb8], R241 ;  /* 0x0000b8f101007387 */ /* 0x0003e80000100800 */
[----:B------:R3:W-:Y:S04]  /*13840*/  STL [R1+0xbc], R5 ;  /* 0x0000bc0501007387 */ /* 0x0007e80000100800 */
[----:B-1----:R-:W4:Y:S04]  /*13850*/  LDL.LU R241, [R1+0x78] ;  /* 0x0000780001f17983 */ /* 0x002f280000300800 */
[----:B------:R-:W4:Y:S04]  /*13860*/  LDL.LU R10, [R1+0x74] ;  /* 0x00007400010a7983 */ /* 0x000f280000300800 */
[----:B------:R-:W4:Y:S04]  /*13870*/  LDL.LU R9, [R1+0x70] ;  /* 0x0000700001097983 */ /* 0x000f280000300800 */
[----:B------:R1:W-:Y:S04]  /*13880*/  STL [R1+0xb4], R4 ;  /* 0x0000b40401007387 */ /* 0x0003e80000100800 */
[----:B------:R-:W4:Y:S01]  /*13890*/  LDL.LU R8, [R1+0x6c] ;  /* 0x00006c0001087983 */ /* 0x000f220000300800 */
[----:B------:R-:W-:-:S03]  /*138a0*/  @!P1 IADD3 R3, R3, -R247, RZ ;  /* 0x800000f703039210 */ /* 0x000fc60007ffe0ff */
[----:B---3--:R-:W3:Y:S04]  /*138b0*/  LDL.LU R5, [R1+0x68] ;  /* 0x0000680001057983 */ /* 0x008ee80000300800 */
[----:B-1----:R-:W3:Y:S04]  /*138c0*/  LDL.LU R4, [R1+0x64] ;  /* 0x0000640001047983 */ /* 0x002ee80000300800 */
[----:B------:R1:W-:Y:S04]  /*138d0*/  STL [R1+0xb0], R3 ;  /* 0x0000b00301007387 */ /* 0x0003e80000100800 */
[----:B-1----:R-:W3:Y:S01]  /*138e0*/  LDL.LU R3, [R1+0x60] ;  /* 0x0000600001037983 */ /* 0x002ee20000300800 */
[----:B------:R-:W-:-:S02]  /*138f0*/  ISETP.GT.U32.AND P5, PT, R247, R2, PT ;  /* 0x00000002f700720c */ /* 0x000fc40003fa4070 */
[C---:B------:R-:W-:Y:S02]  /*13900*/  ISETP.GT.U32.AND P4, PT, R247.reuse, R15, PT ;  /* 0x0000000ff700720c */ /* 0x040fe40003f84070 */
[----:B------:R-:W-:-:S09]  /*13910*/  ISETP.GT.U32.AND P3, PT, R247, R14, PT ;  /* 0x0000000ef700720c */ /* 0x000fd20003f64070 */
[----:B------:R-:W-:Y:S02]  /*13920*/  @!P5 IADD3 R2, R2, -R247, RZ ;  /* 0x800000f70202d210 */ /* 0x000fe40007ffe0ff */
[C---:B------:R-:W-:Y:S02]  /*13930*/  ISETP.GT.U32.AND P5, PT, R247.reuse, R16, PT ;  /* 0x00000010f700720c */ /* 0x040fe40003fa4070 */
[C---:B------:R-:W-:Y:S02]  /*13940*/  ISETP.GT.U32.AND P0, PT, R247.reuse, R13, PT ;  /* 0x0000000df700720c */ /* 0x040fe40003f04070 */
[C---:B------:R-:W-:Y:S02]  /*13950*/  ISETP.GT.U32.AND P2, PT, R247.reuse, R12, PT ;  /* 0x0000000cf700720c */ /* 0x040fe40003f44070 */
[C---:B------:R-:W-:Y:S01]  /*13960*/  ISETP.GT.U32.AND P6, PT, R247.reuse, R2, PT ;  /* 0x00000002f700720c */ /* 0x040fe20003fc4070 */
[----:B------:R-:W-:Y:S01]  /*13970*/  @!P3 IMAD.IADD R14, R14, 0x1, -R247 ;  /* 0x000000010e0eb824 */ /* 0x000fe200078e0af7 */
[----:B------:R-:W-:-:S02]  /*13980*/  ISETP.GT.U32.AND P1, PT, R247, R11, PT ;  /* 0x0000000bf700720c */ /* 0x000fc40003f24070 */
[----:B------:R-:W-:-:S03]  /*13990*/  @!P4 IADD3 R15, R15, -R247, RZ ;  /* 0x800000f70f0fc210 */ /* 0x000fc60007ffe0ff */
[--C-:B------:R-:W-:Y:S02]  /*139a0*/  @!P5 IMAD.IADD R16, R16, 0x1, -R247.reuse ;  /* 0x000000011010d824 */ /* 0x100fe400078e0af7 */
[--C-:B------:R-:W-:Y:S02]  /*139b0*/  @!P0 IMAD.IADD R13, R13, 0x1, -R247.reuse ;  /* 0x000000010d0d8824 */ /* 0x100fe400078e0af7 */
[----:B------:R-:W-:Y:S01]  /*139c0*/  IMAD.MOV.U32 R170, RZ, RZ, R240 ;  /* 0x000000ffffaa7224 */ /* 0x000fe200078e00f0 */
[----:B------:R-:W-:Y:S01]  /*139d0*/  @!P2 IADD3 R12, R12, -R247, RZ ;  /* 0x800000f70c0ca210 */ /* 0x000fe20007ffe0ff */
[--C-:B------:R-:W-:Y:S02]  /*139e0*/  @!P6 IMAD.IADD R2, R2, 0x1, -R247.reuse ;  /* 0x000000010202e824 */ /* 0x100fe400078e0af7 */
[----:B------:R-:W-:Y:S01]  /*139f0*/  @!P1 IMAD.IADD R11, R11, 0x1, -R247 ;  /* 0x000000010b0b9824 */ /* 0x000fe200078e0af7 */
[C---:B------:R-:W-:Y:S02]  /*13a00*/  ISETP.GT.U32.AND P1, PT, R247.reuse, R170, PT ;  /* 0x000000aaf700720c */ /* 0x040fe40003f24070 */
[----:B------:R-:W-:-:S02]  /*13a10*/  ISETP.GT.U32.AND P5, PT, R247, R0, PT ;  /* 0x00000000f700720c */ /* 0x000fc40003fa4070 */
[C---:B------:R-:W-:Y:S02]  /*13a20*/  ISETP.GT.U32.AND P4, PT, R247.reuse, R242, PT ;  /* 0x000000f2f700720c */ /* 0x040fe40003f84070 */
[C---:B------:R-:W-:Y:S02]  /*13a30*/  ISETP.GT.U32.AND P3, PT, R247.reuse, R243, PT ;  /* 0x000000f3f700720c */ /* 0x040fe40003f64070 */
[----:B------:R-:W-:-:S07]  /*13a40*/  ISETP.GT.U32.AND P0, PT, R247, R244, PT ;  /* 0x000000f4f700720c */ /* 0x000fce0003f04070 */
[-C--:B------:R-:W-:Y:S02]  /*13a50*/  @!P5 IADD3 R0, R0, -R247.reuse, RZ ;  /* 0x800000f70000d210 */ /* 0x080fe40007ffe0ff */
[--C-:B------:R-:W-:Y:S02]  /*13a60*/  @!P4 IMAD.IADD R242, R242, 0x1, -R247.reuse ;  /* 0x00000001f2f2c824 */ /* 0x100fe400078e0af7 */
[--C-:B------:R-:W-:Y:S02]  /*13a70*/  @!P3 IMAD.IADD R243, R243, 0x1, -R247.reuse ;  /* 0x00000001f3f3b824 */ /* 0x100fe400078e0af7 */
[----:B------:R-:W-:Y:S01]  /*13a80*/  @!P0 IADD3 R244, R244, -R247, RZ ;  /* 0x800000f7f4f48210 */ /* 0x000fe20007ffe0ff */
[----:B------:R-:W-:Y:S01]  /*13a90*/  @!P1 IMAD.IADD R170, R170, 0x1, -R247 ;  /* 0x00000001aaaa9824 */ /* 0x000fe200078e0af7 */
[----:B------:R1:W-:Y:S04]  /*13aa0*/  STL [R1+0xac], R16 ;  /* 0x0000ac1001007387 */ /* 0x0003e80000100800 */
[----:B-1----:R-:W3:Y:S04]  /*13ab0*/  LDL.LU R16, [R1+0x28c4] ;  /* 0x0028c40001107983 */ /* 0x002ee80000300800 */
[----:B------:R1:W-:Y:S04]  /*13ac0*/  STL [R1+0xa8], R15 ;  /* 0x0000a80f01007387 */ /* 0x0003e80000100800 */
[----:B------:R1:W-:Y:S04]  /*13ad0*/  STL [R1+0xa4], R14 ;  /* 0x0000a40e01007387 */ /* 0x0003e80000100800 */
[----:B------:R1:W-:Y:S04]  /*13ae0*/  STL [R1+0xa0], R13 ;  /* 0x0000a00d01007387 */ /* 0x0003e80000100800 */
[----:B------:R1:W-:Y:S04]  /*13af0*/  STL [R1+0x9c], R12 ;  /* 0x00009c0c01007387 */ /* 0x0003e80000100800 */
[----:B-1----:R-:W3:Y:S04]  /*13b00*/  LDL.LU R15, [R1+0x5c] ;  /* 0x00005c00010f7983 */ /* 0x002ee80000300800 */
[----:B------:R1:W-:Y:S04]  /*13b10*/  STL [R1+0x98], R11 ;  /* 0x0000980b01007387 */ /* 0x0003e80000100800 */
[----:B------:R-:W3:Y:S04]  /*13b20*/  LDL.LU R14, [R1+0x58] ;  /* 0x00005800010e7983 */ /* 0x000ee80000300800 */
[----:B------:R-:W3:Y:S04]  /*13b30*/  LDL.LU R13, [R1+0x54] ;  /* 0x00005400010d7983 */ /* 0x000ee80000300800 */
[----:B------:R1:W-:Y:S04]  /*13b40*/  STL [R1+0x94], R2 ;  /* 0x0000940201007387 */ /* 0x0003e80000100800 */
[----:B------:R-:W3:Y:S04]  /*13b50*/  LDL.LU R12, [R1+0x50] ;  /* 0x00005000010c7983 */ /* 0x000ee80000300800 */
[----:B-1----:R-:W3:Y:S04]  /*13b60*/  LDL.LU R11, [R1+0x4c] ;  /* 0x00004c00010b7983 */ /* 0x002ee80000300800 */
[----:B------:R-:W3:Y:S01]  /*13b70*/  LDL.LU R2, [R1+0x48] ;  /* 0x0000480001027983 */ /* 0x000ee20000300800 */
[----:B--2---:R-:W-:-:S02]  /*13b80*/  ISETP.GT.U32.AND P2, PT, R247, R245, PT ;  /* 0x000000f5f700720c */ /* 0x004fc40003f44070 */
[C---:B----4-:R-:W-:Y:S02]  /*13b90*/  ISETP.GT.U32.AND P6, PT, R247.reuse, R241, PT ;  /* 0x000000f1f700720c */ /* 0x050fe40003fc4070 */
[C---:B------:R-:W-:Y:S02]  /*13ba0*/  ISETP.GT.U32.AND P5, PT, R247.reuse, R10, PT ;  /* 0x0000000af700720c */ /* 0x040fe40003fa4070 */
[----:B------:R-:W-:-:S07]  /*13bb0*/  ISETP.GT.U32.AND P4, PT, R247, R9, PT ;  /* 0x00000009f700720c */ /* 0x000fce0003f84070 */
[--C-:B------:R-:W-:Y:S01]  /*13bc0*/  @!P2 IMAD.IADD R245, R245, 0x1, -R247.reuse ;  /* 0x00000001f5f5a824 */ /* 0x100fe200078e0af7 */
[C---:B------:R-:W-:Y:S02]  /*13bd0*/  ISETP.GT.U32.AND P3, PT, R247.reuse, R8, PT ;  /* 0x00000008f700720c */ /* 0x040fe40003f64070 */
[----:B---3--:R-:W-:Y:S01]  /*13be0*/  ISETP.GT.U32.AND P0, PT, R247, R5, PT ;  /* 0x00000005f700720c */ /* 0x008fe20003f04070 */
[--C-:B------:R-:W-:Y:S01]  /*13bf0*/  @!P5 IMAD.IADD R10, R10, 0x1, -R247.reuse ;  /* 0x000000010a0ad824 */ /* 0x100fe200078e0af7 */
[----:B------:R-:W-:Y:S02]  /*13c00*/  @!P6 IADD3 R241, R241, -R247, RZ ;  /* 0x800000f7f1f1e210 */ /* 0x000fe40007ffe0ff */
[C---:B------:R-:W-:Y:S02]  /*13c10*/  ISETP.GT.U32.AND P2, PT, R247.reuse, R4, PT ;  /* 0x00000004f700720c */ /* 0x040fe40003f44070 */
[----:B------:R-:W-:Y:S01]  /*13c20*/  ISETP.GT.U32.AND P6, PT, R247, R0, PT ;  /* 0x00000000f700720c */ /* 0x000fe20003fc4070 */
[----:B------:R-:W-:Y:S01]  /*13c30*/  @!P4 IMAD.IADD R9, R9, 0x1, -R247 ;  /* 0x000000010909c824 */ /* 0x000fe200078e0af7 */
[----:B------:R-:W-:-:S02]  /*13c40*/  ISETP.GT.U32.AND P5, PT, R247, R242, PT ;  /* 0x000000f2f700720c */ /* 0x000fc40003fa4070 */
[C---:B------:R-:W-:Y:S02]  /*13c50*/  ISETP.GT.U32.AND P4, PT, R247.reuse, R243, PT ;  /* 0x000000f3f700720c */ /* 0x040fe40003f84070 */
[----:B------:R-:W-:Y:S02]  /*13c60*/  @!P3 IADD3 R8, R8, -R247, RZ ;  /* 0x800000f70808b210 */ /* 0x000fe40007ffe0ff */
[C---:B------:R-:W-:Y:S02]  /*13c70*/  ISETP.GT.U32.AND P3, PT, R247.reuse, R244, PT ;  /* 0x000000f4f700720c */ /* 0x040fe40003f64070 */
[----:B------:R-:W-:Y:S01]  /*13c80*/  ISETP.GT.U32.AND P1, PT, R247, R3, PT ;  /* 0x00000003f700720c */ /* 0x000fe20003f24070 */
[--C-:B------:R-:W-:Y:S01]  /*13c90*/  @!P0 IMAD.IADD R5, R5, 0x1, -R247.reuse ;  /* 0x0000000105058824 */ /* 0x100fe200078e0af7 */
[C---:B------:R-:W-:Y:S01]  /*13ca0*/  ISETP.GT.U32.AND P0, PT, R247.reuse, R245, PT ;  /* 0x000000f5f700720c */ /* 0x040fe20003f04070 */
[--C-:B------:R-:W-:Y:S01]  /*13cb0*/  @!P2 IMAD.IADD R4, R4, 0x1, -R247.reuse ;  /* 0x000000010404a824 */ /* 0x100fe200078e0af7 */
[----:B------:R-:W-:Y:S01]  /*13cc0*/  ISETP.GT.U32.AND P2, PT, R247, R170, PT ;  /* 0x000000aaf700720c */ /* 0x000fe20003f44070 */
[----:B------:R-:W-:-:S02]  /*13cd0*/  @!P6 IMAD.IADD R0, R0, 0x1, -R247 ;  /* 0x000000010000e824 */ /* 0x000fc400078e0af7 */
[----:B------:R-:W-:Y:S01]  /*13ce0*/  @!P5 IMAD.IADD R242, R242, 0x1, -R247 ;  /* 0x00000001f2f2d824 */ /* 0x000fe200078e0af7 */
[----:B------:R-:W-:-:S03]  /*13cf0*/  @!P4 IADD3 R243, R243, -R247, RZ ;  /* 0x800000f7f3f3c210 */ /* 0x000fc60007ffe0ff */
[--C-:B------:R-:W-:Y:S01]  /*13d00*/  @!P3 IMAD.IADD R244, R244, 0x1, -R247.reuse ;  /* 0x00000001f4f4b824 */ /* 0x100fe200078e0af7 */
[----:B------:R1:W-:Y:S01]  /*13d10*/  STL [R1+0x90], R0 ;  /* 0x0000900001007387 */ /* 0x0003e20000100800 */
[----:B------:R-:W-:Y:S02]  /*13d20*/  @!P1 IADD3 R3, R3, -R247, RZ ;  /* 0x800000f703039210 */ /* 0x000fe40007ffe0ff */
[----:B------:R-:W-:Y:S01]  /*13d30*/  ISETP.GT.U32.AND P1, PT, R247, R241, PT ;  /* 0x000000f1f700720c */ /* 0x000fe20003f24070 */
[----:B------:R2:W-:Y:S01]  /*13d40*/  STL [R1+0x8c], R242 ;  /* 0x00008cf201007387 */ /* 0x0005e20000100800 */
[----:B------:R-:W-:-:S03]  /*13d50*/  @!P0 IMAD.IADD R245, R245, 0x1, -R247 ;  /* 0x00000001f5f58824 */ /* 0x000fc600078e0af7 */
[----:B-1----:R-:W3:Y:S04]  /*13d60*/  LDL.LU R0, [R1+0x44] ;  /* 0x0000440001007983 */ /* 0x002ee80000300800 */
[----:B------:R1:W-:Y:S01]  /*13d70*/  STL [R1+0x88], R243 ;  /* 0x000088f301007387 */ /* 0x0003e20000100800 */
[----:B------:R-:W-:-:S03]  /*13d80*/  @!P2 IADD3 R170, R170, -R247, RZ ;  /* 0x800000f7aaaaa210 */ /* 0x000fc60007ffe0ff */
[----:B------:R4:W-:Y:S04]  /*13d90*/  STL [R1+0x84], R244 ;  /* 0x000084f401007387 */ /* 0x0009e80000100800 */
[----:B--2---:R-:W2:Y:S04]  /*13da0*/  LDL.LU R242, [R1+0x40] ;  /* 0x0000400001f27983 */ /* 0x004ea80000300800 */
[----:B-1----:R-:W2:Y:S01]  /*13db0*/  LDL.LU R243, [R1+0x3c] ;  /* 0x00003c0001f37983 */ /* 0x002ea20000300800 */
[----:B------:R-:W-:-:S03]  /*13dc0*/  @!P1 IMAD.IADD R241, R241, 0x1, -R247 ;  /* 0x00000001f1f19824 */ /* 0x000fc600078e0af7 */
[----:B------:R1:W-:Y:S04]  /*13dd0*/  STL [R1+0x80], R245 ;  /* 0x000080f501007387 */ /* 0x0003e80000100800 */
[----:B----4-:R-:W4:Y:S04]  /*13de0*/  LDL.LU R244, [R1+0x38] ;  /* 0x0000380001f47983 */ /* 0x010f280000300800 */
[----:B-1----:R-:W4:Y:S04]  /*13df0*/  LDL.LU R245, [R1+0x34] ;  /* 0x0000340001f57983 */ /* 0x002f280000300800 */
[----:B------:R1:W-:Y:S04]  /*13e00*/  STL [R1+0x7c], R170 ;  /* 0x00007caa01007387 */ /* 0x0003e80000100800 */
[----:B-1----:R-:W4:Y:S04]  /*13e10*/  LDL.LU R170, [R1+0x30] ;  /* 0x0000300001aa7983 */ /* 0x002f280000300800 */
[----:B------:R1:W-:Y:S04]  /*13e20*/  STL [R1+0x78], R241 ;  /* 0x000078f101007387 */ /* 0x0003e80000100800 */
[----:B-1----:R-:W4:Y:S01]  /*13e30*/  LDL.LU R241, [R1+0x28c0] ;  /* 0x0028c00001f17983 */ /* 0x002f220000300800 */
[----:B------:R-:W-:-:S02]  /*13e40*/  ISETP.GT.U32.AND P5, PT, R247, R10, PT ;  /* 0x0000000af700720c */ /* 0x000fc40003fa4070 */
[C---:B------:R-:W-:Y:S02]  /*13e50*/  ISETP.GT.U32.AND P4, PT, R247.reuse, R9, PT ;  /* 0x00000009f700720c */ /* 0x040fe40003f84070 */
[C---:B------:R-:W-:Y:S02]  /*13e60*/  ISETP.GT.U32.AND P3, PT, R247.reuse, R8, PT ;  /* 0x00000008f700720c */ /* 0x040fe40003f64070 */
[C---:B------:R-:W-:Y:S02]  /*13e70*/  ISETP.GT.U32.AND P0, PT, R247.reuse, R5, PT ;  /* 0x00000005f700720c */ /* 0x040fe40003f04070 */
[C---:B------:R-:W-:Y:S02]  /*13e80*/  ISETP.GT.U32.AND P2, PT, R247.reuse, R4, PT ;  /* 0x00000004f700720c */ /* 0x040fe40003f44070 */
[----:B------:R-:W-:-:S03]  /*13e90*/  ISETP.GT.U32.AND P6, PT, R247, R3, PT ;  /* 0x00000003f700720c */ /* 0x000fc60003fc4070 */
[-C--:B------:R-:W-:Y:S02]  /*13ea0*/  @!P5 IADD3 R10, R10, -R247.reuse, RZ ;  /* 0x800000f70a0ad210 */ /* 0x080fe40007ffe0ff */
[--C-:B------:R-:W-:Y:S02]  /*13eb0*/  @!P4 IMAD.IADD R9, R9, 0x1, -R247.reuse ;  /* 0x000000010909c824 */ /* 0x100fe400078e0af7 */
[--C-:B------:R-:W-:Y:S02]  /*13ec0*/  @!P3 IMAD.IADD R8, R8, 0x1, -R247.reuse ;  /* 0x000000010808b824 */ /* 0x100fe400078e0af7 */
[----:B------:R-:W-:Y:S02]  /*13ed0*/  @!P0 IADD3 R5, R5, -R247, RZ ;  /* 0x800000f705058210 */ /* 0x000fe40007ffe0ff */
[--C-:B------:R-:W-:Y:S02]  /*13ee0*/  @!P2 IMAD.IADD R4, R4, 0x1, -R247.reuse ;  /* 0x000000010404a824 */ /* 0x100fe400078e0af7 */
[----:B------:R-:W-:-:S02]  /*13ef0*/  @!P6 IMAD.IADD R3, R3, 0x1, -R247 ;  /* 0x000000010303e824 */ /* 0x000fc400078e0af7 */
[----:B------:R-:W-:Y:S01]  /*13f00*/  IMAD.HI.U32 R240, R246, R239, RZ ;  /* 0x000000eff6f07227 */ /* 0x000fe200078e00ff */
[C---:B------:R-:W-:Y:S02]  /*13f10*/  ISETP.GT.U32.AND P1, PT, R247.reuse, R15, PT ;  /* 0x0000000ff700720c */ /* 0x040fe40003f24070 */
[C---:B------:R-:W-:Y:S02]  /*13f20*/  ISETP.GT.U32.AND P5, PT, R247.reuse, R14, PT ;  /* 0x0000000ef700720c */ /* 0x040fe40003fa4070 */
[C---:B------:R-:W-:Y:S02]  /*13f30*/  ISETP.GT.U32.AND P4, PT, R247.reuse, R13, PT ;  /* 0x0000000df700720c */ /* 0x040fe40003f84070 */
[C---:B------:R-:W-:Y:S02]  /*13f40*/  ISETP.GT.U32.AND P3, PT, R247.reuse, R12, PT ;  /* 0x0000000cf700720c */ /* 0x040fe40003f64070 */
[----:B------:R-:W-:-:S05]  /*13f50*/  ISETP.GT.U32.AND P0, PT, R247, R11, PT ;  /* 0x0000000bf700720c */ /* 0x000fca0003f04070 */
[-C--:B------:R-:W-:Y:S02]  /*13f60*/  @!P1 IADD3 R15, R15, -R247.reuse, RZ ;  /* 0x800000f70f0f9210 */ /* 0x080fe40007ffe0ff */
[----:B------:R-:W-:Y:S01]  /*13f70*/  ISETP.GT.U32.AND P2, PT, R247, R2, PT ;  /* 0x00000002f700720c */ /* 0x000fe20003f44070 */
[--C-:B------:R-:W-:Y:S02]  /*13f80*/  @!P5 IMAD.IADD R14, R14, 0x1, -R247.reuse ;  /* 0x000000010e0ed824 */ /* 0x100fe400078e0af7 */
[--C-:B------:R-:W-:Y:S01]  /*13f90*/  @!P4 IMAD.IADD R13, R13, 0x1, -R247.reuse ;  /* 0x000000010d0dc824 */ /* 0x100fe200078e0af7 */
[----:B------:R-:W-:Y:S01]  /*13fa0*/  @!P3 IADD3 R12, R12, -R247, RZ ;  /* 0x800000f70c0cb210 */ /* 0x000fe20007ffe0ff */
[----:B------:R-:W-:Y:S02]  /*13fb0*/  IMAD.MOV R240, RZ, RZ, -R240 ;  /* 0x000000fffff07224 */ /* 0x000fe400078e0af0 */
[----:B------:R-:W-:Y:S02]  /*13fc0*/  @!P0 IMAD.IADD R11, R11, 0x1, -R247 ;  /* 0x000000010b0b8824 */ /* 0x000fe400078e0af7 */
[----:B------:R-:W-:-:S04]  /*13fd0*/  IMAD R239, R247, R240, R239 ;  /* 0x000000f0f7ef7224 */ /* 0x000fc800078e02ef */
[----:B------:R-:W-:Y:S02]  /*13fe0*/  @!P2 IMAD.IADD R2, R2, 0x1, -R247 ;  /* 0x000000010202a824 */ /* 0x000fe400078e0af7 */
[----:B------:R-:W-:-:S05]  /*13ff0*/  VIADD R240, R6, 0x1f9 ;  /* 0x000001f906f07836 */ /* 0x000fca0000000000 */
[----:B------:R-:W-:Y:S04]  /*14000*/  STL [R1+0x1e54], R240 ;  /* 0x001e54f001007387 */ /* 0x000fe80000100800 */
[----:B------:R1:W-:Y:S04]  /*14010*/  STL [R1+0x74], R10 ;  /* 0x0000740a01007387 */ /* 0x0003e80000100800 */
[----:B------:R1:W-:Y:S04]  /*14020*/  STL [R1+0x70], R9 ;  /* 0x0000700901007387 */ /* 0x0003e80000100800 */
[----:B------:R1:W-:Y:S04]  /*14030*/  STL [R1+0x6c], R8 ;  /* 0x00006c0801007387 */ /* 0x0003e80000100800 */
[----:B------:R1:W-:Y:S04]  /*14040*/  STL [R1+0x68], R5 ;  /* 0x0000680501007387 */ /* 0x0003e80000100800 */
[----:B-1----:R-:W4:Y:S04]  /*14050*/  LDL.LU R10, [R1+0x28] ;  /* 0x00002800010a7983 */ /* 0x002f280000300800 */
[----:B------:R1:W-:Y:S04]  /*14060*/  STL [R1+0x64], R4 ;  /* 0x0000640401007387 */ /* 0x0003e80000100800 */
[----:B------:R-:W4:Y:S04]  /*14070*/  LDL.LU R9, [R1+0x24] ;  /* 0x0000240001097983 */ /* 0x000f280000300800 */
[----:B------:R-:W4:Y:S04]  /*14080*/  LDL.LU R8, [R1+0x20] ;  /* 0x0000200001087983 */ /* 0x000f280000300800 */
[----:B------:R1:W-:Y:S04]  /*14090*/  STL [R1+0x60], R3 ;  /* 0x0000600301007387 */ /* 0x0003e80000100800 */
[----:B------:R-:W4:Y:S04]  /*140a0*/  LDL.LU R5, [R1+0x1c] ;  /* 0x00001c0001057983 */ /* 0x000f280000300800 */
[----:B-1----:R-:W4:Y:S04]  /*140b0*/  LDL.LU R4, [R1+0x18] ;  /* 0x0000180001047983 */ /* 0x002f280000300800 */
[----:B------:R-:W4:Y:S01]  /*140c0*/  LDL.LU R3, [R1+0x14] ;  /* 0x0000140001037983 */ /* 0x000f220000300800 */
[----:B---3--:R-:W-:-:S02]  /*140d0*/  ISETP.GT.U32.AND P6, PT, R247, R0, PT ;  /* 0x00000000f700720c */ /* 0x008fc40003fc4070 */
[C---:B--2---:R-:W-:Y:S02]  /*140e0*/  ISETP.GT.U32.AND P1, PT, R247.reuse, R242, PT ;  /* 0x000000f2f700720c */ /* 0x044fe40003f24070 */
[C---:B------:R-:W-:Y:S02]  /*140f0*/  ISETP.GT.U32.AND P5, PT, R247.reuse, R243, PT ;  /* 0x000000f3f700720c */ /* 0x040fe40003fa4070 */
[C---:B----4-:R-:W-:Y:S02]  /*14100*/  ISETP.GT.U32.AND P4, PT, R247.reuse, R244, PT ;  /* 0x000000f4f700720c */ /* 0x050fe40003f84070 */
[----:B------:R-:W-:-:S07]  /*14110*/  ISETP.GT.U32.AND P3, PT, R247, R245, PT ;  /* 0x000000f5f700720c */ /* 0x000fce0003f64070 */
[--C-:B------:R-:W-:Y:S01]  /*14120*/  @!P1 IMAD.IADD R242, R242, 0x1, -R247.reuse ;  /* 0x00000001f2f29824 */ /* 0x100fe200078e0af7 */
[----:B------:R-:W-:Y:S01]  /*14130*/  @!P6 IADD3 R0, R0, -R247, RZ ;  /* 0x800000f70000e210 */ /* 0x000fe20007ffe0ff */
[--C-:B------:R-:W-:Y:S01]  /*14140*/  @!P5 IMAD.IADD R243, R243, 0x1, -R247.reuse ;  /* 0x00000001f3f3d824 */ /* 0x100fe200078e0af7 */
[C---:B------:R-:W-:Y:S02]  /*14150*/  ISETP.GT.U32.AND P6, PT, R247.reuse, R15, PT ;  /* 0x0000000ff700720c */ /* 0x040fe40003fc4070 */
[C---:B------:R-:W-:Y:S02]  /*14160*/  ISETP.GT.U32.AND P1, PT, R247.reuse, R14, PT ;  /* 0x0000000ef700720c */ /* 0x040fe40003f24070 */
[C---:B------:R-:W-:Y:S02]  /*14170*/  ISETP.GT.U32.AND P0, PT, R247.reuse, R170, PT ;  /* 0x000000aaf700720c */ /* 0x040fe40003f04070 */
[----:B------:R-:W-:Y:S02]  /*14180*/  ISETP.GT.U32.AND P5, PT, R247, R13, PT ;  /* 0x0000000df700720c */ /* 0x000fe40003fa4070 */
[----:B------:R-:W-:Y:S01]  /*14190*/  @!P4 IADD3 R244, R244, -R247, RZ ;  /* 0x800000f7f4f4c210 */ /* 0x000fe20007ffe0ff */
[----:B------:R-:W-:Y:S01]  /*141a0*/  @!P3 IMAD.IADD R245, R245, 0x1, -R247 ;  /* 0x00000001f5f5b824 */ /* 0x000fe200078e0af7 */
[----:B------:R-:W-:-:S02]  /*141b0*/  ISETP.GT.U32.AND P4, PT, R247, R12, PT ;  /* 0x0000000cf700720c */ /* 0x000fc40003f84070 */
[----:B------:R-:W-:-:S05]  /*141c0*/  ISETP.GT.U32.AND P2, PT, R247, R241, PT ;  /* 0x000000f1f700720c */ /* 0x000fca0003f44070 */
[--C-:B------:R-:W-:Y:S01]  /*141d0*/  @!P0 IMAD.IADD R170, R170, 0x1, -R247.reuse ;  /* 0x00000001aaaa8824 */ /* 0x100fe200078e0af7 */
[C---:B------:R-:W-:Y:S02]  /*141e0*/  ISETP.GT.U32.AND P3, PT, R247.reuse, R11, PT ;  /* 0x0000000bf700720c */ /* 0x040fe40003f64070 */
[----:B------:R-:W-:Y:S01]  /*141f0*/  ISETP.GT.U32.AND P0, PT, R247, R2, PT ;  /* 0x00000002f700720c */ /* 0x000fe20003f04070 */
[--C-:B------:R-:W-:Y:S02]  /*14200*/  @!P6 IMAD.IADD R15, R15, 0x1, -R247.reuse ;  /* 0x000000010f0fe824 */ /* 0x100fe400078e0af7 */
[----:B------:R-:W-:Y:S01]  /*14210*/  @!P1 IMAD.IADD R14, R14, 0x1, -R247 ;  /* 0x000000010e0e9824 */ /* 0x000fe200078e0af7 */
[----:B------:R-:W-:Y:S02]  /*14220*/  ISETP.GT.U32.AND P1, PT, R247, R242, PT ;  /* 0x000000f2f700720c */ /* 0x000fe40003f24070 */
[----:B------:R-:W-:Y:S02]  /*14230*/  @!P2 IADD3 R241, R241, -R247, RZ ;  /* 0x800000f7f1f1a210 */ /* 0x000fe40007ffe0ff */
[----:B------:R-:W-:-:S02]  /*14240*/  ISETP.GT.U32.AND P2, PT, R247, R0, PT ;  /* 0x00000000f700720c */ /* 0x000fc40003f44070 */
[----:B------:R-:W-:Y:S01]  /*14250*/  @!P5 IADD3 R13, R13, -R247, RZ ;  /* 0x800000f70d0dd210 */ /* 0x000fe20007ffe0ff */
[--C-:B------:R-:W-:Y:S01]  /*14260*/  @!P4 IMAD.IADD R12, R12, 0x1, -R247.reuse ;  /* 0x000000010c0cc824 */ /* 0x100fe200078e0af7 */
[C---:B------:R-:W-:Y:S01]  /*14270*/  ISETP.GT.U32.AND P5, PT, R247.reuse, R243, PT ;  /* 0x000000f3f700720c */ /* 0x040fe20003fa4070 */
[----:B------:R1:W-:Y:S01]  /*14280*/  STL [R1+0x5c], R15 ;  /* 0x00005c0f01007387 */ /* 0x0003e20000100800 */
[----:B------:R-:W-:Y:S01]  /*14290*/  ISETP.GT.U32.AND P4, PT, R247, R244, PT ;  /* 0x000000f4f700720c */ /* 0x000fe20003f84070 */
[--C-:B------:R-:W-:Y:S01]  /*142a0*/  @!P3 IMAD.IADD R11, R11, 0x1, -R247.reuse ;  /* 0x000000010b0bb824 */ /* 0x100fe200078e0af7 */
[C---:B------:R-:W-:Y:S02]  /*142b0*/  ISETP.GT.U32.AND P3, PT, R247.reuse, R245, PT ;  /* 0x000000f5f700720c */ /* 0x040fe40003f64070 */
[----:B------:R-:W-:Y:S02]  /*142c0*/  @!P0 IADD3 R2, R2, -R247, RZ ;  /* 0x800000f702028210 */ /* 0x000fe40007ffe0ff */
[----:B------:R-:W-:Y:S01]  /*142d0*/  ISETP.GT.U32.AND P0, PT, R247, R170, PT ;  /* 0x000000aaf700720c */ /* 0x000fe20003f04070 */
[----:B-1----:R-:W2:Y:S04]  /*142e0*/  LDL.LU R15, [R1+0x28bc] ;  /* 0x0028bc00010f7983 */ /* 0x002ea80000300800 */
[----:B------:R1:W-:Y:S01]  /*142f0*/  STL [R1+0x58], R14 ;  /* 0x0000580e01007387 */ /* 0x0003e20000100800 */
[----:B------:R-:W-:-:S02]  /*14300*/  @!P2 IMAD.IADD R0, R0, 0x1, -R247 ;  /* 0x000000010000a824 */ /* 0x000fc400078e0af7 */
[--C-:B------:R-:W-:Y:S01]  /*14310*/  @!P1 IMAD.IADD R242, R242, 0x1, -R247.reuse ;  /* 0x00000001f2f29824 */ /* 0x100fe200078e0af7 */
[----:B-1----:R-:W3:Y:S04]  /*14320*/  LDL.LU R14, [R1+0x28b8] ;  /* 0x0028b800010e7983 */ /* 0x002ee80000300800 */
[----:B------:R1:W-:Y:S01]  /*14330*/  STL [R1+0x54], R13 ;  /* 0x0000540d01007387 */ /* 0x0003e20000100800 */
[----:B------:R-:W-:Y:S01]  /*14340*/  @!P5 IADD3 R243, R243, -R247, RZ ;  /* 0x800000f7f3f3d210 */ /* 0x000fe20007ffe0ff */
[--C-:B------:R-:W-:Y:S02]  /*14350*/  @!P4 IMAD.IADD R244, R244, 0x1, -R247.reuse ;  /* 0x00000001f4f4c824 */ /* 0x100fe400078e0af7 */
[----:B-1----:R-:W4:Y:S04]  /*14360*/  LDL.LU R13, [R1+0x28b4] ;  /* 0x0028b400010d7983 */ /* 0x002f280000300800 */
[----:B------:R1:W-:Y:S01]  /*14370*/  STL [R1+0x50], R12 ;  /* 0x0000500c01007387 */ /* 0x0003e20000100800 */
[----:B------:R-:W-:-:S03]  /*14380*/  @!P3 IMAD.IADD R245, R245, 0x1, -R247 ;  /* 0x00000001f5f5b824 */ /* 0x000fc600078e0af7 */
[----:B-1----:R-:W4:Y:S04]  /*14390*/  LDL.LU R12, [R1+0x28b0] ;  /* 0x0028b000010c7983 */ /* 0x002f280000300800 */
[----:B------:R1:W-:Y:S01]  /*143a0*/  STL [R1+0x4c], R11 ;  /* 0x00004c0b01007387 */ /* 0x0003e20000100800 */
[----:B------:R-:W-:-:S03]  /*143b0*/  @!P0 IADD3 R170, R170, -R247, RZ ;  /* 0x800000f7aaaa8210 */ /* 0x000fc60007ffe0ff */
[----:B-1----:R-:W2:Y:S04]  /*143c0*/  LDL.LU R11, [R1+0x28ac] ;  /* 0x0028ac00010b7983 */ /* 0x002ea80000300800 */
[----:B------:R1:W-:Y:S04]  /*143d0*/  STL [R1+0x48], R2 ;  /* 0x0000480201007387 */ /* 0x0003e80000100800 */
[----:B-1----:R-:W3:Y:S04]  /*143e0*/  LDL.LU R2, [R1+0x28a8] ;  /* 0x0028a80001027983 */ /* 0x002ee80000300800 */
[----:B------:R1:W-:Y:S04]  /*143f0*/  STL [R1+0x44], R0 ;  /* 0x0000440001007387 */ /* 0x0003e80000100800 */
[----:B-1----:R-:W4:Y:S04]  /*14400*/  LDL.LU R0, [R1+0x28a4] ;  /* 0x0028a40001007983 */ /* 0x002f280000300800 */
[----:B------:R1:W-:Y:S04]  /*14410*/  STL [R1+0x40], R242 ;  /* 0x000040f201007387 */ /* 0x0003e80000100800 */
[----:B-1----:R-:W2:Y:S04]  /*14420*/  LDL.LU R242, [R1+0x28a0] ;  /* 0x0028a00001f27983 */ /* 0x002ea80000300800 */
[----:B------:R1:W-:Y:S04]  /*14430*/  STL [R1+0x3c], R243 ;  /* 0x00003cf301007387 */ /* 0x0003e80000100800 */
[----:B-1----:R-:W3:Y:S04]  /*14440*/  LDL.LU R243, [R1+0x289c] ;  /* 0x00289c0001f37983 */ /* 0x002ee80000300800 */
[----:B------:R1:W-:Y:S04]  /*14450*/  STL [R1+0x38], R244 ;  /* 0x000038f401007387 */ /* 0x0003e80000100800 */
[----:B-1----:R-:W3:Y:S04]  /*14460*/  LDL.LU R244, [R1+0x2898] ;  /* 0x0028980001f47983 */ /* 0x002ee80000300800 */
[----:B------:R1:W-:Y:S04]  /*14470*/  STL [R1+0x34], R245 ;  /* 0x000034f501007387 */ /* 0x0003e80000100800 */
[----:B-1----:R-:W3:Y:S04]  /*14480*/  LDL.LU R245, [R1+0x2894] ;  /* 0x0028940001f57983 */ /* 0x002ee80000300800 */
[----:B------:R1:W-:Y:S04]  /*14490*/  STL [R1+0x30], R170 ;  /* 0x000030aa01007387 */ /* 0x0003e80000100800 */
[----:B-1----:R-:W3:Y:S01]  /*144a0*/  LDL.LU R170, [R1+0x2890] ;  /* 0x0028900001aa7983 */ /* 0x002ee20000300800 */
[----:B------:R-:W-:-:S02]  /*144b0*/  ISETP.GT.U32.AND P6, PT, R247, R241, PT ;  /* 0x000000f1f700720c */ /* 0x000fc40003fc4070 */
[C---:B------:R-:W-:Y:S02]  /*144c0*/  ISETP.GT.U32.AND P2, PT, R247.reuse, R10, PT ;  /* 0x0000000af700720c */ /* 0x040fe40003f44070 */
[C---:B------:R-:W-:Y:S02]  /*144d0*/  ISETP.GT.U32.AND P1, PT, R247.reuse, R9, PT ;  /* 0x00000009f700720c */ /* 0x040fe40003f24070 */
[C---:B------:R-:W-:Y:S02]  /*144e0*/  ISETP.GT.U32.AND P5, PT, R247.reuse, R8, PT ;  /* 0x00000008f700720c */ /* 0x040fe40003fa4070 */
[C---:B------:R-:W-:Y:S02]  /*144f0*/  ISETP.GT.U32.AND P4, PT, R247.reuse, R5, PT ;  /* 0x00000005f700720c */ /* 0x040fe40003f84070 */
[----:B------:R-:W-:-:S03]  /*14500*/  ISETP.GT.U32.AND P3, PT, R247, R4, PT ;  /* 0x00000004f700720c */ /* 0x000fc60003f64070 */
[--C-:B------:R-:W-:Y:S02]  /*14510*/  @!P6 IMAD.IADD R241, R241, 0x1, -R247.reuse ;  /* 0x00000001f1f1e824 */ /* 0x100fe400078e0af7 */
[--C-:B------:R-:W-:Y:S02]  /*14520*/  @!P2 IMAD.IADD R10, R10, 0x1, -R247.reuse ;  /* 0x000000010a0aa824 */ /* 0x100fe400078e0af7 */
[----:B------:R-:W-:Y:S02]  /*14530*/  @!P1 IADD3 R9, R9, -R247, RZ ;  /* 0x800000f709099210 */ /* 0x000fe40007ffe0ff */
[--C-:B------:R-:W-:Y:S01]  /*14540*/  @!P5 IMAD.IADD R8, R8, 0x1, -R247.reuse ;  /* 0x000000010808d824 */ /* 0x100fe200078e0af7 */
[----:B------:R-:W-:Y:S01]  /*14550*/  ISETP.GT.U32.AND P0, PT, R247, R3, PT ;  /* 0x00000003f700720c */ /* 0x000fe20003f04070 */
[----:B------:R-:W-:Y:S02]  /*14560*/  @!P4 IMAD.IADD R5, R5, 0x1, -R247 ;  /* 0x000000010505c824 */ /* 0x000fe400078e0af7 */
[----:B------:R-:W-:-:S10]  /*14570*/  @!P3 IADD3 R4, R4, -R247, RZ ;  /* 0x800000f70404b210 */ /* 0x000fd40007ffe0ff */
[----:B------:R-:W-:Y:S01]  /*14580*/  @!P0 IMAD.IADD R3, R3, 0x1, -R247 ;  /* 0x0000000103038824 */ /* 0x000fe200078e0af7 */
[----:B------:R-:W-:Y:S01]  /*14590*/  STL [R1+0x2c], R241 ;  /* 0x00002cf101007387 */ /* 0x000fe20000100800 */
[C---:B----4-:R-:W-:Y:S02]  /*145a0*/  ISETP.GT.U32.AND P3, PT, R247.reuse, R0, PT ;  /* 0x00000000f700720c */ /* 0x050fe40003f64070 */
[C---:B--2---:R-:W-:Y:S02]  /*145b0*/  ISETP.GT.U32.AND P4, PT, R247.reuse, R242, PT ;  /* 0x000000f2f700720c */ /* 0x044fe40003f84070 */
[C---:B---3--:R-:W-:Y:S02]  /*145c0*/  ISETP.GT.U32.AND P5, PT, R247.reuse, R243, PT ;  /* 0x000000f3f700720c */ /* 0x048fe40003fa4070 */
[C---:B------:R-:W-:Y:S02]  /*145d0*/  ISETP.GT.U32.AND P1, PT, R247.reuse, R244, PT ;  /* 0x000000f4f700720c */ /* 0x040fe40003f24070 */
[----:B------:R-:W-:-:S02]  /*145e0*/  ISETP.GT.U32.AND P2, PT, R247, R245, PT ;  /* 0x000000f5f700720c */ /* 0x000fc40003f44070 */
[----:B------:R-:W-:-:S11]  /*145f0*/  ISETP.GT.U32.AND P6, PT, R247, R170, PT ;  /* 0x000000aaf700720c */ /* 0x000fd60003fc4070 */
[----:B------:R-:W-:Y:S01]  /*14600*/  @!P2 IADD3 R245, R245, -R247, RZ ;  /* 0x800000f7f5f5a210 */ /* 0x000fe20007ffe0ff */
[--C-:B------:R-:W-:Y:S01]  /*14610*/  @!P1 IMAD.IADD R244, R244, 0x1, -R247.reuse ;  /* 0x00000001f4f49824 */ /* 0x100fe200078e0af7 */
[----:B------:R-:W-:Y:S01]  /*14620*/  ISETP.GT.U32.AND P2, PT, R247, R9, PT ;  /* 0x00000009f700720c */ /* 0x000fe20003f44070 */
[--C-:B------:R-:W-:Y:S01]  /*14630*/  @!P5 IMAD.IADD R243, R243, 0x1, -R247.reuse ;  /* 0x00000001f3f3d824 */ /* 0x100fe200078e0af7 */
[C---:B------:R-:W-:Y:S01]  /*14640*/  ISETP.GT.U32.AND P1, PT, R247.reuse, R8, PT ;  /* 0x00000008f700720c */ /* 0x040fe20003f24070 */
[--C-:B------:R-:W-:Y:S01]  /*14650*/  @!P6 IMAD.IADD R170, R170, 0x1, -R247.reuse ;  /* 0x00000001aaaae824 */ /* 0x100fe200078e0af7 */
[C---:B------:R-:W-:Y:S02]  /*14660*/  ISETP.GT.U32.AND P6, PT, R247.reuse, R10, PT ;  /* 0x0000000af700720c */ /* 0x040fe40003fc4070 */
[C---:B------:R-:W-:Y:S02]  /*14670*/  ISETP.GT.U32.AND P5, PT, R247.reuse, R5, PT ;  /* 0x00000005f700720c */ /* 0x040fe40003fa4070 */
[----:B------:R-:W-:Y:S01]  /*14680*/  @!P4 IADD3 R242, R242, -R247, RZ ;  /* 0x800000f7f2f2c210 */ /* 0x000fe20007ffe0ff */
[----:B------:R-:W-:Y:S01]  /*14690*/  @!P3 IMAD.IADD R0, R0, 0x1, -R247 ;  /* 0x000000010000b824 */ /* 0x000fe200078e0af7 */
[----:B------:R-:W-:-:S02]  /*146a0*/  ISETP.GT.U32.AND P4, PT, R247, R4, PT ;  /* 0x00000004f700720c */ /* 0x000fc40003f84070 */
[----:B------:R-:W-:Y:S01]  /*146b0*/  ISETP.GT.U32.AND P3, PT, R247, R3, PT ;  /* 0x00000003f700720c */ /* 0x000fe20003f64070 */
[----:B------:R-:W-:-:S04]  /*146c0*/  @!P2 IMAD.IADD R9, R9, 0x1, -R247 ;  /* 0x000000010909a824 */ /* 0x000fc800078e0af7 */
[-C--:B------:R-:W-:Y:S01]  /*146d0*/  @!P6 IADD3 R10, R10, -R247.reuse, RZ ;  /* 0x800000f70a0ae210 */ /* 0x080fe20007ffe0ff */
[----:B------:R-:W-:Y:S01]  /*146e0*/  @!P1 IMAD.IADD R8, R8, 0x1, -R247 ;  /* 0x0000000108089824 */ /* 0x000fe200078e0af7 */
[----:B------:R-:W-:-:S03]  /*146f0*/  @!P5 IADD3 R5, R5, -R247, RZ ;  /* 0x800000f70505d210 */ /* 0x000fc60007ffe0ff */
[----:B------:R1:W-:Y:S01]  /*14700*/  STL [R1+0x28], R10 ;  /* 0x0000280a01007387 */ /* 0x0003e20000100800 */
[--C-:B------:R-:W-:Y:S02]  /*14710*/  @!P4 IMAD.IADD R4, R4, 0x1, -R247.reuse ;  /* 0x000000010404c824 */ /* 0x100fe400078e0af7 */
[----:B------:R-:W-:Y:S01]  /*14720*/  @!P3 IMAD.IADD R3, R3, 0x1, -R247 ;  /* 0x000000010303b824 */ /* 0x000fe200078e0af7 */
[----:B-1----:R-:W2:Y:S04]  /*14730*/  LDL.LU R10, [R1+0x288c] ;  /* 0x00288c00010a7983 */ /* 0x002ea80000300800 */
[----:B------:R1:W-:Y:S04]  /*14740*/  STL [R1+0x24], R9 ;  /* 0x0000240901007387 */ /* 0x0003e80000100800 */
[----:B-1----:R-:W3:Y:S04]  /*14750*/  LDL.LU R9, [R1+0x2888] ;  /* 0x0028880001097983 */ /* 0x002ee80000300800 */
[----:B------:R1:W-:Y:S04]  /*14760*/  STL [R1+0x20], R8 ;  /* 0x0000200801007387 */ /* 0x0003e80000100800 */
[----:B-1----:R-:W4:Y:S04]  /*14770*/  LDL.LU R8, [R1+0x2884] ;  /* 0x0028840001087983 */ /* 0x002f280000300800 */
[----:B------:R1:W-:Y:S04]  /*14780*/  STL [R1+0x1c], R5 ;  /* 0x00001c0501007387 */ /* 0x0003e80000100800 */
        /* <DEDUP_REMOVED lines=8> */
[----:B------:R-:W-:-:S07]  /*14810*/  ISETP.GT.U32.AND P4, PT, R247, R242, PT ;  /* 0x000000f2f700720c */ /* 0x000fce0003f84070 */
        /* <DEDUP_REMOVED lines=8> */
[----:B------:R-:W-:Y:S01]  /*148a0*/  ISETP.GT.U32.AND P6, PT, R247, R2, PT ;  /* 0x00000002f700720c */ /* 0x000fe20003fc4070 */
[----:B------:R-:W-:Y:S02]  /*148b0*/  @!P2 IMAD.IADD R245, R245, 0x1, -R247 ;  /* 0x00000001f5f5a824 */ /* 0x000fe400078e0af7 */
[----:B------:R-:W-:-:S10]  /*148c0*/  @!P3 IADD3 R0, R0, -R247, RZ ;  /* 0x800000f70000b210 */ /* 0x000fd40007ffe0ff */
[----:B------:R-:W-:Y:S01]  /*148d0*/  @!P6 IMAD.IADD R2, R2, 0x1, -R247 ;  /* 0x000000010202e824 */ /* 0x000fe200078e0af7 */
[----:B------:R-:W-:-:S13]  /*148e0*/  ISETP.GT.U32.AND P6, PT, R247, R11, PT ;  /* 0x0000000bf700720c */ /* 0x000fda0003fc4070 */
[----:B------:R-:W-:Y:S01]  /*148f0*/  @!P6 IMAD.IADD R11, R11, 0x1, -R247 ;  /* 0x000000010b0be824 */ /* 0x000fe200078e0af7 */
[C---:B--2---:R-:W-:Y:S02]  /*14900*/  ISETP.GT.U32.AND P3, PT, R247.reuse, R10, PT ;  /* 0x0000000af700720c */ /* 0x044fe40003f64070 */
[C---:B---3--:R-:W-:Y:S02]  /*14910*/  ISETP.GT.U32.AND P4, PT, R247.reuse, R9, PT ;  /* 0x00000009f700720c */ /* 0x048fe40003f84070 */
[C---:B----4-:R-:W-:Y:S02]  /*14920*/  ISETP.GT.U32.AND P5, PT, R247.reuse, R8, PT ;  /* 0x00000008f700720c */ /* 0x050fe40003fa4070 */
[----:B------:R-:W-:-:S11]  /*14930*/  ISETP.GT.U32.AND P1, PT, R247, R5, PT ;  /* 0x00000005f700720c */ /* 0x000fd60003f24070 */
[--C-:B------:R-:W-:Y:S01]  /*14940*/  @!P5 IMAD.IADD R8, R8, 0x1, -R247.reuse ;  /* 0x000000010808d824 */ /* 0x100fe200078e0af7 */
[----:B------:R-:W-:Y:S02]  /*14950*/  ISETP.GT.U32.AND P5, PT, R247, R15, PT ;  /* 0x0000000ff700720c */ /* 0x000fe40003fa4070 */
[----:B------:R-:W-:Y:S02]  /*14960*/  @!P4 IADD3 R9, R9, -R247, RZ ;  /* 0x800000f70909c210 */ /* 0x000fe40007ffe0ff */
[C---:B------:R-:W-:Y:S02]  /*14970*/  ISETP.GT.U32.AND P2, PT, R247.reuse, R4, PT ;  /* 0x00000004f700720c */ /* 0x040fe40003f44070 */
[----:B------:R-:W-:Y:S01]  /*14980*/  ISETP.GT.U32.AND P0, PT, R247, R3, PT ;  /* 0x00000003f700720c */ /* 0x000fe20003f04070 */
[----:B------:R-:W-:Y:S01]  /*14990*/  @!P1 IMAD.IADD R5, R5, 0x1, -R247 ;  /* 0x0000000105059824 */ /* 0x000fe200078e0af7 */
[C---:B------:R-:W-:Y:S02]  /*149a0*/  ISETP.GT.U32.AND P1, PT, R247.reuse, R14, PT ;  /* 0x0000000ef700720c */ /* 0x040fe40003f24070 */
[----:B------:R-:W-:-:S09]  /*149b0*/  ISETP.GT.U32.AND P4, PT, R247, R16, PT ;  /* 0x00000010f700720c */ /* 0x000fd20003f84070 */
[--C-:B------:R-:W-:Y:S01]  /*149c0*/  @!P0 IMAD.IADD R3, R3, 0x1, -R247.reuse ;  /* 0x0000000103038824 */ /* 0x100fe200078e0af7 */
[C---:B------:R-:W-:Y:S01]  /*149d0*/  ISETP.GT.U32.AND P0, PT, R247.reuse, R12, PT ;  /* 0x0000000cf700720c */ /* 0x040fe20003f04070 */
[--C-:B------:R-:W-:Y:S01]  /*149e0*/  @!P3 IMAD.IADD R10, R10, 0x1, -R247.reuse ;  /* 0x000000010a0ab824 */ /* 0x100fe200078e0af7 */
[----:B------:R-:W-:Y:S02]  /*149f0*/  @!P2 IADD3 R4, R4, -R247, RZ ;  /* 0x800000f70404a210 */ /* 0x000fe40007ffe0ff */
[C---:B------:R-:W-:Y:S02]  /*14a00*/  ISETP.GT.U32.AND P2, PT, R247.reuse, R13, PT ;  /* 0x0000000df700720c */ /* 0x040fe40003f44070 */
[----:B------:R-:W-:Y:S01]  /*14a10*/  ISETP.GT.U32.AND P3, PT, R247, R17, PT ;  /* 0x00000011f700720c */ /* 0x000fe20003f64070 */
[----:B------:R-:W-:Y:S01]  /*14a20*/  @!P1 IMAD.IADD R14, R14, 0x1, -R247 ;  /* 0x000000010e0e9824 */ /* 0x000fe200078e0af7 */
[----:B------:R-:W-:Y:S02]  /*14a30*/  @!P5 IADD3 R15, R15, -R247, RZ ;  /* 0x800000f70f0fd210 */ /* 0x000fe40007ffe0ff */
[----:B------:R-:W-:-:S03]  /*14a40*/  ISETP.GT.U32.AND P1, PT, R247, R8, PT ;  /* 0x00000008f700720c */ /* 0x000fc60003f24070 */
[----:B------:R-:W-:Y:S02]  /*14a50*/  @!P0 IADD3 R12, R12, -R247, RZ ;  /* 0x800000f70c0c8210 */ /* 0x000fe40007ffe0ff */
[C---:B------:R-:W-:Y:S02]  /*14a60*/  ISETP.GT.U32.AND P0, PT, R247.reuse, R4, PT ;  /* 0x00000004f700720c */ /* 0x040fe40003f04070 */
[C---:B------:R-:W-:Y:S01]  /*14a70*/  ISETP.GT.U32.AND P5, PT, R247.reuse, R9, PT ;  /* 0x00000009f700720c */ /* 0x040fe20003fa4070 */
[--C-:B------:R-:W-:Y:S01]  /*14a80*/  @!P4 IMAD.IADD R16, R16, 0x1, -R247.reuse ;  /* 0x000000011010c824 */ /* 0x100fe200078e0af7 */
[----:B------:R-:W-:Y:S01]  /*14a90*/  ISETP.GT.U32.AND P4, PT, R247, R10, PT ;  /* 0x0000000af700720c */ /* 0x000fe20003f84070 */
[--C-:B------:R-:W-:Y:S01]  /*14aa0*/  @!P2 IMAD.IADD R13, R13, 0x1, -R247.reuse ;  /* 0x000000010d0da824 */ /* 0x100fe200078e0af7 */
[----:B------:R-:W-:Y:S01]  /*14ab0*/  ISETP.GT.U32.AND P2, PT, R247, R5, PT ;  /* 0x00000005f700720c */ /* 0x000fe20003f44070 */
[----:B------:R-:W-:Y:S01]  /*14ac0*/  @!P3 IMAD.IADD R17, R17, 0x1, -R247 ;  /* 0x000000011111b824 */ /* 0x000fe200078e0af7 */
[----:B------:R-:W-:-:S02]  /*14ad0*/  ISETP.GT.U32.AND P3, PT, R247, R11, PT ;  /* 0x0000000bf700720c */ /* 0x000fc40003f64070 */
[----:B------:R-:W-:-:S03]  /*14ae0*/  @!P1 IADD3 R8, R8, -R247, RZ ;  /* 0x800000f708089210 */ /* 0x000fc60007ffe0ff */
[--C-:B------:R-:W-:Y:S01]  /*14af0*/  @!P0 IMAD.IADD R4, R4, 0x1, -R247.reuse ;  /* 0x0000000104048824 */ /* 0x100fe200078e0af7 */
[----:B------:R-:W-:Y:S01]  /*14b00*/  ISETP.GT.U32.AND P0, PT, R247, R12, PT ;  /* 0x0000000cf700720c */ /* 0x000fe20003f04070 */
[--C-:B------:R-:W-:Y:S01]  /*14b10*/  @!P5 IMAD.IADD R9, R9, 0x1, -R247.reuse ;  /* 0x000000010909d824 */ /* 0x100fe200078e0af7 */
[C---:B------:R-:W-:Y:S02]  /*14b20*/  ISETP.GT.U32.AND P6, PT, R247.reuse, R3, PT ;  /* 0x00000003f700720c */ /* 0x040fe40003fc4070 */
[C---:B------:R-:W-:Y:S02]  /*14b30*/  ISETP.GT.U32.AND P1, PT, R247.reuse, R14, PT ;  /* 0x0000000ef700720c */ /* 0x040fe40003f24070 */
[C---:B------:R-:W-:Y:S01]  /*14b40*/  ISETP.GT.U32.AND P5, PT, R247.reuse, R15, PT ;  /* 0x0000000ff700720c */ /* 0x040fe20003fa4070 */
[--C-:B------:R-:W-:Y:S01]  /*14b50*/  @!P4 IMAD.IADD R10, R10, 0x1, -R247.reuse ;  /* 0x000000010a0ac824 */ /* 0x100fe200078e0af7 */
[----:B------:R-:W-:Y:S01]  /*14b60*/  ISETP.GT.U32.AND P4, PT, R247, R16, PT ;  /* 0x00000010f700720c */ /* 0x000fe20003f84070 */
[--C-:B------:R-:W-:Y:S01]  /*14b70*/  @!P2 IMAD.IADD R5, R5, 0x1, -R247.reuse ;  /* 0x000000010505a824 */ /* 0x100fe200078e0af7 */
[----:B------:R-:W-:Y:S01]  /*14b80*/  ISETP.GT.U32.AND P2, PT, R247, R13, PT ;  /* 0x0000000df700720c */ /* 0x000fe20003f44070 */
[--C-:B------:R-:W-:Y:S01]  /*14b90*/  @!P3 IMAD.IADD R11, R11, 0x1, -R247.reuse ;  /* 0x000000010b0bb824 */ /* 0x100fe200078e0af7 */
[C---:B------:R-:W-:Y:S01]  /*14ba0*/  ISETP.GT.U32.AND P3, PT, R247.reuse, R18, PT ;  /* 0x00000012f700720c */ /* 0x040fe20003f64070 */
[----:B------:R-:W-:Y:S01]  /*14bb0*/  @!P0 IMAD.IADD R12, R12, 0x1, -R247 ;  /* 0x000000010c0c8824 */ /* 0x000fe200078e0af7 */
[----:B------:R-:W-:-:S02]  /*14bc0*/  ISETP.GT.U32.AND P0, PT, R247, R19, PT ;  /* 0x00000013f700720c */ /* 0x000fc40003f04070 */
[----:B------:R-:W-:Y:S01]  /*14bd0*/  @!P6 IADD3 R3, R3, -R247, RZ ;  /* 0x800000f70303e210 */ /* 0x000fe20007ffe0ff */
        /* <DEDUP_REMOVED lines=8> */
[----:B------:R-:W-:-:S02]  /*14c60*/  @!P2 IADD3 R13, R13, -R247, RZ ;  /* 0x800000f70d0da210 */ /* 0x000fc40007ffe0ff */
[C---:B------:R-:W-:Y:S02]  /*14c70*/  ISETP.GT.U32.AND P2, PT, R247.reuse, R20, PT ;  /* 0x00000014f700720c */ /* 0x040fe40003f44070 */
[----:B------:R-:W-:Y:S01]  /*14c80*/  ISETP.GT.U32.AND P3, PT, R247, R25, PT ;  /* 0x00000019f700720c */ /* 0x000fe20003f64070 */
[--C-:B------:R-:W-:Y:S01]  /*14c90*/  @!P6 IMAD.IADD R17, R17, 0x1, -R247.reuse ;  /* 0x000000011111e824 */ /* 0x100fe200078e0af7 */
[-C--:B------:R-:W-:Y:S01]  /*14ca0*/  @!P0 IADD3 R19, R19, -R247.reuse, RZ ;  /* 0x800000f713138210 */ /* 0x080fe20007ffe0ff */
[----:B------:R-:W-:Y:S01]  /*14cb0*/  @!P1 IMAD.IADD R21, R21, 0x1, -R247 ;  /* 0x0000000115159824 */ /* 0x000fe200078e0af7 */
[C---:B------:R-:W-:Y:S02]  /*14cc0*/  ISETP.GT.U32.AND P0, PT, R247.reuse, R26, PT ;  /* 0x0000001af700720c */ /* 0x040fe40003f04070 */
[----:B------:R-:W-:Y:S02]  /*14cd0*/  @!P5 IADD3 R22, R22, -R247, RZ ;  /* 0x800000f71616d210 */ /* 0x000fe40007ffe0ff */
[----:B------:R-:W-:-:S02]  /*14ce0*/  ISETP.GT.U32.AND P6, PT, R247, R24, PT ;  /* 0x00000018f700720c */ /* 0x000fc40003fc4070 */
[C---:B------:R-:W-:Y:S02]  /*14cf0*/  ISETP.GT.U32.AND P1, PT, R247.reuse, R28, PT ;  /* 0x0000001cf700720c */ /* 0x040fe40003f24070 */
[----:B------:R-:W-:Y:S01]  /*14d00*/  ISETP.GT.U32.AND P5, PT, R247, R29, PT ;  /* 0x0000001df700720c */ /* 0x000fe20003fa4070 */
[--C-:B------:R-:W-:Y:S01]  /*14d10*/  @!P4 IMAD.IADD R23, R23, 0x1, -R247.reuse ;  /* 0x000000011717c824 */ /* 0x100fe200078e0af7 */
[C---:B------:R-:W-:Y:S01]  /*14d20*/  ISETP.GT.U32.AND P4, PT, R247.reuse, R30, PT ;  /* 0x0000001ef700720c */ /* 0x040fe20003f84070 */
[--C-:B------:R-:W-:Y:S01]  /*14d30*/  @!P2 IMAD.IADD R20, R20, 0x1, -R247.reuse ;  /* 0x000000011414a824 */ /* 0x100fe200078e0af7 */
[----:B------:R-:W-:Y:S02]  /*14d40*/  ISETP.GT.U32.AND P2, PT, R247, R27, PT ;  /* 0x0000001bf700720c */ /* 0x000fe40003f44070 */
[----:B------:R-:W-:Y:S02]  /*14d50*/  @!P3 IADD3 R25, R25, -R247, RZ ;  /* 0x800000f71919b210 */ /* 0x000fe40007ffe0ff */
[C---:B------:R-:W-:Y:S01]  /*14d60*/  ISETP.GT.U32.AND P3, PT, R247.reuse, R19, PT ;  /* 0x00000013f700720c */ /* 0x040fe20003f64070 */
[--C-:B------:R-:W-:Y:S01]  /*14d70*/  @!P0 IMAD.IADD R26, R26, 0x1, -R247.reuse ;  /* 0x000000011a1a8824 */ /* 0x100fe200078e0af7 */
[----:B------:R-:W-:Y:S01]  /*14d80*/  ISETP.GT.U32.AND P0, PT, R247, R20, PT ;  /* 0x00000014f700720c */ /* 0x000fe20003f04070 */
[--C-:B------:R-:W-:Y:S01]  /*14d90*/  @!P6 IMAD.IADD R24, R24, 0x1, -R247.reuse ;  /* 0x000000011818e824 */ /* 0x100fe200078e0af7 */
[----:B------:R-:W-:Y:S01]  /*14da0*/  @!P1 IADD3 R28, R28, -R247, RZ ;  /* 0x800000f71c1c9210 */ /* 0x000fe20007ffe0ff */
[----:B------:R-:W-:Y:S01]  /*14db0*/  @!P5 IMAD.IADD R29, R29, 0x1, -R247 ;  /* 0x000000011d1dd824 */ /* 0x000fe200078e0af7 */
[----:B------:R-:W-:-:S02]  /*14dc0*/  ISETP.GT.U32.AND P1, PT, R247, R22, PT ;  /* 0x00000016f700720c */ /* 0x000fc40003f24070 */
[C---:B------:R-:W-:Y:S01]  /*14dd0*/  ISETP.GT.U32.AND P5, PT, R247.reuse, R23, PT ;  /* 0x00000017f700720c */ /* 0x040fe20003fa4070 */
[--C-:B------:R-:W-:Y:S01]  /*14de0*/  @!P4 IMAD.IADD R30, R30, 0x1, -R247.reuse ;  /* 0x000000011e1ec824 */ /* 0x100fe200078e0af7 */
[----:B------:R-:W-:Y:S01]  /*14df0*/  ISETP.GT.U32.AND P4, PT, R247, R24, PT ;  /* 0x00000018f700720c */ /* 0x000fe20003f84070 */
[--C-:B------:R-:W-:Y:S01]  /*14e00*/  @!P2 IMAD.IADD R27, R27, 0x1, -R247.reuse ;  /* 0x000000011b1ba824 */ /* 0x100fe200078e0af7 */
[----:B------:R-:W-:Y:S01]  /*14e10*/  ISETP.GT.U32.AND P2, PT, R247, R21, PT ;  /* 0x00000015f700720c */ /* 0x000fe20003f44070 */
[--C-:B------:R-:W-:Y:S01]  /*14e20*/  @!P3 IMAD.IADD R19, R19, 0x1, -R247.reuse ;  /* 0x000000011313b824 */ /* 0x100fe200078e0af7 */
[C---:B------:R-:W-:Y:S02]  /*14e30*/  ISETP.GT.U32.AND P6, PT, R247.reuse, R18, PT ;  /* 0x00000012f700720c */ /* 0x040fe40003fc4070 */
[C---:B------:R-:W-:Y:S01]  /*14e40*/  ISETP.GT.U32.AND P3, PT, R247.reuse, R25, PT ;  /* 0x00000019f700720c */ /* 0x040fe20003f64070 */
[--C-:B------:R-:W-:Y:S01]  /*14e50*/  @!P0 IMAD.IADD R20, R20, 0x1, -R247.reuse ;  /* 0x0000000114148824 */ /* 0x100fe200078e0af7 */
[C---:B------:R-:W-:Y:S01]  /*14e60*/  ISETP.GT.U32.AND P0, PT, R247.reuse, R26, PT ;  /* 0x0000001af700720c */ /* 0x040fe20003f04070 */
[--C-:B------:R-:W-:Y:S01]  /*14e70*/  @!P1 IMAD.IADD R22, R22, 0x1, -R247.reuse ;  /* 0x0000000116169824 */ /* 0x100fe200078e0af7 */
[----:B------:R-:W-:Y:S01]  /*14e80*/  ISETP.GT.U32.AND P1, PT, R247, R28, PT ;  /* 0x0000001cf700720c */ /* 0x000fe20003f24070 */
[----:B------:R-:W-:Y:S01]  /*14e90*/  @!P5 IMAD.IADD R23, R23, 0x1, -R247 ;  /* 0x000000011717d824 */ /* 0x000fe200078e0af7 */
[----:B------:R-:W-:-:S02]  /*14ea0*/  ISETP.GT.U32.AND P5, PT, R247, R29, PT ;  /* 0x0000001df700720c */ /* 0x000fc40003fa4070 */
[----:B------:R-:W-:Y:S02]  /*14eb0*/  @!P4 IADD3 R24, R24, -R247, RZ ;  /* 0x800000f71818c210 */ /* 0x000fe40007ffe0ff */
[----:B------:R-:W-:Y:S02]  /*14ec0*/  ISETP.GT.U32.AND P4, PT, R247, R31, PT ;  /* 0x0000001ff700720c */ /* 0x000fe40003f84070 */
[-C--:B------:R-:W-:Y:S01]  /*14ed0*/  @!P2 IADD3 R21, R21, -R247.reuse, RZ ;  /* 0x800000f71515a210 */ /* 0x080fe20007ffe0ff */
[----:B------:R-:W-:Y:S01]  /*14ee0*/  @!P3 IMAD.IADD R25, R25, 0x1, -R247 ;  /* 0x000000011919b824 */ /* 0x000fe200078e0af7 */
[----:B------:R-:W-:Y:S02]  /*14ef0*/  @!P6 IADD3 R18, R18, -R247, RZ ;  /* 0x800000f71212e210 */ /* 0x000fe40007ffe0ff */
[C---:B------:R-:W-:Y:S02]  /*14f00*/  ISETP.GT.U32.AND P2, PT, R247.reuse, R27, PT ;  /* 0x0000001bf700720c */ /* 0x040fe40003f44070 */
[----:B------:R-:W-:-:S02]  /*14f10*/  ISETP.GT.U32.AND P6, PT, R247, R30, PT ;  /* 0x0000001ef700720c */ /* 0x000fc40003fc4070 */
[C---:B------:R-:W-:Y:S01]  /*14f20*/  ISETP.GT.U32.AND P3, PT, R247.reuse, R32, PT ;  /* 0x00000020f700720c */ /* 0x040fe20003f64070 */
[--C-:B------:R-:W-:Y:S01]  /*14f30*/  @!P0 IMAD.IADD R26, R26, 0x1, -R247.reuse ;  /* 0x000000011a1a8824 */ /* 0x100fe200078e0af7 */
[C---:B------:R-:W-:Y:S01]  /*14f40*/  ISETP.GT.U32.AND P0, PT, R247.reuse, R33, PT ;  /* 0x00000021f700720c */ /* 0x040fe20003f04070 */
[--C-:B------:R-:W-:Y:S01]  /*14f50*/  @!P1 IMAD.IADD R28, R28, 0x1, -R247.reuse ;  /* 0x000000011c1c9824 */ /* 0x100fe200078e0af7 */
[----:B------:R-:W-:Y:S01]  /*14f60*/  ISETP.GT.U32.AND P1, PT, R247, R35, PT ;  /* 0x00000023f700720c */ /* 0x000fe20003f24070 */
[--C-:B------:R-:W-:Y:S01]  /*14f70*/  @!P5 IMAD.IADD R29, R29, 0x1, -R247.reuse ;  /* 0x000000011d1dd824 */ /* 0x100fe200078e0af7 */
[----:B------:R-:W-:Y:S01]  /*14f80*/  ISETP.GT.U32.AND P5, PT, R247, R36, PT ;  /* 0x00000024f700720c */ /* 0x000fe20003fa4070 */
[----:B------:R-:W-:Y:S01]  /*14f90*/  @!P4 IMAD.IADD R31, R31, 0x1, -R247 ;  /* 0x000000011f1fc824 */ /* 0x000fe200078e0af7 */
[----:B------:R-:W-:Y:S02]  /*14fa0*/  ISETP.GT.U32.AND P4, PT, R247, R38, PT ;  /* 0x00000026f700720c */ /* 0x000fe40003f84070 */
[----:B------:R-:W-:-:S02]  /*14fb0*/  @!P2 IADD3 R27, R27, -R247, RZ ;  /* 0x800000f71b1ba210 */ /* 0x000fc40007ffe0ff */
[C---:B------:R-:W-:Y:S01]  /*14fc0*/  ISETP.GT.U32.AND P2, PT, R247.reuse, R34, PT ;  /* 0x00000022f700720c */ /* 0x040fe20003f44070 */
[--C-:B------:R-:W-:Y:S01]  /*14fd0*/  @!P3 IMAD.IADD R32, R32, 0x1, -R247.reuse ;  /* 0x000000012020b824 */ /* 0x100fe200078e0af7 */
[----:B------:R-:W-:Y:S02]  /*14fe0*/  @!P6 IADD3 R30, R30, -R247, RZ ;  /* 0x800000f71e1ee210 */ /* 0x000fe40007ffe0ff */
[C---:B------:R-:W-:Y:S02]  /*14ff0*/  ISETP.GT.U32.AND P6, PT, R247.reuse, R37, PT ;  /* 0x00000025f700720c */ /* 0x040fe40003fc4070 */
[----:B------:R-:W-:Y:S01]  /*15000*/  ISETP.GT.U32.AND P3, PT, R247, R39, PT ;  /* 0x00000027f700720c */ /* 0x000fe20003f64070 */
[----:B------:R-:W-:Y:S01]  /*15010*/  @!P1 IMAD.IADD R35, R35, 0x1, -R247 ;  /* 0x0000000123239824 */ /* 0x000fe200078e0af7 */
[----:B------:R-:W-:Y:S02]  /*15020*/  @!P0 IADD3 R33, R33, -R247, RZ ;  /* 0x800000f721218210 */ /* 0x000fe40007ffe0ff */
[----:B------:R-:W-:-:S02]  /*15030*/  ISETP.GT.U32.AND P0, PT, R247, R40, PT ;  /* 0x00000028f700720c */ /* 0x000fc40003f04070 */
[----:B------:R-:W-:Y:S02]  /*15040*/  @!P5 IADD3 R36, R36, -R247, RZ ;  /* 0x800000f72424d210 */ /* 0x000fe40007ffe0ff */
[C---:B------:R-:W-:Y:S02]  /*15050*/  ISETP.GT.U32.AND P1, PT, R247.reuse, R42, PT ;  /* 0x0000002af700720c */ /* 0x040fe40003f24070 */
[C---:B------:R-:W-:Y:S01]  /*15060*/  ISETP.GT.U32.AND P5, PT, R247.reuse, R43, PT ;  /* 0x0000002bf700720c */ /* 0x040fe20003fa4070 */
[--C-:B------:R-:W-:Y:S01]  /*15070*/  @!P4 IMAD.IADD R38, R38, 0x1, -R247.reuse ;  /* 0x000000012626c824 */ /* 0x100fe200078e0af7 */
[C---:B------:R-:W-:Y:S01]  /*15080*/  ISETP.GT.U32.AND P4, PT, R247.reuse, R32, PT ;  /* 0x00000020f700720c */ /* 0x040fe20003f84070 */
[--C-:B------:R-:W-:Y:S01]  /*15090*/  @!P2 IMAD.IADD R34, R34, 0x1, -R247.reuse ;  /* 0x000000012222a824 */ /* 0x100fe200078e0af7 */
[----:B------:R-:W-:Y:S01]  /*150a0*/  ISETP.GT.U32.AND P2, PT, R247, R41, PT ;  /* 0x00000029f700720c */ /* 0x000fe20003f44070 */
[----:B------:R-:W-:Y:S01]  /*150b0*/  @!P6 IMAD.IADD R37, R37, 0x1, -R247 ;  /* 0x000000012525e824 */ /* 0x000fe200078e0af7 */
[----:B------:R-:W-:-:S02]  /*150c0*/  @!P3 IADD3 R39, R39, -R247, RZ ;  /* 0x800000f72727b210 */ /* 0x000fc40007ffe0ff */
[C---:B------:R-:W-:Y:S01]  /*150d0*/  ISETP.GT.U32.AND P3, PT, R247.reuse, R33, PT ;  /* 0x00000021f700720c */ /* 0x040fe20003f64070 */
[--C-:B------:R-:W-:Y:S01]  /*150e0*/  @!P0 IMAD.IADD R40, R40, 0x1, -R247.reuse ;  /* 0x0000000128288824 */ /* 0x100fe200078e0af7 */
[----:B------:R-:W-:Y:S02]  /*150f0*/  ISETP.GT.U32.AND P0, PT, R247, R34, PT ;  /* 0x00000022f700720c */ /* 0x000fe40003f04070 */
[----:B------:R-:W-:Y:S01]  /*15100*/  @!P1 IADD3 R42, R42, -R247, RZ ;  /* 0x800000f72a2a9210 */ /* 0x000fe20007ffe0ff */
[----:B------:R-:W-:Y:S01]  /*15110*/  @!P5 IMAD.IADD R43, R43, 0x1, -R247 ;  /* 0x000000012b2bd824 */ /* 0x000fe200078e0af7 */
[C---:B------:R-:W-:Y:S02]  /*15120*/  ISETP.GT.U32.AND P1, PT, R247.reuse, R36, PT ;  /* 0x00000024f700720c */ /* 0x040fe40003f24070 */
[C---:B------:R-:W-:Y:S02]  /*15130*/  ISETP.GT.U32.AND P5, PT, R247.reuse, R37, PT ;  /* 0x00000025f700720c */ /* 0x040fe40003fa4070 */
[----:B------:R-:W-:-:S02]  /*15140*/  ISETP.GT.U32.AND P6, PT, R247, R31, PT ;  /* 0x0000001ff700720c */ /* 0x000fc40003fc4070 */
[----:B------:R-:W-:Y:S02]  /*15150*/  @!P4 IADD3 R32, R32, -R247, RZ ;  /* 0x800000f72020c210 */ /* 0x000fe40007ffe0ff */
[----:B------:R-:W-:Y:S01]  /*15160*/  ISETP.GT.U32.AND P4, PT, R247, R38, PT ;  /* 0x00000026f700720c */ /* 0x000fe20003f84070 */
[--C-:B------:R-:W-:Y:S01]  /*15170*/  @!P2 IMAD.IADD R41, R41, 0x1, -R247.reuse ;  /* 0x000000012929a824 */ /* 0x100fe200078e0af7 */
[----:B------:R-:W-:Y:S01]  /*15180*/  ISETP.GT.U32.AND P2, PT, R247, R35, PT ;  /* 0x00000023f700720c */ /* 0x000fe20003f44070 */
[--C-:B------:R-:W-:Y:S01]  /*15190*/  @!P3 IMAD.IADD R33, R33, 0x1, -R247.reuse ;  /* 0x000000012121b824 */ /* 0x100fe200078e0af7 */
[C---:B------:R-:W-:Y:S01]  /*151a0*/  ISETP.GT.U32.AND P3, PT, R247.reuse, R39, PT ;  /* 0x00000027f700720c */ /* 0x040fe20003f64070 */
[--C-:B------:R-:W-:Y:S01]  /*151b0*/  @!P0 IMAD.IADD R34, R34, 0x1, -R247.reuse ;  /* 0x0000000122228824 */ /* 0x100fe200078e0af7 */
[----:B------:R-:W-:Y:S01]  /*151c0*/  ISETP.GT.U32.AND P0, PT, R247, R40, PT ;  /* 0x00000028f700720c */ /* 0x000fe20003f04070 */
[--C-:B------:R-:W-:Y:S01]  /*151d0*/  @!P1 IMAD.IADD R36, R36, 0x1, -R247.reuse ;  /* 0x0000000124249824 */ /* 0x100fe200078e0af7 */
[----:B------:R-:W-:Y:S01]  /*151e0*/  @!P5 IADD3 R37, R37, -R247, RZ ;  /* 0x800000f72525d210 */ /* 0x000fe20007ffe0ff */
[----:B------:R-:W-:Y:S01]  /*151f0*/  @!P6 IMAD.IADD R31, R31, 0x1, -R247 ;  /* 0x000000011f1fe824 */ /* 0x000fe200078e0af7 */
[----:B------:R-:W-:-:S02]  /*15200*/  ISETP.GT.U32.AND P1, PT, R247, R42, PT ;  /* 0x0000002af700720c */ /* 0x000fc40003f24070 */
[C---:B------:R-:W-:Y:S02]  /*15210*/  ISETP.GT.U32.AND P5, PT, R247.reuse, R44, PT ;  /* 0x0000002cf700720c */ /* 0x040fe40003fa4070 */
[C---:B------:R-:W-:Y:S01]  /*15220*/  ISETP.GT.U32.AND P6, PT, R247.reuse, R43, PT ;  /* 0x0000002bf700720c */ /* 0x040fe20003fc4070 */
[--C-:B------:R-:W-:Y:S01]  /*15230*/  @!P4 IMAD.IADD R38, R38, 0x1, -R247.reuse ;  /* 0x000000012626c824 */ /* 0x100fe200078e0af7 */
[----:B------:R-:W-:Y:S01]  /*15240*/  ISETP.GT.U32.AND P4, PT, R247, R45, PT ;  /* 0x0000002df700720c */ /* 0x000fe20003f84070 */
[--C-:B------:R-:W-:Y:S01]  /*15250*/  @!P3 IMAD.IADD R39, R39, 0x1, -R247.reuse ;  /* 0x000000012727b824 */ /* 0x100fe200078e0af7 */
[----:B------:R-:W-:Y:S02]  /*15260*/  @!P2 IADD3 R35, R35, -R247, RZ ;  /* 0x800000f72323a210 */ /* 0x000fe40007ffe0ff */
[C---:B------:R-:W-:Y:S02]  /*15270*/  ISETP.GT.U32.AND P2, PT, R247.reuse, R41, PT ;  /* 0x00000029f700720c */ /* 0x040fe40003f44070 */
[C---:B------:R-:W-:Y:S01]  /*15280*/  ISETP.GT.U32.AND P3, PT, R247.reuse, R46, PT ;  /* 0x0000002ef700720c */ /* 0x040fe20003f64070 */
[--C-:B------:R-:W-:Y:S01]  /*15290*/  @!P1 IMAD.IADD R42, R42, 0x1, -R247.reuse ;  /* 0x000000012a2a9824 */ /* 0x100fe200078e0af7 */
[----:B------:R-:W-:Y:S01]  /*152a0*/  @!P0 IADD3 R40, R40, -R247, RZ ;  /* 0x800000f728288210 */ /* 0x000fe20007ffe0ff */
[----:B------:R-:W-:Y:S01]  /*152b0*/  @!P5 IMAD.IADD R44, R44, 0x1, -R247 ;  /* 0x000000012c2cd824 */ /* 0x000fe200078e0af7 */
[----:B------:R-:W-:-:S02]  /*152c0*/  ISETP.GT.U32.AND P0, PT, R247, R47, PT ;  /* 0x0000002ff700720c */ /* 0x000fc40003f04070 */
[----:B------:R-:W-:Y:S02]  /*152d0*/  ISETP.GT.U32.AND P1, PT, R247, R49, PT ;  /* 0x00000031f700720c */ /* 0x000fe40003f24070 */
[----:B------:R-:W-:Y:S02]  /*152e0*/  @!P6 IADD3 R43, R43, -R247, RZ ;  /* 0x800000f72b2be210 */ /* 0x000fe40007ffe0ff */
[C---:B------:R-:W-:Y:S02]  /*152f0*/  ISETP.GT.U32.AND P5, PT, R247.reuse, R51, PT ;  /* 0x00000033f700720c */ /* 0x040fe40003fa4070 */
[----:B------:R-:W-:Y:S01]  /*15300*/  ISETP.GT.U32.AND P6, PT, R247, R50, PT ;  /* 0x00000032f700720c */ /* 0x000fe20003fc4070 */
[--C-:B------:R-:W-:Y:S01]  /*15310*/  @!P4 IMAD.IADD R45, R45, 0x1, -R247.reuse ;  /* 0x000000012d2dc824 */ /* 0x100fe200078e0af7 */
[----:B------:R-:W-:Y:S01]  /*15320*/  ISETP.GT.U32.AND P4, PT, R247, R52, PT ;  /* 0x00000034f700720c */ /* 0x000fe20003f84070 */
[----:B------:R-:W-:Y:S01]  /*15330*/  @!P2 IMAD.IADD R41, R41, 0x1, -R247 ;  /* 0x000000012929a824 */ /* 0x000fe200078e0af7 */
[----:B------:R-:W-:-:S02]  /*15340*/  ISETP.GT.U32.AND P2, PT, R247, R48, PT ;  /* 0x00000030f700720c */ /* 0x000fc40003f44070 */
[----:B------:R-:W-:Y:S02]  /*15350*/  @!P3 IADD3 R46, R46, -R247, RZ ;  /* 0x800000f72e2eb210 */ /* 0x000fe40007ffe0ff */
[----:B------:R-:W-:Y:S01]  /*15360*/  ISETP.GT.U32.AND P3, PT, R247, R53, PT ;  /* 0x00000035f700720c */ /* 0x000fe20003f64070 */
[--C-:B------:R-:W-:Y:S01]  /*15370*/  @!P0 IMAD.IADD R47, R47, 0x1, -R247.reuse ;  /* 0x000000012f2f8824 */ /* 0x100fe200078e0af7 */
[----:B------:R-:W-:Y:S01]  /*15380*/  ISETP.GT.U32.AND P0, PT, R247, R54, PT ;  /* 0x00000036f700720c */ /* 0x000fe20003f04070 */
[--C-:B------:R-:W-:Y:S01]  /*15390*/  @!P5 IMAD.IADD R51, R51, 0x1, -R247.reuse ;  /* 0x000000013333d824 */ /* 0x100fe200078e0af7 */
[----:B------:R-:W-:Y:S01]  /*153a0*/  @!P1 IADD3 R49, R49, -R247, RZ ;  /* 0x800000f731319210 */ /* 0x000fe20007ffe0ff */
[----:B------:R-:W-:Y:S01]  /*153b0*/  @!P6 IMAD.IADD R50, R50, 0x1, -R247 ;  /* 0x000000013232e824 */ /* 0x000fe200078e0af7 */
[C---:B------:R-:W-:Y:S02]  /*153c0*/  ISETP.GT.U32.AND P1, PT, R247.reuse, R56, PT ;  /* 0x00000038f700720c */ /* 0x040fe40003f24070 */
[----:B------:R-:W-:-:S02]  /*153d0*/  ISETP.GT.U32.AND P5, PT, R247, R45, PT ;  /* 0x0000002df700720c */ /* 0x000fc40003fa4070 */
[C---:B------:R-:W-:Y:S02]  /*153e0*/  ISETP.GT.U32.AND P6, PT, R247.reuse, R44, PT ;  /* 0x0000002cf700720c */ /* 0x040fe40003fc4070 */
[----:B------:R-:W-:Y:S02]  /*153f0*/  @!P4 IADD3 R52, R52, -R247, RZ ;  /* 0x800000f73434c210 */ /* 0x000fe40007ffe0ff */
[C---:B------:R-:W-:Y:S01]  /*15400*/  ISETP.GT.U32.AND P4, PT, R247.reuse, R46, PT ;  /* 0x0000002ef700720c */ /* 0x040fe20003f84070 */
        /* <DEDUP_REMOVED lines=14> */
[----:B------:R-:W-:Y:S01]  /*154f0*/  @!P3 IMAD.IADD R47, R47, 0x1, -R247 ;  /* 0x000000012f2fb824 */ /* 0x000fe200078e0af7 */
[----:B------:R-:W-:Y:S02]  /*15500*/  @!P2 IADD3 R55, R55, -R247, RZ ;  /* 0x800000f73737a210 */ /* 0x000fe40007ffe0ff */
[C---:B------:R-:W-:Y:S02]  /*15510*/  ISETP.GT.U32.AND P2, PT, R247.reuse, R49, PT ;  /* 0x00000031f700720c */ /* 0x040fe40003f44070 */
[----:B------:R-:W-:-:S02]  /*15520*/  ISETP.GT.U32.AND P3, PT, R247, R53, PT ;  /* 0x00000035f700720c */ /* 0x000fc40003f64070 */
[-C--:B------:R-:W-:Y:S01]  /*15530*/  @!P0 IADD3 R48, R48, -R247.reuse, RZ ;  /* 0x800000f730308210 */ /* 0x080fe20007ffe0ff */
[--C-:B------:R-:W-:Y:S01]  /*15540*/  @!P5 IMAD.IADD R52, R52, 0x1, -R247.reuse ;  /* 0x000000013434d824 */ /* 0x100fe200078e0af7 */
[----:B------:R-:W-:Y:S01]  /*15550*/  ISETP.GT.U32.AND P0, PT, R247, R54, PT ;  /* 0x00000036f700720c */ /* 0x000fe20003f04070 */
[----:B------:R-:W-:Y:S01]  /*15560*/  @!P6 IMAD.IADD R51, R51, 0x1, -R247 ;  /* 0x000000013333e824 */ /* 0x000fe200078e0af7 */
[----:B------:R-:W-:Y:S02]  /*15570*/  @!P1 IADD3 R50, R50, -R247, RZ ;  /* 0x800000f732329210 */ /* 0x000fe40007ffe0ff */
[C---:B------:R-:W-:Y:S02]  /*15580*/  ISETP.GT.U32.AND P1, PT, R247.reuse, R57, PT ;  /* 0x00000039f700720c */ /* 0x040fe40003f24070 */
[C---:B------:R-:W-:Y:S02]  /*15590*/  ISETP.GT.U32.AND P5, PT, R247.reuse, R59, PT ;  /* 0x0000003bf700720c */ /* 0x040fe40003fa4070 */
[----:B------:R-:W-:-:S02]  /*155a0*/  ISETP.GT.U32.AND P6, PT, R247, R58, PT ;  /* 0x0000003af700720c */ /* 0x000fc40003fc4070 */
[----:B------:R-:W-:Y:S02]  /*155b0*/  @!P4 IADD3 R56, R56, -R247, RZ ;  /* 0x800000f73838c210 */ /* 0x000fe40007ffe0ff */
[----:B------:R-:W-:Y:S01]  /*155c0*/  ISETP.GT.U32.AND P4, PT, R247, R63, PT ;  /* 0x0000003ff700720c */ /* 0x000fe20003f84070 */
        /* <DEDUP_REMOVED lines=10> */
[----:B------:R-:W-:Y:S01]  /*15670*/  ISETP.GT.U32.AND P6, PT, R247, R65, PT ;  /* 0x00000041f700720c */ /* 0x000fe20003fc4070 */
[--C-:B------:R-:W-:Y:S01]  /*15680*/  @!P4 IMAD.IADD R63, R63, 0x1, -R247.reuse ;  /* 0x000000013f3fc824 */ /* 0x100fe200078e0af7 */
[----:B------:R-:W-:Y:S01]  /*15690*/  ISETP.GT.U32.AND P4, PT, R247, R57, PT ;  /* 0x00000039f700720c */ /* 0x000fe20003f84070 */
[--C-:B------:R-:W-:Y:S01]  /*156a0*/  @!P2 IMAD.IADD R55, R55, 0x1, -R247.reuse ;  /* 0x000000013737a824 */ /* 0x100fe200078e0af7 */
[C---:B------:R-:W-:Y:S01]  /*156b0*/  ISETP.GT.U32.AND P2, PT, R247.reuse, R62, PT ;  /* 0x0000003ef700720c */ /* 0x040fe20003f44070 */
[--C-:B------:R-:W-:Y:S01]  /*156c0*/  @!P3 IMAD.IADD R60, R60, 0x1, -R247.reuse ;  /* 0x000000013c3cb824 */ /* 0x100fe200078e0af7 */
[----:B------:R-:W-:Y:S01]  /*156d0*/  ISETP.GT.U32.AND P3, PT, R247, R67, PT ;  /* 0x00000043f700720c */ /* 0x000fe20003f64070 */
[----:B------:R-:W-:Y:S01]  /*156e0*/  @!P0 IMAD.IADD R61, R61, 0x1, -R247 ;  /* 0x000000013d3d8824 */ /* 0x000fe200078e0af7 */
[----:B------:R-:W-:-:S03]  /*156f0*/  ISETP.GT.U32.AND P0, PT, R247, R68, PT ;  /* 0x00000044f700720c */ /* 0x000fc60003f04070 */
[--C-:B------:R-:W-:Y:S01]  /*15700*/  @!P5 IMAD.IADD R66, R66, 0x1, -R247.reuse ;  /* 0x000000014242d824 */ /* 0x100fe200078e0af7 */
[----:B------:R-:W-:Y:S02]  /*15710*/  ISETP.GT.U32.AND P5, PT, R247, R60, PT ;  /* 0x0000003cf700720c */ /* 0x000fe40003fa4070 */
[----:B------:R-:W-:Y:S01]  /*15720*/  @!P6 IADD3 R65, R65, -R247, RZ ;  /* 0x800000f74141e210 */ /* 0x000fe20007ffe0ff */
[--C-:B------:R-:W-:Y:S01]  /*15730*/  @!P4 IMAD.IADD R57, R57, 0x1, -R247.reuse ;  /* 0x000000013939c824 */ /* 0x100fe200078e0af7 */
[C---:B------:R-:W-:Y:S02]  /*15740*/  ISETP.GT.U32.AND P1, PT, R247.reuse, R64, PT ;  /* 0x00000040f700720c */ /* 0x040fe40003f24070 */
[----:B------:R-:W-:Y:S01]  /*15750*/  ISETP.GT.U32.AND P4, PT, R247, R65, PT ;  /* 0x00000041f700720c */ /* 0x000fe20003f84070 */
[----:B------:R-:W-:Y:S01]  /*15760*/  @!P3 IMAD.IADD R67, R67, 0x1, -R247 ;  /* 0x000000014343b824 */ /* 0x000fe200078e0af7 */
[----:B------:R-:W-:Y:S02]  /*15770*/  @!P2 IADD3 R62, R62, -R247, RZ ;  /* 0x800000f73e3ea210 */ /* 0x000fe40007ffe0ff */
[----:B------:R-:W-:-:S02]  /*15780*/  ISETP.GT.U32.AND P2, PT, R247, R69, PT ;  /* 0x00000045f700720c */ /* 0x000fc40003f44070 */
[C---:B------:R-:W-:Y:S01]  /*15790*/  ISETP.GT.U32.AND P3, PT, R247.reuse, R61, PT ;  /* 0x0000003df700720c */ /* 0x040fe20003f64070 */
[--C-:B------:R-:W-:Y:S01]  /*157a0*/  @!P5 IMAD.IADD R60, R60, 0x1, -R247.reuse ;  /* 0x000000013c3cd824 */ /* 0x100fe200078e0af7 */
[----:B------:R-:W-:Y:S02]  /*157b0*/  @!P0 IADD3 R68, R68, -R247, RZ ;  /* 0x800000f744448210 */ /* 0x000fe40007ffe0ff */
[C---:B------:R-:W-:Y:S02]  /*157c0*/  ISETP.GT.U32.AND P0, PT, R247.reuse, R62, PT ;  /* 0x0000003ef700720c */ /* 0x040fe40003f04070 */
[----:B------:R-:W-:Y:S01]  /*157d0*/  ISETP.GT.U32.AND P5, PT, R247, R66, PT ;  /* 0x00000042f700720c */ /* 0x000fe20003fa4070 */
[--C-:B------:R-:W-:Y:S01]  /*157e0*/  @!P4 IMAD.IADD R65, R65, 0x1, -R247.reuse ;  /* 0x000000014141c824 */ /* 0x100fe200078e0af7 */
[C---:B------:R-:W-:Y:S01]  /*157f0*/  ISETP.GT.U32.AND P4, PT, R247.reuse, R72, PT ;  /* 0x00000048f700720c */ /* 0x040fe20003f84070 */
[----:B------:R-:W-:Y:S01]  /*15800*/  @!P1 IMAD.IADD R64, R64, 0x1, -R247 ;  /* 0x0000000140409824 */ /* 0x000fe200078e0af7 */
[----:B------:R-:W-:-:S02]  /*15810*/  ISETP.GT.U32.AND P1, PT, R247, R58, PT ;  /* 0x0000003af700720c */ /* 0x000fc40003f24070 */
[----:B------:R-:W-:Y:S01]  /*15820*/  ISETP.GT.U32.AND P6, PT, R247, R59, PT ;  /* 0x0000003bf700720c */ /* 0x000fe20003fc4070 */
[--C-:B------:R-:W-:Y:S01]  /*15830*/  @!P2 IMAD.IADD R69, R69, 0x1, -R247.reuse ;  /* 0x000000014545a824 */ /* 0x100fe200078e0af7 */
[----:B------:R-:W-:Y:S02]  /*15840*/  ISETP.GT.U32.AND P2, PT, R247, R63, PT ;  /* 0x0000003ff700720c */ /* 0x000fe40003f44070 */
[----:B------:R-:W-:Y:S02]  /*15850*/  @!P3 IADD3 R61, R61, -R247, RZ ;  /* 0x800000f73d3db210 */ /* 0x000fe40007ffe0ff */
[C---:B------:R-:W-:Y:S01]  /*15860*/  ISETP.GT.U32.AND P3, PT, R247.reuse, R67, PT ;  /* 0x00000043f700720c */ /* 0x040fe20003f64070 */
        /* <DEDUP_REMOVED lines=9> */
[----:B------:R-:W-:Y:S01]  /*15900*/  ISETP.GT.U32.AND P6, PT, R247, R68, PT ;  /* 0x00000044f700720c */ /* 0x000fe20003fc4070 */
[--C-:B------:R-:W-:Y:S01]  /*15910*/  @!P2 IMAD.IADD R63, R63, 0x1, -R247.reuse ;  /* 0x000000013f3fa824 */ /* 0x100fe200078e0af7 */
[----:B------:R-:W-:Y:S02]  /*15920*/  ISETP.GT.U32.AND P2, PT, R247, R70, PT ;  /* 0x00000046f700720c */ /* 0x000fe40003f44070 */
[----:B------:R-:W-:Y:S02]  /*15930*/  @!P3 IADD3 R67, R67, -R247, RZ ;  /* 0x800000f74343b210 */ /* 0x000fe40007ffe0ff */
[----:B------:R-:W-:Y:S01]  /*15940*/  ISETP.GT.U32.AND P3, PT, R247, R74, PT ;  /* 0x0000004af700720c */ /* 0x000fe20003f64070 */
[----:B------:R-:W-:Y:S01]  /*15950*/  @!P0 IMAD.IADD R69, R69, 0x1, -R247 ;  /* 0x0000000145458824 */ /* 0x000fe200078e0af7 */
[----:B------:R-:W-:-:S02]  /*15960*/  ISETP.GT.U32.AND P0, PT, R247, R76, PT ;  /* 0x0000004cf700720c */ /* 0x000fc40003f04070 */
[-C--:B------:R-:W-:Y:S02]  /*15970*/  @!P5 IADD3 R73, R73, -R247.reuse, RZ ;  /* 0x800000f74949d210 */ /* 0x080fe40007ffe0ff */
        /* <DEDUP_REMOVED lines=8> */
[----:B------:R-:W-:Y:S02]  /*15a00*/  @!P2 IADD3 R70, R70, -R247, RZ ;  /* 0x800000f74646a210 */ /* 0x000fe40007ffe0ff */
[C---:B------:R-:W-:Y:S02]  /*15a10*/  ISETP.GT.U32.AND P2, PT, R247.reuse, R77, PT ;  /* 0x0000004df700720c */ /* 0x040fe40003f44070 */
[C---:B------:R-:W-:Y:S01]  /*15a20*/  ISETP.GT.U32.AND P3, PT, R247.reuse, R81, PT ;  /* 0x00000051f700720c */ /* 0x040fe20003f64070 */
[----:B------:R-:W-:Y:S01]  /*15a30*/  @!P5 IMAD.IADD R80, R80, 0x1, -R247 ;  /* 0x000000015050d824 */ /* 0x000fe200078e0af7 */
[----:B------:R-:W-:Y:S02]  /*15a40*/  @!P0 IADD3 R76, R76, -R247, RZ ;  /* 0x800000f74c4c8210 */ /* 0x000fe40007ffe0ff */
[----:B------:R-:W-:-:S02]  /*15a50*/  ISETP.GT.U32.AND P0, PT, R247, R70, PT ;  /* 0x00000046f700720c */ /* 0x000fc40003f04070 */
[----:B------:R-:W-:Y:S01]  /*15a60*/  ISETP.GT.U32.AND P5, PT, R247, R74, PT ;  /* 0x0000004af700720c */ /* 0x000fe20003fa4070 */
[--C-:B------:R-:W-:Y:S01]  /*15a70*/  @!P4 IMAD.IADD R73, R73, 0x1, -R247.reuse ;  /* 0x000000014949c824 */ /* 0x100fe200078e0af7 */
        /* <DEDUP_REMOVED lines=8> */
[C---:B------:R-:W-:Y:S01]  /*15b00*/  ISETP.GT.U32.AND P3, PT, R247.reuse, R75, PT ;  /* 0x0000004bf700720c */ /* 0x040fe20003f64070 */
[--C-:B------:R-:W-:Y:S01]  /*15b10*/  @!P0 IMAD.IADD R70, R70, 0x1, -R247.reuse ;  /* 0x0000000146468824 */ /* 0x100fe200078e0af7 */
[C---:B------:R-:W-:Y:S01]  /*15b20*/  ISETP.GT.U32.AND P0, PT, R247.reuse, R76, PT ;  /* 0x0000004cf700720c */ /* 0x040fe20003f04070 */
        /* <DEDUP_REMOVED lines=8> */
[----:B------:R-:W-:Y:S02]  /*15bb0*/  ISETP.GT.U32.AND P2, PT, R247, R77, PT ;  /* 0x0000004df700720c */ /* 0x000fe40003f44070 */
[----:B------:R-:W-:Y:S02]  /*15bc0*/  @!P3 IADD3 R75, R75, -R247, RZ ;  /* 0x800000f74b4bb210 */ /* 0x000fe40007ffe0ff */
[C---:B------:R-:W-:Y:S02]  /*15bd0*/  ISETP.GT.U32.AND P6, PT, R247.reuse, R81, PT ;  /* 0x00000051f700720c */ /* 0x040fe40003fc4070 */
[C---:B------:R-:W-:Y:S01]  /*15be0*/  ISETP.GT.U32.AND P3, PT, R247.reuse, R82, PT ;  /* 0x00000052f700720c */ /* 0x040fe20003f64070 */
[----:B------:R-:W-:Y:S01]  /*15bf0*/  @!P0 IMAD.IADD R76, R76, 0x1, -R247 ;  /* 0x000000014c4c8824 */ /* 0x000fe200078e0af7 */
[----:B------:R-:W-:-:S02]  /*15c00*/  ISETP.GT.U32.AND P0, PT, R247, R83, PT ;  /* 0x00000053f700720c */ /* 0x000fc40003f04070 */
[----:B------:R-:W-:Y:S02]  /*15c10*/  @!P5 IADD3 R80, R80, -R247, RZ ;  /* 0x800000f75050d210 */ /* 0x000fe40007ffe0ff */
[C---:B------:R-:W-:Y:S02]  /*15c20*/  ISETP.GT.U32.AND P5, PT, R247.reuse, R87, PT ;  /* 0x00000057f700720c */ /* 0x040fe40003fa4070 */
[-C--:B------:R-:W-:Y:S02]  /*15c30*/  @!P4 IADD3 R86, R86, -R247.reuse, RZ ;  /* 0x800000f75656c210 */ /* 0x080fe40007ffe0ff */
[----:B------:R-:W-:Y:S02]  /*15c40*/  @!P1 IADD3 R72, R72, -R247, RZ ;  /* 0x800000f748489210 */ /* 0x000fe40007ffe0ff */
[C---:B------:R-:W-:Y:S02]  /*15c50*/  ISETP.GT.U32.AND P4, PT, R247.reuse, R93, PT ;  /* 0x0000005df700720c */ /* 0x040fe40003f84070 */
        /* <DEDUP_REMOVED lines=8> */
[----:B------:R-:W-:Y:S02]  /*15ce0*/  @!P0 IADD3 R83, R83, -R247, RZ ;  /* 0x800000f753538210 */ /* 0x000fe40007ffe0ff */
[C---:B------:R-:W-:Y:S02]  /*15cf0*/  ISETP.GT.U32.AND P0, PT, R247.reuse, R90, PT ;  /* 0x0000005af700720c */ /* 0x040fe40003f04070 */
[----:B------:R-:W-:Y:S01]  /*15d00*/  ISETP.GT.U32.AND P5, PT, R247, R94, PT ;  /* 0x0000005ef700720c */ /* 0x000fe20003fa4070 */
[--C-:B------:R-:W-:Y:S01]  /*15d10*/  @!P4 IMAD.IADD R93, R93, 0x1, -R247.reuse ;  /* 0x000000015d5dc824 */ /* 0x100fe200078e0af7 */
        /* <DEDUP_REMOVED lines=9> */
[C---:B------:R-:W-:Y:S01]  /*15db0*/  ISETP.GT.U32.AND P6, PT, R247.reuse, R95, PT ;  /* 0x0000005ff700720c */ /* 0x040fe20003fc4070 */
[--C-:B------:R-:W-:Y:S01]  /*15dc0*/  @!P5 IMAD.IADD R94, R94, 0x1, -R247.reuse ;  /* 0x000000015e5ed824 */ /* 0x100fe200078e0af7 */
[C---:B------:R-:W-:Y:S02]  /*15dd0*/  ISETP.GT.U32.AND P0, PT, R247.reuse, R84, PT ;  /* 0x00000054f700720c */ /* 0x040fe40003f04070 */
[----:B------:R-:W-:Y:S01]  /*15de0*/  ISETP.GT.U32.AND P5, PT, R247, R88, PT ;  /* 0x00000058f700720c */ /* 0x000fe20003fa4070 */
[--C-:B------:R-:W-:Y:S01]  /*15df0*/  @!P4 IMAD.IADD R87, R87, 0x1, -R247.reuse ;  /* 0x000000015757c824 */ /* 0x100fe200078e0af7 */
[----:B------:R-:W-:Y:S01]  /*15e00*/  ISETP.GT.U32.AND P4, PT, R247, R93, PT ;  /* 0x0000005df700720c */ /* 0x000fe20003f84070 */
[--C-:B------:R-:W-:Y:S01]  /*15e10*/  @!P1 IMAD.IADD R85, R85, 0x1, -R247.reuse ;  /* 0x0000000155559824 */ /* 0x100fe200078e0af7 */
[----:B------:R-:W-:Y:S01]  /*15e20*/  ISETP.GT.U32.AND P1, PT, R247, R92, PT ;  /* 0x0000005cf700720c */ /* 0x000fe20003f24070 */
[----:B------:R-:W-:-:S02]  /*15e30*/  @!P2 IMAD.IADD R91, R91, 0x1, -R247 ;  /* 0x000000015b5ba824 */ /* 0x000fc400078e0af7 */
[--C-:B------:R-:W-:Y:S01]  /*15e40*/  @!P3 IMAD.IADD R83, R83, 0x1, -R247.reuse ;  /* 0x000000015353b824 */ /* 0x100fe200078e0af7 */
[----:B------:R-:W-:Y:S02]  /*15e50*/  ISETP.GT.U32.AND P2, PT, R247, R85, PT ;  /* 0x00000055f700720c */ /* 0x000fe40003f44070 */
[----:B------:R-:W-:Y:S02]  /*15e60*/  @!P6 IADD3 R95, R95, -R247, RZ ;  /* 0x800000f75f5fe210 */ /* 0x000fe40007ffe0ff */
[C---:B------:R-:W-:Y:S01]  /*15e70*/  ISETP.GT.U32.AND P3, PT, R247.reuse, R89, PT ;  /* 0x00000059f700720c */ /* 0x040fe20003f64070 */
[----:B------:R-:W-:Y:S01]  /*15e80*/  @!P0 IMAD.IADD R84, R84, 0x1, -R247 ;  /* 0x0000000154548824 */ /* 0x000fe200078e0af7 */
[C---:B------:R-:W-:Y:S02]  /*15e90*/  ISETP.GT.U32.AND P0, PT, R247.reuse, R90, PT ;  /* 0x0000005af700720c */ /* 0x040fe40003f04070 */
[----:B------:R-:W-:Y:S02]  /*15ea0*/  @!P5 IADD3 R88, R88, -R247, RZ ;  /* 0x800000f75858d210 */ /* 0x000fe40007ffe0ff */
[----:B------:R-:W-:-:S02]  /*15eb0*/  ISETP.GT.U32.AND P6, PT, R247, R94, PT ;  /* 0x0000005ef700720c */ /* 0x000fc40003fc4070 */
[----:B------:R-:W-:Y:S02]  /*15ec0*/  ISETP.GT.U32.AND P5, PT, R247, R95, PT ;  /* 0x0000005ff700720c */ /* 0x000fe40003fa4070 */
[-C--:B------:R-:W-:Y:S02]  /*15ed0*/  @!P4 IADD3 R93, R93, -R247.reuse, RZ ;  /* 0x800000f75d5dc210 */ /* 0x080fe40007ffe0ff */
[-C--:B------:R-:W-:Y:S02]  /*15ee0*/  @!P1 IADD3 R92, R92, -R247.reuse, RZ ;  /* 0x800000f75c5c9210 */ /* 0x080fe40007ffe0ff */
[C---:B------:R-:W-:Y:S02]  /*15ef0*/  ISETP.GT.U32.AND P4, PT, R247.reuse, R100, PT ;  /* 0x00000064f700720c */ /* 0x040fe40003f84070 */
[----:B------:R-:W-:Y:S01]  /*15f00*/  ISETP.GT.U32.AND P1, PT, R247, R86, PT ;  /* 0x00000056f700720c */ /* 0x000fe20003f24070 */
[----:B------:R-:W-:Y:S01]  /*15f10*/  @!P3 IMAD.IADD R89, R89, 0x1, -R247 ;  /* 0x000000015959b824 */ /* 0x000fe200078e0af7 */
[----:B------:R-:W-:-:S02]  /*15f20*/  @!P2 IADD3 R85, R85, -R247, RZ ;  /* 0x800000f75555a210 */ /* 0x000fc40007ffe0ff */
[C---:B------:R-:W-:Y:S02]  /*15f30*/  ISETP.GT.U32.AND P2, PT, R247.reuse, R91, PT ;  /* 0x0000005bf700720c */ /* 0x040fe40003f44070 */
[----:B------:R-:W-:Y:S01]  /*15f40*/  ISETP.GT.U32.AND P3, PT, R247, R96, PT ;  /* 0x00000060f700720c */ /* 0x000fe20003f64070 */
[--C-:B------:R-:W-:Y:S01]  /*15f50*/  @!P6 IMAD.IADD R94, R94, 0x1, -R247.reuse ;  /* 0x000000015e5ee824 */ /* 0x100fe200078e0af7 */
[----:B------:R-:W-:Y:S01]  /*15f60*/  @!P0 IADD3 R90, R90, -R247, RZ ;  /* 0x800000f75a5a8210 */ /* 0x000fe20007ffe0ff */
[--C-:B------:R-:W-:Y:S01]  /*15f70*/  @!P5 IMAD.IADD R95, R95, 0x1, -R247.reuse ;  /* 0x000000015f5fd824 */ /* 0x100fe200078e0af7 */
[C---:B------:R-:W-:Y:S02]  /*15f80*/  ISETP.GT.U32.AND P0, PT, R247.reuse, R97, PT ;  /* 0x00000061f700720c */ /* 0x040fe40003f04070 */
        /* <DEDUP_REMOVED lines=24> */
[--C-:B------:R-:W-:Y:S01]  /*16110*/  @!P0 IMAD.IADD R104, R104, 0x1, -R247.reuse ;  /* 0x0000000168688824 */ /* 0x100fe200078e0af7 */
[C---:B------:R-:W-:Y:S01]  /*16120*/  ISETP.GT.U32.AND P0, PT, R247.reuse, R98, PT ;  /* 0x00000062f700720c */ /* 0x040fe20003f04070 */
[----:B------:R-:W-:Y:S01]  /*16130*/  @!P5 IMAD.IADD R96, R96, 0x1, -R247 ;  /* 0x000000016060d824 */ /* 0x000fe200078e0af7 */
[----:B------:R-:W-:-:S02]  /*16140*/  ISETP.GT.U32.AND P5, PT, R247, R102, PT ;  /* 0x00000066f700720c */ /* 0x000fc40003fa4070 */
[-C--:B------:R-:W-:Y:S02]  /*16150*/  @!P6 IADD3 R108, R108, -R247.reuse, RZ ;  /* 0x800000f76c6ce210 */ /* 0x080fe40007ffe0ff */
[-C--:B------:R-:W-:Y:S02]  /*16160*/  @!P4 IADD3 R101, R101, -R247.reuse, RZ ;  /* 0x800000f76565c210 */ /* 0x080fe40007ffe0ff */
[-C--:B------:R-:W-:Y:S02]  /*16170*/  @!P1 IADD3 R99, R99, -R247.reuse, RZ ;  /* 0x800000f763639210 */ /* 0x080fe40007ffe0ff */
[C---:B------:R-:W-:Y:S02]  /*16180*/  ISETP.GT.U32.AND P4, PT, R247.reuse, R108, PT ;  /* 0x0000006cf700720c */ /* 0x040fe40003f84070 */
[----:B------:R-:W-:Y:S01]  /*16190*/  ISETP.GT.U32.AND P1, PT, R247, R106, PT ;  /* 0x0000006af700720c */ /* 0x000fe20003f24070 */
[----:B------:R-:W-:Y:S01]  /*161a0*/  @!P3 IMAD.IADD R97, R97, 0x1, -R247 ;  /* 0x000000016161b824 */ /* 0x000fe200078e0af7 */
[----:B------:R-:W-:-:S02]  /*161b0*/  @!P2 IADD3 R105, R105, -R247, RZ ;  /* 0x800000f76969a210 */ /* 0x000fc40007ffe0ff */
[C---:B------:R-:W-:Y:S02]  /*161c0*/  ISETP.GT.U32.AND P2, PT, R247.reuse, R99, PT ;  /* 0x00000063f700720c */ /* 0x040fe40003f44070 */
[C---:B------:R-:W-:Y:S01]  /*161d0*/  ISETP.GT.U32.AND P3, PT, R247.reuse, R103, PT ;  /* 0x00000067f700720c */ /* 0x040fe20003f64070 */
[--C-:B------:R-:W-:Y:S01]  /*161e0*/  @!P5 IMAD.IADD R102, R102, 0x1, -R247.reuse ;  /* 0x000000016666d824 */ /* 0x100fe200078e0af7 */
[----:B------:R-:W-:Y:S02]  /*161f0*/  @!P0 IADD3 R98, R98, -R247, RZ ;  /* 0x800000f762628210 */ /* 0x000fe40007ffe0ff */
[C---:B------:R-:W-:Y:S02]  /*16200*/  ISETP.GT.U32.AND P0, PT, R247.reuse, R104, PT ;  /* 0x00000068f700720c */ /* 0x040fe40003f04070 */
        /* <DEDUP_REMOVED lines=8> */
[----:B------:R-:W-:-:S03]  /*16290*/  ISETP.GT.U32.AND P3, PT, R247, R110, PT ;  /* 0x0000006ef700720c */ /* 0x000fc60003f64070 */
[----:B------:R-:W-:Y:S02]  /*162a0*/  @!P0 IADD3 R104, R104, -R247, RZ ;  /* 0x800000f768688210 */ /* 0x000fe40007ffe0ff */
[----:B------:R-:W-:Y:S01]  /*162b0*/  ISETP.GT.U32.AND P0, PT, R247, R111, PT ;  /* 0x0000006ff700720c */ /* 0x000fe20003f04070 */
[--C-:B------:R-:W-:Y:S01]  /*162c0*/  @!P5 IMAD.IADD R109, R109, 0x1, -R247.reuse ;  /* 0x000000016d6dd824 */ /* 0x100fe200078e0af7 */
[----:B------:R-:W-:Y:S01]  /*162d0*/  ISETP.GT.U32.AND P5, PT, R247, R116, PT ;  /* 0x00000074f700720c */ /* 0x000fe20003fa4070 */
[--C-:B------:R-:W-:Y:S02]  /*162e0*/  @!P4 IMAD.IADD R115, R115, 0x1, -R247.reuse ;  /* 0x000000017373c824 */ /* 0x100fe400078e0af7 */
[--C-:B------:R-:W-:Y:S01]  /*162f0*/  @!P1 IMAD.IADD R100, R100, 0x1, -R247.reuse ;  /* 0x0000000164649824 */ /* 0x100fe200078e0af7 */
[C---:B------:R-:W-:Y:S02]  /*16300*/  ISETP.GT.U32.AND P4, PT, R247.reuse, R109, PT ;  /* 0x0000006df700720c */ /* 0x040fe40003f84070 */
[----:B------:R-:W-:Y:S01]  /*16310*/  ISETP.GT.U32.AND P1, PT, R247, R106, PT ;  /* 0x0000006af700720c */ /* 0x000fe20003f24070 */
[----:B------:R-:W-:Y:S01]  /*16320*/  @!P2 IMAD.IADD R105, R105, 0x1, -R247 ;  /* 0x000000016969a824 */ /* 0x000fe200078e0af7 */
[----:B------:R-:W-:-:S02]  /*16330*/  ISETP.GT.U32.AND P2, PT, R247, R112, PT ;  /* 0x00000070f700720c */ /* 0x000fc40003f44070 */
[----:B------:R-:W-:Y:S02]  /*16340*/  @!P3 IADD3 R110, R110, -R247, RZ ;  /* 0x800000f76e6eb210 */ /* 0x000fe40007ffe0ff */
[----:B------:R-:W-:Y:S01]  /*16350*/  ISETP.GT.U32.AND P3, PT, R247, R117, PT ;  /* 0x00000075f700720c */ /* 0x000fe20003f64070 */
[--C-:B------:R-:W-:Y:S01]  /*16360*/  @!P0 IMAD.IADD R111, R111, 0x1, -R247.reuse ;  /* 0x000000016f6f8824 */ /* 0x100fe200078e0af7 */
[C---:B------:R-:W-:Y:S02]  /*16370*/  ISETP.GT.U32.AND P0, PT, R247.reuse, R118, PT ;  /* 0x00000076f700720c */ /* 0x040fe40003f04070 */
[----:B------:R-:W-:Y:S02]  /*16380*/  @!P5 IADD3 R116, R116, -R247, RZ ;  /* 0x800000f77474d210 */ /* 0x000fe40007ffe0ff */
[C---:B------:R-:W-:Y:S02]  /*16390*/  ISETP.GT.U32.AND P5, PT, R247.reuse, R110, PT ;  /* 0x0000006ef700720c */ /* 0x040fe40003fa4070 */
[----:B------:R-:W-:Y:S01]  /*163a0*/  ISETP.GT.U32.AND P6, PT, R247, R107, PT ;  /* 0x0000006bf700720c */ /* 0x000fe20003fc4070 */
[----:B------:R-:W-:Y:S01]  /*163b0*/  @!P1 IMAD.IADD R106, R106, 0x1, -R247 ;  /* 0x000000016a6a9824 */ /* 0x000fe200078e0af7 */
[----:B------:R-:W-:-:S02]  /*163c0*/  @!P4 IADD3 R109, R109, -R247, RZ ;  /* 0x800000f76d6dc210 */ /* 0x000fc40007ffe0ff */
[C---:B------:R-:W-:Y:S02]  /*163d0*/  ISETP.GT.U32.AND P4, PT, R247.reuse, R115, PT ;  /* 0x00000073f700720c */ /* 0x040fe40003f84070 */
[C---:B------:R-:W-:Y:S01]  /*163e0*/  ISETP.GT.U32.AND P1, PT, R247.reuse, R113, PT ;  /* 0x00000071f700720c */ /* 0x040fe20003f24070 */
[--C-:B------:R-:W-:Y:S01]  /*163f0*/  @!P2 IMAD.IADD R112, R112, 0x1, -R247.reuse ;  /* 0x000000017070a824 */ /* 0x100fe200078e0af7 */
[----:B------:R-:W-:Y:S01]  /*16400*/  ISETP.GT.U32.AND P2, PT, R247, R119, PT ;  /* 0x00000077f700720c */ /* 0x000fe20003f44070 */
[--C-:B------:R-:W-:Y:S01]  /*16410*/  @!P3 IMAD.IADD R117, R117, 0x1, -R247.reuse ;  /* 0x000000017575b824 */ /* 0x100fe200078e0af7 */
[C---:B------:R-:W-:Y:S01]  /*16420*/  ISETP.GT.U32.AND P3, PT, R247.reuse, R111, PT ;  /* 0x0000006ff700720c */ /* 0x040fe20003f64070 */
[--C-:B------:R-:W-:Y:S01]  /*16430*/  @!P0 IMAD.IADD R118, R118, 0x1, -R247.reuse ;  /* 0x0000000176768824 */ /* 0x100fe200078e0af7 */
[----:B------:R-:W-:Y:S01]  /*16440*/  ISETP.GT.U32.AND P0, PT, R247, R112, PT ;  /* 0x00000070f700720c */ /* 0x000fe20003f04070 */
[----:B------:R-:W-:Y:S01]  /*16450*/  @!P5 IMAD.IADD R110, R110, 0x1, -R247 ;  /* 0x000000016e6ed824 */ /* 0x000fe200078e0af7 */
[----:B------:R-:W-:-:S02]  /*16460*/  @!P6 IADD3 R107, R107, -R247, RZ ;  /* 0x800000f76b6be210 */ /* 0x000fc40007ffe0ff */
[C---:B------:R-:W-:Y:S02]  /*16470*/  ISETP.GT.U32.AND P5, PT, R247.reuse, R116, PT ;  /* 0x00000074f700720c */ /* 0x040fe40003fa4070 */
[----:B------:R-:W-:Y:S01]  /*16480*/  ISETP.GT.U32.AND P6, PT, R247, R114, PT ;  /* 0x00000072f700720c */ /* 0x000fe20003fc4070 */
[--C-:B------:R-:W-:Y:S01]  /*16490*/  @!P4 IMAD.IADD R115, R115, 0x1, -R247.reuse ;  /* 0x000000017373c824 */ /* 0x100fe200078e0af7 */
        /* <DEDUP_REMOVED lines=20> */
[C---:B------:R-:W-:Y:S01]  /*165e0*/  ISETP.GT.U32.AND P3, PT, R247.reuse, R124, PT ;  /* 0x0000007cf700720c */ /* 0x040fe20003f64070 */
[--C-:B------:R-:W-:Y:S01]  /*165f0*/  @!P0 IMAD.IADD R118, R118, 0x1, -R247.reuse ;  /* 0x0000000176768824 */ /* 0x100fe200078e0af7 */
[----:B------:R-:W-:Y:S01]  /*16600*/  ISETP.GT.U32.AND P0, PT, R247, R125, PT ;  /* 0x0000007df700720c */ /* 0x000fe20003f04070 */
[--C-:B------:R-:W-:Y:S01]  /*16610*/  @!P6 IMAD.IADD R121, R121, 0x1, -R247.reuse ;  /* 0x000000017979e824 */ /* 0x100fe200078e0af7 */
[-C--:B------:R-:W-:Y:S02]  /*16620*/  @!P5 IADD3 R123, R123, -R247.reuse, RZ ;  /* 0x800000f77b7bd210 */ /* 0x080fe40007ffe0ff */
[----:B------:R-:W-:Y:S01]  /*16630*/  ISETP.GT.U32.AND P5, PT, R247, R130, PT ;  /* 0x00000082f700720c */ /* 0x000fe20003fa4070 */
[----:B------:R-:W-:Y:S01]  /*16640*/  @!P1 IMAD.IADD R114, R114, 0x1, -R247 ;  /* 0x0000000172729824 */ /* 0x000fe200078e0af7 */
[----:B------:R-:W-:-:S02]  /*16650*/  @!P4 IADD3 R129, R129, -R247, RZ ;  /* 0x800000f78181c210 */ /* 0x000fc40007ffe0ff */
[C---:B------:R-:W-:Y:S02]  /*16660*/  ISETP.GT.U32.AND P4, PT, R247.reuse, R123, PT ;  /* 0x0000007bf700720c */ /* 0x040fe40003f84070 */
[C---:B------:R-:W-:Y:S02]  /*16670*/  ISETP.GT.U32.AND P6, PT, R247.reuse, R120, PT ;  /* 0x00000078f700720c */ /* 0x040fe40003fc4070 */
[----:B------:R-:W-:Y:S01]  /*16680*/  ISETP.GT.U32.AND P1, PT, R247, R121, PT ;  /* 0x00000079f700720c */ /* 0x000fe20003f24070 */
[--C-:B------:R-:W-:Y:S01]  /*16690*/  @!P2 IMAD.IADD R119, R119, 0x1, -R247.reuse ;  /* 0x000000017777a824 */ /* 0x100fe200078e0af7 */
        /* <DEDUP_REMOVED lines=8> */
[----:B------:R-:W-:-:S02]  /*16720*/  ISETP.GT.U32.AND P4, PT, R247, R129, PT ;  /* 0x00000081f700720c */ /* 0x000fc40003f84070 */
[----:B------:R-:W-:Y:S01]  /*16730*/  @!P6 IADD3 R120, R120, -R247, RZ ;  /* 0x800000f77878e210 */ /* 0x000fe20007ffe0ff */
[--C-:B------:R-:W-:Y:S01]  /*16740*/  @!P1 IMAD.IADD R121, R121, 0x1, -R247.reuse ;  /* 0x0000000179799824 */ /* 0x100fe200078e0af7 */
[C---:B------:R-:W-:Y:S02]  /*16750*/  ISETP.GT.U32.AND P6, PT, R247.reuse, R127, PT ;  /* 0x0000007ff700720c */ /* 0x040fe40003fc4070 */
[----:B------:R-:W-:Y:S01]  /*16760*/  ISETP.GT.U32.AND P1, PT, R247, R128, PT ;  /* 0x00000080f700720c */ /* 0x000fe20003f24070 */
[--C-:B------:R-:W-:Y:S01]  /*16770*/  @!P3 IMAD.IADD R131, R131, 0x1, -R247.reuse ;  /* 0x000000018383b824 */ /* 0x100fe200078e0af7 */
[----:B------:R-:W-:Y:S02]  /*16780*/  @!P2 IADD3 R126, R126, -R247, RZ ;  /* 0x800000f77e7ea210 */ /* 0x000fe40007ffe0ff */
[C---:B------:R-:W-:Y:S02]  /*16790*/  ISETP.GT.U32.AND P2, PT, R247.reuse, R133, PT ;  /* 0x00000085f700720c */ /* 0x040fe40003f44070 */
[----:B------:R-:W-:Y:S01]  /*167a0*/  ISETP.GT.U32.AND P3, PT, R247, R125, PT ;  /* 0x0000007df700720c */ /* 0x000fe20003f64070 */
[----:B------:R-:W-:Y:S01]  /*167b0*/  @!P5 IMAD.IADD R124, R124, 0x1, -R247 ;  /* 0x000000017c7cd824 */ /* 0x000fe200078e0af7 */
[----:B------:R-:W-:-:S02]  /*167c0*/  @!P0 IADD3 R132, R132, -R247, RZ ;  /* 0x800000f784848210 */ /* 0x000fc40007ffe0ff */
[C---:B------:R-:W-:Y:S02]  /*167d0*/  ISETP.GT.U32.AND P0, PT, R247.reuse, R126, PT ;  /* 0x0000007ef700720c */ /* 0x040fe40003f04070 */
        /* <DEDUP_REMOVED lines=12> */
[C---:B------:R-:W-:Y:S02]  /*168a0*/  ISETP.GT.U32.AND P0, PT, R247.reuse, R132, PT ;  /* 0x00000084f700720c */ /* 0x040fe40003f04070 */
[----:B------:R-:W-:Y:S02]  /*168b0*/  @!P5 IADD3 R130, R130, -R247, RZ ;  /* 0x800000f78282d210 */ /* 0x000fe40007ffe0ff */
[----:B------:R-:W-:Y:S01]  /*168c0*/  ISETP.GT.U32.AND P5, PT, R247, R137, PT ;  /* 0x00000089f700720c */ /* 0x000fe20003fa4070 */
[----:B------:R-:W-:Y:S01]  /*168d0*/  @!P6 IMAD.IADD R134, R134, 0x1, -R247 ;  /* 0x000000018686e824 */ /* 0x000fe200078e0af7 */
[----:B------:R-:W-:-:S02]  /*168e0*/  @!P4 IADD3 R136, R136, -R247, RZ ;  /* 0x800000f78888c210 */ /* 0x000fc40007ffe0ff */
[----:B------:R-:W-:Y:S02]  /*168f0*/  @!P1 IADD3 R122, R122, -R247, RZ ;  /* 0x800000f77a7a9210 */ /* 0x000fe40007ffe0ff */
[C---:B------:R-:W-:Y:S02]  /*16900*/  ISETP.GT.U32.AND P4, PT, R247.reuse, R143, PT ;  /* 0x0000008ff700720c */ /* 0x040fe40003f84070 */
[----:B------:R-:W-:Y:S01]  /*16910*/  ISETP.GT.U32.AND P1, PT, R247, R128, PT ;  /* 0x00000080f700720c */ /* 0x000fe20003f24070 */
[--C-:B------:R-:W-:Y:S01]  /*16920*/  @!P2 IMAD.IADD R127, R127, 0x1, -R247.reuse ;  /* 0x000000017f7fa824 */ /* 0x100fe200078e0af7 */
[----:B------:R-:W-:Y:S01]  /*16930*/  ISETP.GT.U32.AND P6, PT, R247, R133, PT ;  /* 0x00000085f700720c */ /* 0x000fe20003fc4070 */
[--C-:B------:R-:W-:Y:S01]  /*16940*/  @!P3 IMAD.IADD R131, R131, 0x1, -R247.reuse ;  /* 0x000000018383b824 */ /* 0x100fe200078e0af7 */
[C---:B------:R-:W-:Y:S02]  /*16950*/  ISETP.GT.U32.AND P2, PT, R247.reuse, R134, PT ;  /* 0x00000086f700720c */ /* 0x040fe40003f44070 */
[C---:B------:R-:W-:Y:S01]  /*16960*/  ISETP.GT.U32.AND P3, PT, R247.reuse, R138, PT ;  /* 0x0000008af700720c */ /* 0x040fe20003f64070 */
[--C-:B------:R-:W-:Y:S01]  /*16970*/  @!P0 IMAD.IADD R132, R132, 0x1, -R247.reuse ;  /* 0x0000000184848824 */ /* 0x100fe200078e0af7 */
[----:B------:R-:W-:Y:S01]  /*16980*/  ISETP.GT.U32.AND P0, PT, R247, R139, PT ;  /* 0x0000008bf700720c */ /* 0x000fe20003f04070 */
[--C-:B------:R-:W-:Y:S01]  /*16990*/  @!P5 IMAD.IADD R137, R137, 0x1, -R247.reuse ;  /* 0x000000018989d824 */ /* 0x100fe200078e0af7 */
[----:B------:R-:W-:Y:S01]  /*169a0*/  ISETP.GT.U32.AND P5, PT, R247, R144, PT ;  /* 0x00000090f700720c */ /* 0x000fe20003fa4070 */
[----:B------:R-:W-:-:S02]  /*169b0*/  @!P4 IMAD.IADD R143, R143, 0x1, -R247 ;  /* 0x000000018f8fc824 */ /* 0x000fc400078e0af7 */
[--C-:B------:R-:W-:Y:S01]  /*169c0*/  @!P1 IMAD.IADD R128, R128, 0x1, -R247.reuse ;  /* 0x0000000180809824 */ /* 0x100fe200078e0af7 */
[C---:B------:R-:W-:Y:S02]  /*169d0*/  ISETP.GT.U32.AND P4, PT, R247.reuse, R137, PT ;  /* 0x00000089f700720c */ /* 0x040fe40003f84070 */
[----:B------:R-:W-:Y:S01]  /*169e0*/  ISETP.GT.U32.AND P1, PT, R247, R135, PT ;  /* 0x00000087f700720c */ /* 0x000fe20003f24070 */
[--C-:B------:R-:W-:Y:S01]  /*169f0*/  @!P2 IMAD.IADD R134, R134, 0x1, -R247.reuse ;  /* 0x000000018686a824 */ /* 0x100fe200078e0af7 */
[----:B------:R-:W-:Y:S01]  /*16a00*/  @!P6 IADD3 R133, R133, -R247, RZ ;  /* 0x800000f78585e210 */ /* 0x000fe20007ffe0ff */
[--C-:B------:R-:W-:Y:S01]  /*16a10*/  @!P3 IMAD.IADD R138, R138, 0x1, -R247.reuse ;  /* 0x000000018a8ab824 */ /* 0x100fe200078e0af7 */
[C---:B------:R-:W-:Y:S02]  /*16a20*/  ISETP.GT.U32.AND P6, PT, R247.reuse, R140, PT ;  /* 0x0000008cf700720c */ /* 0x040fe40003fc4070 */
        /* <DEDUP_REMOVED lines=18> */
[-C--:B------:R-:W-:Y:S02]  /*16b50*/  @!P5 IADD3 R138, R138, -R247.reuse, RZ ;  /* 0x800000f78a8ad210 */ /* 0x080fe40007ffe0ff */
        /* <DEDUP_REMOVED lines=9> */
[C---:B------:R-:W-:Y:S01]  /*16bf0*/  ISETP.GT.U32.AND P3, PT, R247.reuse, R145, PT ;  /* 0x00000091f700720c */ /* 0x040fe20003f64070 */
[----:B------:R-:W-:Y:S01]  /*16c00*/  @!P0 IMAD.IADD R140, R140, 0x1, -R247 ;  /* 0x000000018c8c8824 */ /* 0x000fe200078e0af7 */
[----:B------:R-:W-:-:S02]  /*16c10*/  ISETP.GT.U32.AND P0, PT, R247, R147, PT ;  /* 0x00000093f700720c */ /* 0x000fc40003f04070 */
[----:B------:R-:W-:Y:S02]  /*16c20*/  @!P5 IADD3 R144, R144, -R247, RZ ;  /* 0x800000f79090d210 */ /* 0x000fe40007ffe0ff */
[C---:B------:R-:W-:Y:S01]  /*16c30*/  ISETP.GT.U32.AND P5, PT, R247.reuse, R151, PT ;  /* 0x00000097f700720c */ /* 0x040fe20003fa4070 */
[--C-:B------:R-:W-:Y:S01]  /*16c40*/  @!P1 IMAD.IADD R136, R136, 0x1, -R247.reuse ;  /* 0x0000000188889824 */ /* 0x100fe200078e0af7 */
[----:B------:R-:W-:Y:S02]  /*16c50*/  @!P4 IADD3 R150, R150, -R247, RZ ;  /* 0x800000f79696c210 */ /* 0x000fe40007ffe0ff */
        /* <DEDUP_REMOVED lines=32> */
[----:B------:R-:W-:Y:S02]  /*16e60*/  ISETP.GT.U32.AND P2, PT, R247, R149, PT ;  /* 0x00000095f700720c */ /* 0x000fe40003f44070 */
[----:B------:R-:W-:Y:S02]  /*16e70*/  @!P3 IADD3 R159, R159, -R247, RZ ;  /* 0x800000f79f9fb210 */ /* 0x000fe40007ffe0ff */
[C---:B------:R-:W-:Y:S01]  /*16e80*/  ISETP.GT.U32.AND P3, PT, R247.reuse, R153, PT ;  /* 0x00000099f700720c */ /* 0x040fe20003f64070 */
[----:B------:R-:W-:Y:S01]  /*16e90*/  @!P0 IMAD.IADD R148, R148, 0x1, -R247 ;  /* 0x0000000194948824 */ /* 0x000fe200078e0af7 */
[----:B------:R-:W-:-:S02]  /*16ea0*/  ISETP.GT.U32.AND P0, PT, R247, R154, PT ;  /* 0x0000009af700720c */ /* 0x000fc40003f04070 */
[-C--:B------:R-:W-:Y:S02]  /*16eb0*/  @!P5 IADD3 R152, R152, -R247.reuse, RZ ;  /* 0x800000f79898d210 */ /* 0x080fe40007ffe0ff */
[----:B------:R-:W-:Y:S02]  /*16ec0*/  ISETP.GT.U32.AND P5, PT, R247, R158, PT ;  /* 0x0000009ef700720c */ /* 0x000fe40003fa4070 */
[-C--:B------:R-:W-:Y:S01]  /*16ed0*/  @!P4 IADD3 R157, R157, -R247.reuse, RZ ;  /* 0x800000f79d9dc210 */ /* 0x080fe20007ffe0ff */
[--C-:B------:R-:W-:Y:S01]  /*16ee0*/  @!P6 IMAD.IADD R160, R160, 0x1, -R247.reuse ;  /* 0x00000001a0a0e824 */ /* 0x100fe200078e0af7 */
[-C--:B------:R-:W-:Y:S02]  /*16ef0*/  @!P1 IADD3 R156, R156, -R247.reuse, RZ ;  /* 0x800000f79c9c9210 */ /* 0x080fe40007ffe0ff */
[C---:B------:R-:W-:Y:S02]  /*16f00*/  ISETP.GT.U32.AND P4, PT, R247.reuse, R164, PT ;  /* 0x000000a4f700720c */ /* 0x040fe40003f84070 */
[----:B------:R-:W-:Y:S01]  /*16f10*/  ISETP.GT.U32.AND P1, PT, R247, R150, PT ;  /* 0x00000096f700720c */ /* 0x000fe20003f24070 */
[----:B------:R-:W-:Y:S01]  /*16f20*/  @!P3 IMAD.IADD R153, R153, 0x1, -R247 ;  /* 0x000000019999b824 */ /* 0x000fe200078e0af7 */
[----:B------:R-:W-:-:S02]  /*16f30*/  @!P2 IADD3 R149, R149, -R247, RZ ;  /* 0x800000f79595a210 */ /* 0x000fc40007ffe0ff */
[C---:B------:R-:W-:Y:S02]  /*16f40*/  ISETP.GT.U32.AND P2, PT, R247.reuse, R155, PT ;  /* 0x0000009bf700720c */ /* 0x040fe40003f44070 */
        /* <DEDUP_REMOVED lines=20> */
[--C-:B------:R-:W-:Y:S02]  /*17090*/  @!P4 IMAD.IADD R172, R172, 0x1, -R247.reuse ;  /* 0x00000001acacc824 */ /* 0x100fe400078e0af7 */
[----:B------:R-:W-:Y:S01]  /*170a0*/  @!P1 IMAD.IADD R156, R156, 0x1, -R247 ;  /* 0x000000019c9c9824 */ /* 0x000fe200078e0af7 */
[----:B------:R-:W-:-:S02]  /*170b0*/  ISETP.GT.U32.AND P4, PT, R247, R165, PT ;  /* 0x000000a5f700720c */ /* 0x000fc40003f84070 */
[C---:B------:R-:W-:Y:S01]  /*170c0*/  ISETP.GT.U32.AND P1, PT, R247.reuse, R163, PT ;  /* 0x000000a3f700720c */ /* 0x040fe20003f24070 */
[--C-:B------:R-:W-:Y:S01]  /*170d0*/  @!P2 IMAD.IADD R162, R162, 0x1, -R247.reuse ;  /* 0x00000001a2a2a824 */ /* 0x100fe200078e0af7 */
[----:B------:R-:W-:Y:S01]  /*170e0*/  ISETP.GT.U32.AND P2, PT, R247, R169, PT ;  /* 0x000000a9f700720c */ /* 0x000fe20003f44070 */
[--C-:B------:R-:W-:Y:S01]  /*170f0*/  @!P3 IMAD.IADD R167, R167, 0x1, -R247.reuse ;  /* 0x00000001a7a7b824 */ /* 0x100fe200078e0af7 */
[----:B------:R-:W-:Y:S02]  /*17100*/  @!P6 IADD3 R166, R166, -R247, RZ ;  /* 0x800000f7a6a6e210 */ /* 0x000fe40007ffe0ff */
[C---:B------:R-:W-:Y:S02]  /*17110*/  ISETP.GT.U32.AND P6, PT, R247.reuse, R174, PT ;  /* 0x000000aef700720c */ /* 0x040fe40003fc4070 */
[C---:B------:R-:W-:Y:S01]  /*17120*/  ISETP.GT.U32.AND P3, PT, R247.reuse, R161, PT ;  /* 0x000000a1f700720c */ /* 0x040fe20003f64070 */
[----:B------:R-:W-:Y:S01]  /*17130*/  @!P0 IMAD.IADD R168, R168, 0x1, -R247 ;  /* 0x00000001a8a88824 */ /* 0x000fe200078e0af7 */
[----:B------:R-:W-:-:S02]  /*17140*/  ISETP.GT.U32.AND P0, PT, R247, R162, PT ;  /* 0x000000a2f700720c */ /* 0x000fc40003f04070 */
[-C--:B------:R-:W-:Y:S02]  /*17150*/  @!P5 IADD3 R173, R173, -R247.reuse, RZ ;  /* 0x800000f7adadd210 */ /* 0x080fe40007ffe0ff */
[----:B------:R-:W-:Y:S02]  /*17160*/  ISETP.GT.U32.AND P5, PT, R247, R166, PT ;  /* 0x000000a6f700720c */ /* 0x000fe40003fa4070 */
        /* <DEDUP_REMOVED lines=8> */
[C---:B------:R-:W-:Y:S01]  /*171f0*/  ISETP.GT.U32.AND P3, PT, R247.reuse, R167, PT ;  /* 0x000000a7f700720c */ /* 0x040fe20003f64070 */
[--C-:B------:R-:W-:Y:S01]  /*17200*/  @!P5 IMAD.IADD R166, R166, 0x1, -R247.reuse ;  /* 0x00000001a6a6d824 */ /* 0x100fe200078e0af7 */
[----:B------:R-:W-:Y:S02]  /*17210*/  @!P0 IADD3 R162, R162, -R247, RZ ;  /* 0x800000f7a2a28210 */ /* 0x000fe40007ffe0ff */
[C---:B------:R-:W-:Y:S02]  /*17220*/  ISETP.GT.U32.AND P0, PT, R247.reuse, R168, PT ;  /* 0x000000a8f700720c */ /* 0x040fe40003f04070 */
        /* <DEDUP_REMOVED lines=27> */
[----:B------:R-:W-:Y:S01]  /*173e0*/  @!P5 IMAD.IADD R181, R181, 0x1, -R247 ;  /* 0x00000001b5b5d824 */ /* 0x000fe200078e0af7 */
[C---:B------:R-:W-:Y:S02]  /*173f0*/  ISETP.GT.U32.AND P6, PT, R247.reuse, R187, PT ;  /* 0x000000bbf700720c */ /* 0x040fe40003fc4070 */
[----:B------:R-:W-:Y:S02]  /*17400*/  ISETP.GT.U32.AND P5, PT, R247, R175, PT ;  /* 0x000000aff700720c */ /* 0x000fe40003fa4070 */
[-C--:B------:R-:W-:Y:S02]  /*17410*/  @!P4 IADD3 R186, R186, -R247.reuse, RZ ;  /* 0x800000f7babac210 */ /* 0x080fe40007ffe0ff */
[----:B------:R-:W-:Y:S02]  /*17420*/  @!P1 IADD3 R171, R171, -R247, RZ ;  /* 0x800000f7abab9210 */ /* 0x000fe40007ffe0ff */
[----:B------:R-:W-:-:S02]  /*17430*/  ISETP.GT.U32.AND P4, PT, R247, R180, PT ;  /* 0x000000b4f700720c */ /* 0x000fc40003f84070 */
[----:B------:R-:W-:Y:S01]  /*17440*/  ISETP.GT.U32.AND P1, PT, R247, R178, PT ;  /* 0x000000b2f700720c */ /* 0x000fe20003f24070 */
[--C-:B------:R-:W-:Y:S01]  /*17450*/  @!P3 IMAD.IADD R182, R182, 0x1, -R247.reuse ;  /* 0x00000001b6b6b824 */ /* 0x100fe200078e0af7 */
[-C--:B------:R-:W-:Y:S02]  /*17460*/  @!P2 IADD3 R177, R177, -R247.reuse, RZ ;  /* 0x800000f7b1b1a210 */ /* 0x080fe40007ffe0ff */
        /* <DEDUP_REMOVED lines=8> */
[C---:B------:R-:W-:Y:S01]  /*174f0*/  ISETP.GT.U32.AND P4, PT, R247.reuse, R187, PT ;  /* 0x000000bbf700720c */ /* 0x040fe20003f84070 */
[--C-:B------:R-:W-:Y:S01]  /*17500*/  @!P1 IMAD.IADD R178, R178, 0x1, -R247.reuse ;  /* 0x00000001b2b29824 */ /* 0x100fe200078e0af7 */
[C---:B------:R-:W-:Y:S01]  /*17510*/  ISETP.GT.U32.AND P1, PT, R247.reuse, R185, PT ;  /* 0x000000b9f700720c */ /* 0x040fe20003f24070 */
[--C-:B------:R-:W-:Y:S02]  /*17520*/  @!P2 IMAD.IADD R184, R184, 0x1, -R247.reuse ;  /* 0x00000001b8b8a824 */ /* 0x100fe400078e0af7 */
[----:B------:R-:W-:Y:S02]  /*17530*/  @!P3 IADD3 R176, R176, -R247, RZ ;  /* 0x800000f7b0b0b210 */ /* 0x000fe40007ffe0ff */
[C---:B------:R-:W-:Y:S02]  /*17540*/  ISETP.GT.U32.AND P2, PT, R247.reuse, R178, PT ;  /* 0x000000b2f700720c */ /* 0x040fe40003f44070 */
[----:B------:R-:W-:Y:S01]  /*17550*/  ISETP.GT.U32.AND P3, PT, R247, R182, PT ;  /* 0x000000b6f700720c */ /* 0x000fe20003f64070 */
[--C-:B------:R-:W-:Y:S01]  /*17560*/  @!P0 IMAD.IADD R177, R177, 0x1, -R247.reuse ;  /* 0x00000001b1b18824 */ /* 0x100fe200078e0af7 */
[----:B------:R-:W-:Y:S01]  /*17570*/  ISETP.GT.U32.AND P0, PT, R247, R183, PT ;  /* 0x000000b7f700720c */ /* 0x000fe20003f04070 */
[--C-:B------:R-:W-:Y:S01]  /*17580*/  @!P5 IMAD.IADD R181, R181, 0x1, -R247.reuse ;  /* 0x00000001b5b5d824 */ /* 0x100fe200078e0af7 */
[----:B------:R-:W-:Y:S01]  /*17590*/  ISETP.GT.U32.AND P5, PT, R247, R188, PT ;  /* 0x000000bcf700720c */ /* 0x000fe20003fa4070 */
[--C-:B------:R-:W-:Y:S01]  /*175a0*/  @!P4 IMAD.IADD R187, R187, 0x1, -R247.reuse ;  /* 0x00000001bbbbc824 */ /* 0x100fe200078e0af7 */
[----:B------:R-:W-:Y:S01]  /*175b0*/  ISETP.GT.U32.AND P4, PT, R247, R194, PT ;  /* 0x000000c2f700720c */ /* 0x000fe20003f84070 */
[----:B------:R-:W-:Y:S01]  /*175c0*/  @!P1 IMAD.IADD R185, R185, 0x1, -R247 ;  /* 0x00000001b9b99824 */ /* 0x000fe200078e0af7 */
[----:B------:R-:W-:-:S03]  /*175d0*/  ISETP.GT.U32.AND P1, PT, R247, R179, PT ;  /* 0x000000b3f700720c */ /* 0x000fc60003f24070 */
[--C-:B------:R-:W-:Y:S01]  /*175e0*/  @!P2 IMAD.IADD R178, R178, 0x1, -R247.reuse ;  /* 0x00000001b2b2a824 */ /* 0x100fe200078e0af7 */
[C---:B------:R-:W-:Y:S02]  /*175f0*/  ISETP.GT.U32.AND P2, PT, R247.reuse, R184, PT ;  /* 0x000000b8f700720c */ /* 0x040fe40003f44070 */
[----:B------:R-:W-:Y:S02]  /*17600*/  @!P3 IADD3 R182, R182, -R247, RZ ;  /* 0x800000f7b6b6b210 */ /* 0x000fe40007ffe0ff */
[----:B------:R-:W-:Y:S01]  /*17610*/  ISETP.GT.U32.AND P3, PT, R247, R189, PT ;  /* 0x000000bdf700720c */ /* 0x000fe20003f64070 */
[----:B------:R-:W-:Y:S01]  /*17620*/  @!P0 IMAD.IADD R183, R183, 0x1, -R247 ;  /* 0x00000001b7b78824 */ /* 0x000fe200078e0af7 */
[C---:B------:R-:W-:Y:S02]  /*17630*/  ISETP.GT.U32.AND P0, PT, R247.reuse, R190, PT ;  /* 0x000000bef700720c */ /* 0x040fe40003f04070 */
[----:B------:R-:W-:Y:S02]  /*17640*/  @!P5 IADD3 R188, R188, -R247, RZ ;  /* 0x800000f7bcbcd210 */ /* 0x000fe40007ffe0ff */
[----:B------:R-:W-:-:S02]  /*17650*/  ISETP.GT.U32.AND P5, PT, R247, R195, PT ;  /* 0x000000c3f700720c */ /* 0x000fc40003fa4070 */
[-C--:B------:R-:W-:Y:S02]  /*17660*/  @!P4 IADD3 R194, R194, -R247.reuse, RZ ;  /* 0x800000f7c2c2c210 */ /* 0x080fe40007ffe0ff */
[----:B------:R-:W-:Y:S02]  /*17670*/  @!P1 IADD3 R179, R179, -R247, RZ ;  /* 0x800000f7b3b39210 */ /* 0x000fe40007ffe0ff */
        /* <DEDUP_REMOVED lines=10> */
[C---:B------:R-:W-:Y:S01]  /*17720*/  ISETP.GT.U32.AND P6, PT, R247.reuse, R186, PT ;  /* 0x000000baf700720c */ /* 0x040fe20003fc4070 */
[--C-:B------:R-:W-:Y:S01]  /*17730*/  @!P4 IMAD.IADD R188, R188, 0x1, -R247.reuse ;  /* 0x00000001bcbcc824 */ /* 0x100fe200078e0af7 */
[----:B------:R-:W-:Y:S02]  /*17740*/  ISETP.GT.U32.AND P4, PT, R247, R194, PT ;  /* 0x000000c2f700720c */ /* 0x000fe40003f84070 */
[-C--:B------:R-:W-:Y:S02]  /*17750*/  @!P1 IADD3 R185, R185, -R247.reuse, RZ ;  /* 0x800000f7b9b99210 */ /* 0x080fe40007ffe0ff */
[----:B------:R-:W-:Y:S01]  /*17760*/  ISETP.GT.U32.AND P1, PT, R247, R192, PT ;  /* 0x000000c0f700720c */ /* 0x000fe20003f24070 */
[----:B------:R-:W-:Y:S01]  /*17770*/  @!P3 IMAD.IADD R196, R196, 0x1, -R247 ;  /* 0x00000001c4c4b824 */ /* 0x000fe200078e0af7 */
[----:B------:R-:W-:Y:S02]  /*17780*/  @!P2 IADD3 R191, R191, -R247, RZ ;  /* 0x800000f7bfbfa210 */ /* 0x000fe40007ffe0ff */
[----:B------:R-:W-:-:S02]  /*17790*/  ISETP.GT.U32.AND P2, PT, R247, R198, PT ;  /* 0x000000c6f700720c */ /* 0x000fc40003f44070 */
        /* <DEDUP_REMOVED lines=33> */
[-C--:B------:R-:W-:Y:S01]  /*179b0*/  @!P6 IADD3 R200, R200, -R247.reuse, RZ ;  /* 0x800000f7c8c8e210 */ /* 0x080fe20007ffe0ff */
[--C-:B------:R-:W-:Y:S01]  /*179c0*/  @!P4 IMAD.IADD R208, R208, 0x1, -R247.reuse ;  /* 0x00000001d0d0c824 */ /* 0x100fe200078e0af7 */
[----:B------:R-:W-:Y:S02]  /*179d0*/  ISETP.GT.U32.AND P4, PT, R247, R202, PT ;  /* 0x000000caf700720c */ /* 0x000fe40003f84070 */
        /* <DEDUP_REMOVED lines=24> */
[----:B------:R-:W-:Y:S01]  /*17b60*/  ISETP.GT.U32.AND P5, PT, R247, R209, PT ;  /* 0x000000d1f700720c */ /* 0x000fe20003fa4070 */
[----:B------:R-:W-:Y:S01]  /*17b70*/  @!P6 IMAD.IADD R206, R206, 0x1, -R247 ;  /* 0x00000001cecee824 */ /* 0x000fe200078e0af7 */
[----:B------:R-:W-:-:S02]  /*17b80*/  @!P4 IADD3 R208, R208, -R247, RZ ;  /* 0x800000f7d0d0c210 */ /* 0x000fc40007ffe0ff */
[----:B------:R-:W-:Y:S02]  /*17b90*/  @!P1 IADD3 R207, R207, -R247, RZ ;  /* 0x800000f7cfcf9210 */ /* 0x000fe40007ffe0ff */
[C---:B------:R-:W-:Y:S02]  /*17ba0*/  ISETP.GT.U32.AND P4, PT, R247.reuse, R215, PT ;  /* 0x000000d7f700720c */ /* 0x040fe40003f84070 */
        /* <DEDUP_REMOVED lines=13> */
[----:B------:R-:W-:-:S02]  /*17c80*/  ISETP.GT.U32.AND P1, PT, R247, R207, PT ;  /* 0x000000cff700720c */ /* 0x000fc40003f24070 */
[-C--:B------:R-:W-:Y:S02]  /*17c90*/  @!P6 IADD3 R213, R213, -R247.reuse, RZ ;  /* 0x800000f7d5d5e210 */ /* 0x080fe40007ffe0ff */
        /* <DEDUP_REMOVED lines=12> */
[C---:B------:R-:W-:Y:S02]  /*17d60*/  ISETP.GT.U32.AND P1, PT, R247.reuse, R214, PT ;  /* 0x000000d6f700720c */ /* 0x040fe40003f24070 */
[----:B------:R-:W-:Y:S01]  /*17d70*/  IABS R240, R240 ;  /* 0x000000f000f07213 */ /* 0x000fe20000000000 */
[--C-:B------:R-:W-:Y:S01]  /*17d80*/  @!P6 IMAD.IADD R212, R212, 0x1, -R247.reuse ;  /* 0x00000001d4d4e824 */ /* 0x100fe200078e0af7 */
[----:B------:R-:W-:Y:S01]  /*17d90*/  ISETP.GT.U32.AND P6, PT, R247, R219, PT ;  /* 0x000000dbf700720c */ /* 0x000fe20003fc4070 */
[----:B------:R-:W-:Y:S01]  /*17da0*/  @!P2 IMAD.IADD R213, R213, 0x1, -R247 ;  /* 0x00000001d5d5a824 */ /* 0x000fe200078e0af7 */
[----:B------:R-:W-:-:S02]  /*17db0*/  ISETP.GT.U32.AND P2, PT, R247, R220, PT ;  /* 0x000000dcf700720c */ /* 0x000fc40003f44070 */
[----:B------:R-:W-:Y:S01]  /*17dc0*/  @!P3 IADD3 R217, R217, -R247, RZ ;  /* 0x800000f7d9d9b210 */ /* 0x000fe20007ffe0ff */
[----:B------:R-:W-:Y:S01]  /*17dd0*/  IMAD.HI.U32 R241, R246, R240, RZ ;  /* 0x000000f0f6f17227 */ /* 0x000fe200078e00ff */
[----:B------:R-:W-:-:S03]  /*17de0*/  ISETP.GT.U32.AND P3, PT, R247, R224, PT ;  /* 0x000000e0f700720c */ /* 0x000fc60003f64070 */
[----:B------:R-:W-:Y:S01]  /*17df0*/  @!P0 IMAD.IADD R218, R218, 0x1, -R247 ;  /* 0x00000001dada8824 */ /* 0x000fe200078e0af7 */
[----:B------:R-:W-:Y:S02]  /*17e00*/  ISETP.GT.U32.AND P0, PT, R247, R225, PT ;  /* 0x000000e1f700720c */ /* 0x000fe40003f04070 */
[----:B------:R-:W-:Y:S02]  /*17e10*/  @!P5 IADD3 R223, R223, -R247, RZ ;  /* 0x800000f7dfdfd210 */ /* 0x000fe40007ffe0ff */
[----:B------:R-:W-:Y:S01]  /*17e20*/  ISETP.GT.U32.AND P5, PT, R247, R217, PT ;  /* 0x000000d9f700720c */ /* 0x000fe20003fa4070 */
[----:B------:R1:W-:Y:S01]  /*17e30*/  STL [R1+0x2860], R170 ;  /* 0x002860aa01007387 */ /* 0x0003e20000100800 */
[----:B------:R-:W-:Y:S02]  /*17e40*/  IADD3 R241, -R241, RZ, RZ ;  /* 0x000000fff1f17210 */ /* 0x000fe40007ffe1ff */
[-C--:B------:R-:W-:Y:S02]  /*17e50*/  @!P4 IADD3 R216, R216, -R247.reuse, RZ ;  /* 0x800000f7d8d8c210 */ /* 0x080fe40007ffe0ff */
[----:B------:R-:W-:-:S02]  /*17e60*/  @!P1 IADD3 R214, R214, -R247, RZ ;  /* 0x800000f7d6d69210 */ /* 0x000fc40007ffe0ff */
[C---:B------:R-:W-:Y:S02]  /*17e70*/  ISETP.GT.U32.AND P4, PT, R247.reuse, R222, PT ;  /* 0x000000def700720c */ /* 0x040fe40003f84070 */
[C---:B------:R-:W-:Y:S02]  /*17e80*/  ISETP.GT.U32.AND P1, PT, R247.reuse, R221, PT ;  /* 0x000000ddf700720c */ /* 0x040fe40003f24070 */
[----:B-1----:R-:W-:Y:S01]  /*17e90*/  IADD3 R170, R6, 0x1fa, RZ ;  /* 0x000001fa06aa7810 */ /* 0x002fe20007ffe0ff */
[----:B------:R-:W-:Y:S01]  /*17ea0*/  IMAD R240, R247, R241, R240 ;  /* 0x000000f1f7f07224 */ /* 0x000fe200078e02f0 */
[----:B------:R-:W-:Y:S01]  /*17eb0*/  STL [R1+0xc], R245 ;  /* 0x00000cf501007387 */ /* 0x000fe20000100800 */
[--C-:B------:R-:W-:Y:S01]  /*17ec0*/  @!P6 IMAD.IADD R219, R219, 0x1, -R247.reuse ;  /* 0x00000001dbdbe824 */ /* 0x100fe200078e0af7 */
[----:B------:R-:W-:Y:S01]  /*17ed0*/  IABS R241, R170 ;  /* 0x000000aa00f17213 */ /* 0x000fe20000000000 */
[----:B------:R-:W-:Y:S01]  /*17ee0*/  @!P3 IMAD.IADD R224, R224, 0x1, -R247 ;  /* 0x00000001e0e0b824 */ /* 0x000fe200078e0af7 */
[----:B------:R-:W-:Y:S01]  /*17ef0*/  @!P2 IADD3 R220, R220, -R247, RZ ;  /* 0x800000f7dcdca210 */ /* 0x000fe20007ffe0ff */
[----:B------:R-:W-:Y:S01]  /*17f00*/  STL [R1+0x8], R244 ;  /* 0x000008f401007387 */ /* 0x000fe20000100800 */
[----:B------:R-:W-:-:S02]  /*17f10*/  ISETP.GT.U32.AND P2, PT, R247, R214, PT ;  /* 0x000000d6f700720c */ /* 0x000fc40003f44070 */
[C---:B------:R-:W-:Y:S01]  /*17f20*/  ISETP.GT.U32.AND P6, PT, R247.reuse, R226, PT ;  /* 0x000000e2f700720c */ /* 0x040fe20003fc4070 */
[----:B------:R-:W-:Y:S01]  /*17f30*/  STL [R1+0x4], R243 ;  /* 0x000004f301007387 */ /* 0x000fe20000100800 */
[----:B------:R-:W-:Y:S01]  /*17f40*/  ISETP.GT.U32.AND P3, PT, R247, R218, PT ;  /* 0x000000daf700720c */ /* 0x000fe20003f64070 */
[--C-:B------:R-:W-:Y:S02]  /*17f50*/  @!P0 IMAD.IADD R225, R225, 0x1, -R247.reuse ;  /* 0x00000001e1e18824 */ /* 0x100fe400078e0af7 */
[----:B------:R1:W-:Y:S01]  /*17f60*/  STL [R1+0x2864], R0 ;  /* 0x0028640001007387 */ /* 0x0003e20000100800 */
[----:B------:R-:W-:Y:S01]  /*17f70*/  ISETP.GT.U32.AND P0, PT, R247, R219, PT ;  /* 0x000000dbf700720c */ /* 0x000fe20003f04070 */
[--C-:B------:R-:W-:Y:S02]  /*17f80*/  @!P5 IMAD.IADD R217, R217, 0x1, -R247.reuse ;  /* 0x00000001d9d9d824 */ /* 0x100fe400078e0af7 */
[----:B------:R2:W-:Y:S01]  /*17f90*/  STL [R1], R242 ;  /* 0x000000f201007387 */ /* 0x0005e20000100800 */
[C---:B------:R-:W-:Y:S01]  /*17fa0*/  ISETP.GT.U32.AND P5, PT, R247.reuse, R223, PT ;  /* 0x000000dff700720c */ /* 0x040fe20003fa4070 */
[--C-:B------:R-:W-:Y:S01]  /*17fb0*/  @!P4 IMAD.IADD R222, R222, 0x1, -R247.reuse ;  /* 0x00000001dedec824 */ /* 0x100fe200078e0af7 */
[----:B------:R-:W-:Y:S01]  /*17fc0*/  ISETP.GT.U32.AND P4, PT, R247, R229, PT ;  /* 0x000000e5f700720c */ /* 0x000fe20003f84070 */
[----:B------:R-:W-:-:S02]  /*17fd0*/  @!P1 IMAD.IADD R221, R221, 0x1, -R247 ;  /* 0x00000001dddd9824 */ /* 0x000fc400078e0af7 */
[----:B-1----:R-:W-:Y:S02]  /*17fe0*/  VIADD R0, R6, 0x1fb ;  /* 0x000001fb06007836 */ /* 0x002fe40000000000 */
[----:B--2---:R-:W-:Y:S01]  /*17ff0*/  IMAD.HI.U32 R242, R246, R241, RZ ;  /* 0x000000f1f6f27227 */ /* 0x004fe200078e00ff */
[----:B------:R-:W-:-:S03]  /*18000*/  ISETP.GT.U32.AND P1, PT, R247, R215, PT ;  /* 0x000000d7f700720c */ /* 0x000fc60003f24070 */
[----:B------:R-:W-:Y:S01]  /*18010*/  IMAD.MOV R242, RZ, RZ, -R242 ;  /* 0x000000fffff27224 */ /* 0x000fe200078e0af2 */
[-C--:B------:R-:W-:Y:S01]  /*18020*/  @!P6 IADD3 R226, R226, -R247.reuse, RZ ;  /* 0x800000f7e2e2e210 */ /* 0x080fe20007ffe0ff */
[----:B------:R-:W-:Y:S02]  /*18030*/  @!P2 IMAD.IADD R214, R214, 0x1, -R247 ;  /* 0x00000001d6d6a824 */ /* 0x000fe400078e0af7 */
[C---:B------:R-:W-:Y:S01]  /*18040*/  IMAD R241, R247.reuse, R242, R241 ;  /* 0x000000f2f7f17224 */ /* 0x040fe200078e02f1 */
[----:B------:R-:W-:Y:S01]  /*18050*/  IABS R242, R0 ;  /* 0x0000000000f27213 */ /* 0x000fe20000000000 */
[--C-:B------:R-:W-:Y:S01]  /*18060*/  @!P3 IMAD.IADD R218, R218, 0x1, -R247.reuse ;  /* 0x00000001dadab824 */ /* 0x100fe200078e0af7 */
[C---:B------:R-:W-:Y:S01]  /*18070*/  ISETP.GT.U32.AND P2, PT, R247.reuse, R220, PT ;  /* 0x000000dcf700720c */ /* 0x040fe20003f44070 */
[----:B------:R-:W-:Y:S01]  /*18080*/  STL [R1+0x2868], R2 ;  /* 0x0028680201007387 */ /* 0x000fe20000100800 */
[----:B------:R-:W-:Y:S01]  /*18090*/  ISETP.GT.U32.AND P3, PT, R247, R224, PT ;  /* 0x000000e0f700720c */ /* 0x000fe20003f64070 */
[----:B------:R-:W-:Y:S01]  /*180a0*/  IMAD.HI.U32 R243, R246, R242, RZ ;  /* 0x000000f2f6f37227 */ /* 0x000fe200078e00ff */
[----:B------:R-:W-:Y:S01]  /*180b0*/  @!P0 IADD3 R219, R219, -R247, RZ ;  /* 0x800000f7dbdb8210 */ /* 0x000fe20007ffe0ff */
[----:B------:R-:W-:Y:S01]  /*180c0*/  STL [R1+0x286c], R3 ;  /* 0x00286c0301007387 */ /* 0x000fe20000100800 */
[----:B------:R-:W-:Y:S01]  /*180d0*/  ISETP.GT.U32.AND P0, PT, R247, R226, PT ;  /* 0x000000e2f700720c */ /* 0x000fe20003f04070 */
[----:B------:R-:W-:-:S02]  /*180e0*/  @!P5 IMAD.IADD R223, R223, 0x1, -R247 ;  /* 0x00000001dfdfd824 */ /* 0x000fc400078e0af7 */
[----:B------:R-:W-:Y:S01]  /*180f0*/  STL [R1+0x2870], R4 ;  /* 0x0028700401007387 */ /* 0x000fe20000100800 */
[----:B------:R-:W-:-:S03]  /*18100*/  ISETP.GT.U32.AND P5, PT, R247, R230, PT ;  /* 0x000000e6f700720c */ /* 0x000fc60003fa4070 */
[----:B------:R-:W-:Y:S01]  /*18110*/  STL [R1+0x2874], R5 ;  /* 0x0028740501007387 */ /* 0x000fe20000100800 */
[----:B------:R-:W-:-:S03]  /*18120*/  IMAD.MOV R243, RZ, RZ, -R243 ;  /* 0x000000fffff37224 */ /* 0x000fc600078e0af3 */
[----:B------:R-:W-:Y:S01]  /*18130*/  STL [R1+0x1e50], R170 ;  /* 0x001e50aa01007387 */ /* 0x000fe20000100800 */
[--C-:B------:R-:W-:Y:S01]  /*18140*/  @!P4 IMAD.IADD R229, R229, 0x1, -R247.reuse ;  /* 0x00000001e5e5c824 */ /* 0x100fe200078e0af7 */
[----:B------:R-:W-:Y:S02]  /*18150*/  ISETP.GT.U32.AND P4, PT, R247, R236, PT ;  /* 0x000000ecf700720c */ /* 0x000fe40003f84070 */
[----:B------:R1:W-:Y:S01]  /*18160*/  STL [R1+0x1e44], R0 ;  /* 0x001e440001007387 */ /* 0x0003e20000100800 */
[--C-:B------:R-:W-:Y:S01]  /*18170*/  @!P1 IMAD.IADD R215, R215, 0x1, -R247.reuse ;  /* 0x00000001d7d79824 */ /* 0x100fe200078e0af7 */
[C---:B------:R-:W-:Y:S01]  /*18180*/  ISETP.GT.U32.AND P1, PT, R247.reuse, R221, PT ;  /* 0x000000ddf700720c */ /* 0x040fe20003f24070 */
[C---:B------:R-:W-:Y:S01]  /*18190*/  IMAD R242, R247.reuse, R243, R242 ;  /* 0x000000f3f7f27224 */ /* 0x040fe200078e02f2 */
[C---:B------:R-:W-:Y:S01]  /*181a0*/  ISETP.GT.U32.AND P6, PT, R247.reuse, R225, PT ;  /* 0x000000e1f700720c */ /* 0x040fe20003fc4070 */
[----:B------:R-:W-:Y:S02]  /*181b0*/  @!P2 IMAD.IADD R220, R220, 0x1, -R247 ;  /* 0x00000001dcdca824 */ /* 0x000fe400078e0af7 */
[----:B-1----:R-:W-:Y:S01]  /*181c0*/  VIADD R0, R6, 0x1fc ;  /* 0x000001fc06007836 */ /* 0x002fe20000000000 */
[----:B------:R-:W-:-:S02]  /*181d0*/  ISETP.GT.U32.AND P2, PT, R247, R227, PT ;  /* 0x000000e3f700720c */ /* 0x000fc40003f44070 */
[----:B------:R-:W-:Y:S02]  /*181e0*/  @!P3 IADD3 R224, R224, -R247, RZ ;  /* 0x800000f7e0e0b210 */ /* 0x000fe40007ffe0ff */
[----:B------:R-:W-:Y:S02]  /*181f0*/  IABS R243, R0 ;  /* 0x0000000000f37213 */ /* 0x000fe40000000000 */
[C---:B------:R-:W-:Y:S01]  /*18200*/  ISETP.GT.U32.AND P3, PT, R247.reuse, R231, PT ;  /* 0x000000e7f700720c */ /* 0x040fe20003f64070 */
[--C-:B------:R-:W-:Y:S01]  /*18210*/  @!P0 IMAD.IADD R226, R226, 0x1, -R247.reuse ;  /* 0x00000001e2e28824 */ /* 0x100fe200078e0af7 */
[----:B------:R-:W-:Y:S01]  /*18220*/  ISETP.GT.U32.AND P0, PT, R247, R233, PT ;  /* 0x000000e9f700720c */ /* 0x000fe20003f04070 */
[----:B------:R-:W-:Y:S01]  /*18230*/  IMAD.HI.U32 R244, R246, R243, RZ ;  /* 0x000000f3f6f47227 */ /* 0x000fe200078e00ff */
[-C--:B------:R-:W-:Y:S02]  /*18240*/  @!P5 IADD3 R230, R230, -R247.reuse, RZ ;  /* 0x800000f7e6e6d210 */ /* 0x080fe40007ffe0ff */
[-C--:B------:R-:W-:Y:S01]  /*18250*/  @!P4 IADD3 R236, R236, -R247.reuse, RZ ;  /* 0x800000f7ececc210 */ /* 0x080fe20007ffe0ff */
[----:B------:R1:W-:Y:S01]  /*18260*/  STL [R1+0x1e3c], R0 ;  /* 0x001e3c0001007387 */ /* 0x0003e20000100800 */
[----:B------:R-:W-:Y:S01]  /*18270*/  IADD3 R244, -R244, RZ, RZ ;  /* 0x000000fff4f47210 */ /* 0x000fe20007ffe1ff */
[----:B------:R-:W-:Y:S01]  /*18280*/  @!P6 IMAD.IADD R225, R225, 0x1, -R247 ;  /* 0x00000001e1e1e824 */ /* 0x000fe200078e0af7 */
[----:B------:R-:W-:-:S02]  /*18290*/  @!P1 IADD3 R221, R221, -R247, RZ ;  /* 0x800000f7dddd9210 */ /* 0x000fc40007ffe0ff */
[C---:B------:R-:W-:Y:S02]  /*182a0*/  ISETP.GT.U32.AND P4, PT, R247.reuse, R230, PT ;  /* 0x000000e6f700720c */ /* 0x040fe40003f84070 */
[C---:B------:R-:W-:Y:S02]  /*182b0*/  ISETP.GT.U32.AND P1, PT, R247.reuse, R228, PT ;  /* 0x000000e4f700720c */ /* 0x040fe40003f24070 */
[C---:B------:R-:W-:Y:S02]  /*182c0*/  ISETP.GT.U32.AND P5, PT, R247.reuse, R237, PT ;  /* 0x000000edf700720c */ /* 0x040fe40003fa4070 */
[----:B-1----:R-:W-:Y:S02]  /*182d0*/  IADD3 R0, R6, 0x1fd, RZ ;  /* 0x000001fd06007810 */ /* 0x002fe40007ffe0ff */
[C---:B------:R-:W-:Y:S01]  /*182e0*/  ISETP.GT.U32.AND P6, PT, R247.reuse, R232, PT ;  /* 0x000000e8f700720c */ /* 0x040fe20003fc4070 */
[----:B------:R-:W-:Y:S01]  /*182f0*/  IMAD R243, R247, R244, R243 ;  /* 0x000000f4f7f37224 */ /* 0x000fe200078e02f3 */
[----:B------:R-:W-:Y:S01]  /*18300*/  @!P2 IADD3 R227, R227, -R247, RZ ;  /* 0x800000f7e3e3a210 */ /* 0x000fe20007ffe0ff */
[----:B------:R-:W-:Y:S01]  /*18310*/  @!P3 IMAD.IADD R231, R231, 0x1, -R247 ;  /* 0x00000001e7e7b824 */ /* 0x000fe200078e0af7 */
[----:B------:R-:W-:-:S02]  /*18320*/  ISETP.GT.U32.AND P2, PT, R247, R234, PT ;  /* 0x000000eaf700720c */ /* 0x000fc40003f44070 */
[----:B------:R-:W-:Y:S02]  /*18330*/  IABS R244, R0 ;  /* 0x0000000000f47213 */ /* 0x000fe40000000000 */
[----:B------:R-:W-:Y:S02]  /*18340*/  ISETP.GT.U32.AND P3, PT, R247, R238, PT ;  /* 0x000000eef700720c */ /* 0x000fe40003f64070 */
[----:B------:R-:W-:Y:S02]  /*18350*/  @!P0 IADD3 R233, R233, -R247, RZ ;  /* 0x800000f7e9e98210 */ /* 0x000fe40007ffe0ff */
[C---:B------:R-:W-:Y:S01]  /*18360*/  ISETP.GT.U32.AND P0, PT, R247.reuse, R227, PT ;  /* 0x000000e3f700720c */ /* 0x040fe20003f04070 */
[----:B------:R-:W-:Y:S01]  /*18370*/  IMAD.HI.U32 R245, R246, R244, RZ ;  /* 0x000000f4f6f57227 */ /* 0x000fe200078e00ff */
[----:B------:R1:W-:Y:S03]  /*18380*/  STL [R1+0x1e38], R0 ;  /* 0x001e380001007387 */ /* 0x0003e60000100800 */
[--C-:B------:R-:W-:Y:S01]  /*18390*/  @!P4 IMAD.IADD R230, R230, 0x1, -R247.reuse ;  /* 0x00000001e6e6c824 */ /* 0x100fe200078e0af7 */
[----:B------:R-:W-:Y:S01]  /*183a0*/  ISETP.GT.U32.AND P4, PT, R247, R236, PT ;  /* 0x000000ecf700720c */ /* 0x000fe20003f84070 */
[----:B------:R-:W-:-:S02]  /*183b0*/  @!P1 IMAD.IADD R228, R228, 0x1, -R247 ;  /* 0x00000001e4e49824 */ /* 0x000fc400078e0af7 */
[----:B------:R-:W-:Y:S01]  /*183c0*/  @!P5 IMAD.IADD R237, R237, 0x1, -R247 ;  /* 0x00000001ededd824 */ /* 0x000fe200078e0af7 */
[C---:B------:R-:W-:Y:S01]  /*183d0*/  ISETP.GT.U32.AND P5, PT, R247.reuse, R231, PT ;  /* 0x000000e7f700720c */ /* 0x040fe20003fa4070 */
[----:B------:R-:W-:Y:S02]  /*183e0*/  IMAD.MOV R245, RZ, RZ, -R245 ;  /* 0x000000fffff57224 */ /* 0x000fe400078e0af5 */
[----:B-1----:R-:W-:Y:S02]  /*183f0*/  VIADD R0, R6, 0x1fe ;  /* 0x000001fe06007836 */ /* 0x002fe40000000000 */
[--C-:B------:R-:W-:Y:S01]  /*18400*/  @!P6 IMAD.IADD R232, R232, 0x1, -R247.reuse ;  /* 0x00000001e8e8e824 */ /* 0x100fe200078e0af7 */
[C---:B------:R-:W-:Y:S01]  /*18410*/  ISETP.GT.U32.AND P6, PT, R247.reuse, R239, PT ;  /* 0x000000eff700720c */ /* 0x040fe20003fc4070 */
[--C-:B------:R-:W-:Y:S01]  /*18420*/  @!P2 IMAD.IADD R234, R234, 0x1, -R247.reuse ;  /* 0x00000001eaeaa824 */ /* 0x100fe200078e0af7 */
[C---:B------:R-:W-:Y:S01]  /*18430*/  ISETP.GT.U32.AND P2, PT, R247.reuse, R228, PT ;  /* 0x000000e4f700720c */ /* 0x040fe20003f44070 */
[C---:B------:R-:W-:Y:S01]  /*18440*/  IMAD R244, R247.reuse, R245, R244 ;  /* 0x000000f5f7f47224 */ /* 0x040fe200078e02f4 */
[----:B------:R-:W-:Y:S01]  /*18450*/  IABS R245, R0 ;  /* 0x0000000000f57213 */ /* 0x000fe20000000000 */
[--C-:B------:R-:W-:Y:S01]  /*18460*/  @!P3 IMAD.IADD R238, R238, 0x1, -R247.reuse ;  /* 0x00000001eeeeb824 */ /* 0x100fe200078e0af7 */
[----:B------:R-:W-:Y:S01]  /*18470*/  ISETP.GT.U32.AND P3, PT, R247, R232, PT ;  /* 0x000000e8f700720c */ /* 0x000fe20003f64070 */
[--C-:B------:R-:W-:Y:S01]  /*18480*/  @!P0 IMAD.IADD R227, R227, 0x1, -R247.reuse ;  /* 0x00000001e3e38824 */ /* 0x100fe200078e0af7 */
[C---:B------:R-:W-:Y:S01]  /*18490*/  ISETP.GT.U32.AND P0, PT, R247.reuse, R233, PT ;  /* 0x000000e9f700720c */ /* 0x040fe20003f04070 */
[----:B------:R1:W-:Y:S01]  /*184a0*/  STL [R1+0x1e30], R0 ;  /* 0x001e300001007387 */ /* 0x0003e20000100800 */
[--C-:B------:R-:W-:Y:S01]  /*184b0*/  @!P4 IMAD.IADD R236, R236, 0x1, -R247.reuse ;  /* 0x00000001ececc824 */ /* 0x100fe200078e0af7 */
[----:B------:R-:W-:Y:S01]  /*184c0*/  ISETP.GT.U32.AND P4, PT, R247, R243, PT ;  /* 0x000000f3f700720c */ /* 0x000fe20003f84070 */
[----:B------:R-:W-:Y:S01]  /*184d0*/  @!P5 IMAD.IADD R231, R231, 0x1, -R247 ;  /* 0x00000001e7e7d824 */ /* 0x000fe200078e0af7 */
[----:B------:R-:W-:Y:S01]  /*184e0*/  ISETP.GT.U32.AND P5, PT, R247, R237, PT ;  /* 0x000000edf700720c */ /* 0x000fe20003fa4070 */
[----:B-1----:R-:W-:Y:S01]  /*184f0*/  IMAD.HI.U32 R0, R246, R245, RZ ;  /* 0x000000f5f6007227 */ /* 0x002fe200078e00ff */
[----:B------:R-:W-:-:S03]  /*18500*/  @!P6 IADD3 R239, R239, -R247, RZ ;  /* 0x800000f7efefe210 */ /* 0x000fc60007ffe0ff */
[----:B------:R-:W-:Y:S01]  /*18510*/  IMAD.MOV R0, RZ, RZ, -R0 ;  /* 0x000000ffff007224 */ /* 0x000fe200078e0a00 */
[----:B------:R-:W-:Y:S01]  /*18520*/  @!P3 IADD3 R232, R232, -R247, RZ ;  /* 0x800000f7e8e8b210 */ /* 0x000fe20007ffe0ff */
[----:B------:R-:W-:Y:S01]  /*18530*/  @!P2 IMAD.IADD R228, R228, 0x1, -R247 ;  /* 0x00000001e4e4a824 */ /* 0x000fe200078e0af7 */
[C---:B------:R-:W-:Y:S01]  /*18540*/  ISETP.GT.U32.AND P2, PT, R247.reuse, R234, PT ;  /* 0x000000eaf700720c */ /* 0x040fe20003f44070 */
[C---:B------:R-:W-:Y:S01]  /*18550*/  IMAD R245, R247.reuse, R0, R245 ;  /* 0x00000000f7f57224 */ /* 0x040fe200078e02f5 */
[----:B------:R-:W-:Y:S01]  /*18560*/  ISETP.GT.U32.AND P3, PT, R247, R239, PT ;  /* 0x000000eff700720c */ /* 0x000fe20003f64070 */
[----:B------:R-:W-:Y:S02]  /*18570*/  VIADD R0, R6, 0x1ff ;  /* 0x000001ff06007836 */ /* 0x000fe40000000000 */
[----:B------:R-:W-:Y:S01]  /*18580*/  @!P0 IMAD.IADD R233, R233, 0x1, -R247 ;  /* 0x00000001e9e98824 */ /* 0x000fe200078e0af7 */
[C---:B------:R-:W-:Y:S02]  /*18590*/  ISETP.GT.U32.AND P0, PT, R247.reuse, R240, PT ;  /* 0x000000f0f700720c */ /* 0x040fe40003f04070 */
[----:B------:R1:W-:Y:S01]  /*185a0*/  STL [R1+0x1e2c], R0 ;  /* 0x001e2c0001007387 */ /* 0x0003e20000100800 */
[----:B------:R-:W-:-:S02]  /*185b0*/  ISETP.GT.U32.AND P6, PT, R247, R238, PT ;  /* 0x000000eef700720c */ /* 0x000fc40003fc4070 */
[-C--:B------:R-:W-:Y:S01]  /*185c0*/  @!P4 IADD3 R243, R243, -R247.reuse, RZ ;  /* 0x800000f7f3f3c210 */ /* 0x080fe20007ffe0ff */
[C---:B------:R-:W-:Y:S01]  /*185d0*/  VIADD R170, R6.reuse, 0x1 ;  /* 0x0000000106aa7836 */ /* 0x040fe20000000000 */
[-C--:B------:R-:W-:Y:S02]  /*185e0*/  @!P5 IADD3 R237, R237, -R247.reuse, RZ ;  /* 0x800000f7ededd210 */ /* 0x080fe40007ffe0ff */
[----:B------:R-:W-:Y:S02]  /*185f0*/  ISETP.GE.AND P4, PT, R6, RZ, PT ;  /* 0x000000ff0600720c */ /* 0x000fe40003f86270 */
[----:B-1----:R-:W-:Y:S02]  /*18600*/  IABS R0, R0 ;  /* 0x0000000000007213 */ /* 0x002fe40000000000 */
[C---:B------:R-:W-:Y:S02]  /*18610*/  ISETP.GT.U32.AND P5, PT, R247.reuse, R244, PT ;  /* 0x000000f4f700720c */ /* 0x040fe40003fa4070 */
[----:B------:R-:W-:Y:S01]  /*18620*/  @!P2 IADD3 R234, R234, -R247, RZ ;  /* 0x800000f7eaeaa210 */ /* 0x000fe20007ffe0ff */
[----:B------:R-:W-:Y:S01]  /*18630*/  IMAD.MOV.U32 R2, RZ, RZ, R0 ;  /* 0x000000ffff027224 */ /* 0x000fe200078e0000 */
[----:B------:R-:W-:Y:S01]  /*18640*/  ISETP.GT.U32.AND P2, PT, R247, R241, PT ;  /* 0x000000f1f700720c */ /* 0x000fe20003f44070 */
[----:B------:R-:W-:Y:S01]  /*18650*/  VIADD R0, R6, 0x2 ;  /* 0x0000000206007836 */ /* 0x000fe20000000000 */
[----:B------:R-:W-:-:S02]  /*18660*/  @!P3 IADD3 R239, R239, -R247, RZ ;  /* 0x800000f7efefb210 */ /* 0x000fc40007ffe0ff */
[----:B------:R-:W-:Y:S01]  /*18670*/  ISETP.GE.AND P3, PT, R170, RZ, PT ;  /* 0x000000ffaa00720c */ /* 0x000fe20003f66270 */
[----:B------:R-:W-:Y:S01]  /*18680*/  IMAD.MOV.U32 R4, RZ, RZ, R7 ;  /* 0x000000ffff047224 */ /* 0x000fe200078e0007 */
[----:B------:R-:W-:Y:S01]  /*18690*/  @!P0 IADD3 R240, R240, -R247, RZ ;  /* 0x800000f7f0f08210 */ /* 0x000fe20007ffe0ff */
[--C-:B------:R-:W-:Y:S01]  /*186a0*/  @!P6 IMAD.IADD R238, R238, 0x1, -R247.reuse ;  /* 0x00000001eeeee824 */ /* 0x100fe200078e0af7 */
[----:B------:R-:W-:Y:S01]  /*186b0*/  ISETP.GE.AND P0, PT, R0, RZ, PT ;  /* 0x000000ff0000720c */ /* 0x000fe20003f06270 */
[----:B------:R-:W-:Y:S01]  /*186c0*/  VIADD R0, R6, 0x4 ;  /* 0x0000000406007836 */ /* 0x000fe20000000000 */
[----:B------:R-:W-:Y:S01]  /*186d0*/  ISETP.GT.U32.AND P6, PT, R247, R245, PT ;  /* 0x000000f5f700720c */ /* 0x000fe20003fc4070 */
[----:B------:R-:W-:Y:S01]  /*186e0*/  @!P4 IMAD.MOV R4, RZ, RZ, -R4 ;  /* 0x000000ffff04c224 */ /* 0x000fe200078e0a04 */
[----:B------:R-:W-:Y:S01]  /*186f0*/  @!P5 IADD3 R244, R244, -R247, RZ ;  /* 0x800000f7f4f4d210 */ /* 0x000fe20007ffe0ff */
[----:B------:R-:W-:Y:S01]  /*18700*/  VIADD R170, R6, 0x3 ;  /* 0x0000000306aa7836 */ /* 0x000fe20000000000 */
[----:B------:R-:W-:Y:S01]  /*18710*/  ISETP.GE.AND P5, PT, R0, RZ, PT ;  /* 0x000000ff0000720c */ /* 0x000fe20003fa6270 */
[----:B------:R-:W-:Y:S01]  /*18720*/  IMAD.MOV.U32 R3, RZ, RZ, R252 ;  /* 0x000000ffff037224 */ /* 0x000fe200078e00fc */
[----:B------:R-:W2:Y:S01]  /*18730*/  LDL.LU R0, [R1+0x448] ;  /* 0x0004480001007983 */ /* 0x000ea20000300800 */
[----:B------:R-:W-:Y:S01]  /*18740*/  @!P2 IMAD.IADD R241, R241, 0x1, -R247 ;  /* 0x00000001f1f1a824 */ /* 0x000fe200078e0af7 */
[----:B------:R-:W-:-:S02]  /*18750*/  ISETP.GE.AND P2, PT, R170, RZ, PT ;  /* 0x000000ffaa00720c */ /* 0x000fc40003f46270 */
[----:B------:R-:W3:Y:S01]  /*18760*/  LDL.LU R252, [R1+0x440] ;  /* 0x0004400001fc7983 */ /* 0x000ee20000300800 */
[----:B------:R-:W-:-:S03]  /*18770*/  @!P3 IMAD.MOV R3, RZ, RZ, -R3 ;  /* 0x000000ffff03b224 */ /* 0x000fc600078e0a03 */
[----:B------:R1:W-:Y:S01]  /*18780*/  STL [R1+0x434], R4 ;  /* 0x0004340401007387 */ /* 0x0003e20000100800 */
[----:B------:R-:W-:Y:S02]  /*18790*/  VIADD R170, R6, 0x5 ;  /* 0x0000000506aa7836 */ /* 0x000fe40000000000 */
[----:B------:R-:W-:Y:S01]  /*187a0*/  @!P6 IMAD.IADD R245, R245, 0x1, -R247 ;  /* 0x00000001f5f5e824 */ /* 0x000fe200078e0af7 */
[----:B-1----:R-:W-:Y:S02]  /*187b0*/  MOV R4, R251 ;  /* 0x000000fb00047202 */ /* 0x002fe40000000f00 */
[----:B------:R-:W4:Y:S02]  /*187c0*/  LDL.LU R251, [R1+0x44c] ;  /* 0x00044c0001fb7983 */ /* 0x000f240000300800 */
[----:B------:R-:W-:Y:S02]  /*187d0*/  @!P0 IADD3 R4, -R4, RZ, RZ ;  /* 0x000000ff04048210 */ /* 0x000fe40007ffe1ff */
[----:B------:R1:W-:Y:S01]  /*187e0*/  STL [R1+0x430], R3 ;  /* 0x0004300301007387 */ /* 0x0003e20000100800 */
[----:B------:R-:W-:Y:S01]  /*187f0*/  ISETP.GE.AND P6, PT, R170, RZ, PT ;  /* 0x000000ffaa00720c */ /* 0x000fe20003fc6270 */
[----:B------:R-:W-:-:S02]  /*18800*/  IMAD.MOV.U32 R5, RZ, RZ, R250 ;  /* 0x000000ffff057224 */ /* 0x000fc400078e00fa */
[----:B-1----:R-:W4:Y:S04]  /*18810*/  LDL.LU R3, [R1+0x438] ;  /* 0x0004380001037983 */ /* 0x002f280000300800 */
[----:B------:R-:W4:Y:S04]  /*18820*/  LDL.LU R170, [R1+0x41c] ;  /* 0x00041c0001aa7983 */ /* 0x000f280000300800 */
[----:B------:R-:W4:Y:S04]  /*18830*/  LDL.LU R250, [R1+0x43c] ;  /* 0x00043c0001fa7983 */ /* 0x000f280000300800 */
[----:B------:R1:W-:Y:S02]  /*18840*/  STL [R1+0x42c], R4 ;  /* 0x00042c0401007387 */ /* 0x0003e40000100800 */
[----:B-1----:R-:W-:-:S02]  /*18850*/  IMAD.MOV.U32 R4, RZ, RZ, R249 ;  /* 0x000000ffff047224 */ /* 0x002fc400078e00f9 */
[----:B------:R-:W4:Y:S01]  /*18860*/  LDL.LU R249, [R1+0x444] ;  /* 0x0004440001f97983 */ /* 0x000f220000300800 */
[----:B------:R-:W-:-:S13]  /*18870*/  ISETP.GT.U32.AND P1, PT, R247, R235, PT ;  /* 0x000000ebf700720c */ /* 0x000fda0003f24070 */
[----:B------:R-:W-:Y:S01]  /*18880*/  @!P1 IMAD.IADD R235, R235, 0x1, -R247 ;  /* 0x00000001ebeb9824 */ /* 0x000fe200078e0af7 */
[----:B------:R-:W-:Y:S01]  /*18890*/  ISETP.GT.U32.AND P1, PT, R247, R229, PT ;  /* 0x000000e5f700720c */ /* 0x000fe20003f24070 */
[----:B------:R-:W-:Y:S01]  /*188a0*/  IMAD.MOV.U32 R7, RZ, RZ, R248 ;  /* 0x000000ffff077224 */ /* 0x000fe200078e00f8 */
[----:B------:R-:W-:Y:S01]  /*188b0*/  @!P2 IADD3 R5, -R5, RZ, RZ ;  /* 0x000000ff0505a210 */ /* 0x000fe20007ffe1ff */
[----:B------:R-:W-:Y:S02]  /*188c0*/  @!P5 IMAD.MOV R4, RZ, RZ, -R4 ;  /* 0x000000ffff04d224 */ /* 0x000fe400078e0a04 */
[----:B------:R-:W-:Y:S02]  /*188d0*/  @!P6 IMAD.MOV R7, RZ, RZ, -R7 ;  /* 0x000000ffff07e224 */ /* 0x000fe400078e0a07 */
[----:B------:R1:W-:Y:S06]  /*188e0*/  STL [R1+0x428], R5 ;  /* 0x0004280501007387 */ /* 0x0003ec0000100800 */
[----:B------:R-:W-:-:S02]  /*188f0*/  @!P1 IADD3 R229, R229, -R247, RZ ;  /* 0x800000f7e5e59210 */ /* 0x000fc40007ffe0ff */
[----:B------:R-:W-:Y:S01]  /*18900*/  ISETP.GT.U32.AND P1, PT, R247, R235, PT ;  /* 0x000000ebf700720c */ /* 0x000fe20003f24070 */
[----:B-1----:R-:W4:Y:S04]  /*18910*/  LDL.LU R5, [R1+0x2874] ;  /* 0x0028740001057983 */ /* 0x002f280000300800 */
[----:B------:R1:W-:Y:S01]  /*18920*/  STL [R1+0x424], R4 ;  /* 0x0004240401007387 */ /* 0x0003e20000100800 */
[----:B------:R-:W-:Y:S01]  /*18930*/  IMAD.HI.U32 R246, R246, R2, RZ ;  /* 0x00000002f6f67227 */ /* 0x000fe200078e00ff */
[----:B------:R-:W1:Y:S02]  /*18940*/  S2R R248, SR_TID.X ;  /* 0x0000000000f87919 */ /* 0x000e640000002100 */
[----:B-1----:R-:W4:Y:S04]  /*18950*/  LDL.LU R4, [R1+0x2870] ;  /* 0x0028700001047983 */ /* 0x002f280000300800 */
[----:B------:R1:W-:Y:S01]  /*18960*/  STL [R1+0x420], R7 ;  /* 0x0004200701007387 */ /* 0x0003e20000100800 */
[----:B------:R-:W-:Y:S01]  /*18970*/  @!P1 IMAD.IADD R235, R235, 0x1, -R247 ;  /* 0x00000001ebeb9824 */ /* 0x000fe200078e0af7 */
[----:B------:R-:W-:Y:S01]  /*18980*/  ISETP.GT.U32.AND P1, PT, R247, R242, PT ;  /* 0x000000f2f700720c */ /* 0x000fe20003f24070 */
[----:B-1----:R-:W1:Y:S01]  /*18990*/  S2R R7, SR_TID.X ;  /* 0x0000000000077919 */ /* 0x002e620000002100 */
[----:B------:R-:W-:-:S04]  /*189a0*/  IMAD.MOV R246, RZ, RZ, -R246 ;  /* 0x000000fffff67224 */ /* 0x000fc800078e0af6 */
[----:B------:R-:W-:-:S07]  /*189b0*/  IMAD R246, R247, R246, R2 ;  /* 0x000000f6f7f67224 */ /* 0x000fce00078e0202 */
[----:B------:R-:W-:Y:S01]  /*189c0*/  @!P1 IMAD.IADD R242, R242, 0x1, -R247 ;  /* 0x00000001f2f29824 */ /* 0x000fe200078e0af7 */
[----:B------:R-:W4:Y:S01]  /*189d0*/  LDC R2, c[0x0][0x234] ;  /* 0x00008d00ff027b82 */ /* 0x000f220000000800 */
[C---:B------:R-:W-:Y:S02]  /*189e0*/  ISETP.GT.U32.AND P1, PT, R247.reuse, R246, PT ;  /* 0x000000f6f700720c */ /* 0x040fe40003f24070 */
[C---:B------:R-:W-:Y:S02]  /*189f0*/  ISETP.GT.U32.AND P3, PT, R247.reuse, R241, PT ;  /* 0x000000f1f700720c */ /* 0x040fe40003f64070 */
[C---:B------:R-:W-:Y:S02]  /*18a00*/  ISETP.GT.U32.AND P0, PT, R247.reuse, R242, PT ;  /* 0x000000f2f700720c */ /* 0x040fe40003f04070 */
[C---:B------:R-:W-:Y:S02]  /*18a10*/  ISETP.GT.U32.AND P2, PT, R247.reuse, R243, PT ;  /* 0x000000f3f700720c */ /* 0x040fe40003f44070 */
[----:B------:R-:W-:-:S05]  /*18a20*/  ISETP.GT.U32.AND P6, PT, R247, R245, PT ;  /* 0x000000f5f700720c */ /* 0x000fca0003fc4070 */
[----:B------:R-:W-:Y:S02]  /*18a30*/  @!P1 IADD3 R246, R246, -R247, RZ ;  /* 0x800000f7f6f69210 */ /* 0x000fe40007ffe0ff */
[----:B------:R-:W-:Y:S02]  /*18a40*/  ISETP.GT.U32.AND P1, PT, R247, R240, PT ;  /* 0x000000f0f700720c */ /* 0x000fe40003f24070 */
[----:B------:R-:W-:Y:S02]  /*18a50*/  LOP3.LUT R248, R248, 0x60, RZ, 0xc0, !PT ;  /* 0x00000060f8f87812 */ /* 0x000fe400078ec0ff */
[----:B-1----:R-:W-:-:S04]  /*18a60*/  SHF.L.U32 R7, R7, 0x2, RZ ;  /* 0x0000000207077819 */ /* 0x002fc800000006ff */
[----:B------:R-:W-:Y:S01]  /*18a70*/  LOP3.LUT R7, R7, 0x7c, RZ, 0xc0, !PT ;  /* 0x0000007c07077812 */ /* 0x000fe200078ec0ff */
[----:B------:R-:W-:-:S04]  /*18a80*/  @!P0 IMAD.IADD R242, R242, 0x1, -R247 ;  /* 0x00000001f2f28824 */ /* 0x000fc800078e0af7 */
[----:B------:R-:W-:Y:S01]  /*18a90*/  IMAD R7, R248, 0x400, R7 ;  /* 0x00000400f8077824 */ /* 0x000fe200078e0207 */
[----:B------:R-:W-:Y:S01]  /*18aa0*/  @!P3 IADD3 R241, R241, -R247, RZ ;  /* 0x800000f7f1f1b210 */ /* 0x000fe20007ffe0ff */
[--C-:B------:R-:W-:Y:S02]  /*18ab0*/  @!P1 IMAD.IADD R240, R240, 0x1, -R247.reuse ;  /* 0x00000001f0f09824 */ /* 0x100fe400078e0af7 */
[--C-:B------:R-:W-:Y:S01]  /*18ac0*/  @!P2 IMAD.IADD R243, R243, 0x1, -R247.reuse ;  /* 0x00000001f3f3a824 */ /* 0x100fe200078e0af7 */
[----:B------:R1:W-:Y:S01]  /*18ad0*/  STL.64 [R1+0x2528], R6 ;  /* 0x0025280601007387 */ /* 0x0003e20000100a00 */
[----:B------:R-:W-:-:S03]  /*18ae0*/  @!P6 IMAD.IADD R245, R245, 0x1, -R247 ;  /* 0x00000001f5f5e824 */ /* 0x000fc600078e0af7 */
[----:B------:R-:W4:Y:S01]  /*18af0*/  LDL R248, [R1+0x1d68] ;  /* 0x001d680001f87983 */ /* 0x000f220000100800 */
[----:B-1----:R-:W1:Y:S01]  /*18b00*/  LDC R6, c[0x0][0x230] ;  /* 0x00008c00ff067b82 */ /* 0x002e620000000800 */
[C---:B------:R-:W-:Y:S02]  /*18b10*/  ISETP.GT.U32.AND P4, PT, R247.reuse, R244, PT ;  /* 0x000000f4f700720c */ /* 0x040fe40003f84070 */
[----:B------:R-:W-:-:S11]  /*18b20*/  ISETP.GT.U32.AND P5, PT, R247, R246, PT ;  /* 0x000000f6f700720c */ /* 0x000fd60003fa4070 */
[----:B------:R-:W-:Y:S02]  /*18b30*/  @!P4 IADD3 R244, R244, -R247, RZ ;  /* 0x800000f7f4f4c210 */ /* 0x000fe40007ffe0ff */
[----:B------:R-:W-:Y:S01]  /*18b40*/  @!P5 IMAD.IADD R246, R246, 0x1, -R247 ;  /* 0x00000001f6f6d824 */ /* 0x000fe200078e0af7 */
[----:B--2---:R-:W-:Y:S02]  /*18b50*/  ISETP.GE.AND P3, PT, R0, RZ, PT ;  /* 0x000000ff0000720c */ /* 0x004fe40003f66270 */
[----:B------:R-:W2:Y:S01]  /*18b60*/  LDL R0, [R1+0x1d64] ;  /* 0x001d640001007983 */ /* 0x000ea20000100800 */
[----:B---3--:R-:W-:-:S03]  /*18b70*/  ISETP.GE.AND P2, PT, R252, RZ, PT ;  /* 0x000000fffc00720c */ /* 0x008fc60003f46270 */
[----:B------:R-:W3:Y:S01]  /*18b80*/  LDL R252, [R1+0x1d60] ;  /* 0x001d600001fc7983 */ /* 0x000ee20000100800 */
[----:B----4-:R-:W-:-:S03]  /*18b90*/  ISETP.GE.AND P1, PT, R251, RZ, PT ;  /* 0x000000fffb00720c */ /* 0x010fc60003f26270 */
[----:B------:R-:W4:Y:S01]  /*18ba0*/  LDL R251, [R1+0x1d5c] ;  /* 0x001d5c0001fb7983 */ /* 0x000f220000100800 */
[----:B------:R-:W-:Y:S01]  /*18bb0*/  IMAD R2, R170, R2, RZ ;  /* 0x00000002aa027224 */ /* 0x000fe200078e02ff */
[----:B------:R-:W-:Y:S02]  /*18bc0*/  ISETP.GE.AND P6, PT, R3, RZ, PT ;  /* 0x000000ff0300720c */ /* 0x000fe40003fc6270 */
[----:B------:R-:W3:Y:S01]  /*18bd0*/  LDL R170, [R1+0x1d6c] ;  /* 0x001d6c0001aa7983 */ /* 0x000ee20000100800 */
[----:B------:R-:W-:-:S03]  /*18be0*/  ISETP.GE.AND P0, PT, R249, RZ, PT ;  /* 0x000000fff900720c */ /* 0x000fc60003f06270 */
[----:B------:R-:W3:Y:S04]  /*18bf0*/  LDL R249, [R1+0x1d74] ;  /* 0x001d740001f97983 */ /* 0x000ee80000100800 */
[----:B------:R1:W-:Y:S02]  /*18c00*/  STL [R1+0x4a0], R2 ;  /* 0x0004a00201007387 */ /* 0x0003e40000100800 */
[----:B-1----:R-:W1:Y:S02]  /*18c10*/  LDC.64 R2, c[0x0][0x218] ;  /* 0x00008600ff027b82 */ /* 0x002e640000000a00 */
[----:B------:R-:W-:Y:S04]  /*18c20*/  STL [R1+0x27e0], R6 ;  /* 0x0027e00601007387 */ /* 0x000fe80000100800 */
[----:B------:R-:W2:Y:S04]  /*18c30*/  LDL.LU R7, [R1+0x418] ;  /* 0x0004180001077983 */ /* 0x000ea80000300800 */
[----:B-1----:R1:W-:Y:S02]  /*18c40*/  STL.64 [R1+0x490], R2 ;  /* 0x0004900201007387 */ /* 0x0023e40000100a00 */
[----:B-1----:R-:W1:Y:S01]  /*18c50*/  LDC.64 R2, c[0x0][0x210] ;  /* 0x00008400ff027b82 */ /* 0x002e620000000a00 */
[----:B------:R-:W-:-:S02]  /*18c60*/  ISETP.GE.AND P4, PT, R250, RZ, PT ;  /* 0x000000fffa00720c */ /* 0x000fc40003f86270 */
[----:B------:R-:W3:Y:S01]  /*18c70*/  LDL R250, [R1+0x1d70] ;  /* 0x001d700001fa7983 */ /* 0x000ee20000100800 */
[----:B-1----:R-:W-:-:S03]  /*18c80*/  MOV R247, R3 ;  /* 0x0000000300f77202 */ /* 0x002fc60000000f00 */
[----:B------:R1:W-:Y:S04]  /*18c90*/  STL [R1+0x498], R2 ;  /* 0x0004980201007387 */ /* 0x0003e80000100800 */
[----:B------:R-:W3:Y:S04]  /*18ca0*/  LDL.LU R3, [R1+0x286c] ;  /* 0x00286c0001037983 */ /* 0x000ee80000300800 */
[----:B------:R-:W-:Y:S04]  /*18cb0*/  STL [R1+0x27e4], R247 ;  /* 0x0027e4f701007387 */ /* 0x000fe80000100800 */
[----:B-1----:R-:W3:Y:S04]  /*18cc0*/  LDL R2, [R1+0x1d78] ;  /* 0x001d780001027983 */ /* 0x002ee80000100800 */
[----:B------:R-:W3:Y:S01]  /*18cd0*/  LDL.LU R6, [R1+0x414] ;  /* 0x0004140001067983 */ /* 0x000ee20000300800 */
[----:B--2---:R-:W-:Y:S01]  /*18ce0*/  @!P1 IMAD.MOV R7, RZ, RZ, -R7 ;  /* 0x000000ffff079224 */ /* 0x004fe200078e0a07 */
[----:B----4-:R-:W-:-:S02]  /*18cf0*/  ISETP.GE.AND P1, PT, R251, RZ, PT ;  /* 0x000000fffb00720c */ /* 0x010fc40003f26270 */
[----:B------:R-:W2:Y:S04]  /*18d00*/  LDL R251, [R1+0x1d7c] ;  /* 0x001d7c0001fb7983 */ /* 0x000ea80000100800 */
[----:B------:R1:W-:Y:S04]  /*18d10*/  STL [R1+0x418], R7 ;  /* 0x0004180701007387 */ /* 0x0003e80000100800 */
[----:B-1----:R-:W4:Y:S01]  /*18d20*/  LDL.LU R7, [R1+0x410] ;  /* 0x0004100001077983 */ /* 0x002f220000300800 */
[----:B---3--:R-:W-:Y:S01]  /*18d30*/  @!P3 IMAD.MOV R6, RZ, RZ, -R6 ;  /* 0x000000ffff06b224 */ /* 0x008fe200078e0a06 */
[----:B------:R-:W-:-:S02]  /*18d40*/  ISETP.GE.AND P3, PT, R0, RZ, PT ;  /* 0x000000ff0000720c */ /* 0x000fc40003f66270 */
[----:B------:R-:W3:Y:S04]  /*18d50*/  LDL R0, [R1+0x1d84] ;  /* 0x001d840001007983 */ /* 0x000ee80000100800 */
[----:B------:R1:W-:Y:S04]  /*18d60*/  STL [R1+0x414], R6 ;  /* 0x0004140601007387 */ /* 0x0003e80000100800 */
[----:B-1----:R-:W2:Y:S01]  /*18d70*/  LDL.LU R6, [R1+0x40c] ;  /* 0x00040c0001067983 */ /* 0x002ea20000300800 */
[----:B----4-:R-:W-:Y:S02]  /*18d80*/  @!P0 IADD3 R7, -R7, RZ, RZ ;  /* 0x000000ff07078210 */ /* 0x010fe40007ffe1ff */
[----:B------:R-:W-:-:S02]  /*18d90*/  ISETP.GE.AND P0, PT, R252, RZ, PT ;  /* 0x000000fffc00720c */ /* 0x000fc40003f06270 */
[----:B------:R-:W4:Y:S04]  /*18da0*/  LDL R252, [R1+0x1d80] ;  /* 0x001d800001fc7983 */ /* 0x000f280000100800 */
[----:B------:R1:W-:Y:S04]  /*18db0*/  STL [R1+0x410], R7 ;  /* 0x0004100701007387 */ /* 0x0003e80000100800 */
[----:B-1----:R-:W3:Y:S01]  /*18dc0*/  LDL.LU R7, [R1+0x408] ;  /* 0x0004080001077983 */ /* 0x002ee20000300800 */
[----:B--2---:R-:W-:Y:S01]  /*18dd0*/  @!P2 IMAD.MOV R6, RZ, RZ, -R6 ;  /* 0x000000ffff06a224 */ /* 0x004fe200078e0a06 */
[----:B------:R-:W-:-:S02]  /*18de0*/  ISETP.GE.AND P2, PT, R248, RZ, PT ;  /* 0x000000fff800720c */ /* 0x000fc40003f46270 */
[----:B------:R-:W2:Y:S04]  /*18df0*/  LDL R248, [R1+0x1d88] ;  /* 0x001d880001f87983 */ /* 0x000ea80000100800 */
[----:B------:R1:W-:Y:S04]  /*18e00*/  STL [R1+0x40c], R6 ;  /* 0x00040c0601007387 */ /* 0x0003e80000100800 */
[----:B-1----:R-:W4:Y:S01]  /*18e10*/  LDL.LU R6, [R1+0x404] ;  /* 0x0004040001067983 */ /* 0x002f220000300800 */
[----:B------:R-:W-:Y:S01]  /*18e20*/  ISETP.GE.AND P5, PT, R249, RZ, PT ;  /* 0x000000fff900720c */ /* 0x000fe20003fa6270 */
[----:B---3--:R-:W-:Y:S01]  /*18e30*/  @!P4 IMAD.MOV R7, RZ, RZ, -R7 ;  /* 0x000000ffff07c224 */ /* 0x008fe200078e0a07 */
[----:B------:R-:W-:-:S02]  /*18e40*/  ISETP.GE.AND P4, PT, R170, RZ, PT ;  /* 0x000000ffaa00720c */ /* 0x000fc40003f86270 */
[----:B------:R-:W3:Y:S04]  /*18e50*/  LDL R170, [R1+0x1d8c] ;  /* 0x001d8c0001aa7983 */ /* 0x000ee80000100800 */
[----:B------:R1:W-:Y:S04]  /*18e60*/  STL [R1+0x408], R7 ;  /* 0x0004080701007387 */ /* 0x0003e80000100800 */
[----:B-1----:R-:W2:Y:S04]  /*18e70*/  LDL.LU R7, [R1+0x400] ;  /* 0x0004000001077983 */ /* 0x002ea80000300800 */
[----:B------:R-:W3:Y:S01]  /*18e80*/  LDL R249, [R1+0x1d94] ;  /* 0x001d940001f97983 */ /* 0x000ee20000100800 */
[----:B----4-:R-:W-:-:S05]  /*18e90*/  @!P6 IADD3 R6, -R6, RZ, RZ ;  /* 0x000000ff0606e210 */ /* 0x010fca0007ffe1ff */
[----:B------:R1:W-:Y:S04]  /*18ea0*/  STL [R1+0x404], R6 ;  /* 0x0004040601007387 */ /* 0x0003e80000100800 */
[----:B-1----:R-:W4:Y:S01]  /*18eb0*/  LDL.LU R6, [R1+0x3fc] ;  /* 0x0003fc0001067983 */ /* 0x002f220000300800 */
[----:B--2---:R-:W-:Y:S01]  /*18ec0*/  @!P1 IMAD.MOV R7, RZ, RZ, -R7 ;  /* 0x000000ffff079224 */ /* 0x004fe200078e0a07 */
[----:B------:R-:W-:Y:S02]  /*18ed0*/  ISETP.GE.AND P1, PT, R250, RZ, PT ;  /* 0x000000fffa00720c */ /* 0x000fe40003f26270 */
[----:B------:R-:W2:Y:S04]  /*18ee0*/  LDL R250, [R1+0x1d90] ;  /* 0x001d900001fa7983 */ /* 0x000ea80000100800 */
[----:B------:R1:W-:Y:S04]  /*18ef0*/  STL [R1+0x400], R7 ;  /* 0x0004000701007387 */ /* 0x0003e80000100800 */
[----:B-1----:R-:W3:Y:S01]  /*18f00*/  LDL.LU R7, [R1+0x3f8] ;  /* 0x0003f80001077983 */ /* 0x002ee20000300800 */
[----:B----4-:R-:W-:Y:S01]  /*18f10*/  @!P3 IMAD.MOV R6, RZ, RZ, -R6 ;  /* 0x000000ffff06b224 */ /* 0x010fe200078e0a06 */
[----:B------:R-:W-:-:S02]  /*18f20*/  ISETP.GE.AND P3, PT, R2, RZ, PT ;  /* 0x000000ff0200720c */ /* 0x000fc40003f66270 */
[----:B------:R-:W4:Y:S04]  /*18f30*/  LDL R2, [R1+0x1d98] ;  /* 0x001d980001027983 */ /* 0x000f280000100800 */
[----:B------:R1:W-:Y:S04]  /*18f40*/  STL [R1+0x3fc], R6 ;  /* 0x0003fc0601007387 */ /* 0x0003e80000100800 */
[----:B-1----:R-:W2:Y:S01]  /*18f50*/  LDL.LU R6, [R1+0x3f4] ;  /* 0x0003f40001067983 */ /* 0x002ea20000300800 */
[----:B---3--:R-:W-:Y:S02]  /*18f60*/  @!P0 IADD3 R7, -R7, RZ, RZ ;  /* 0x000000ff07078210 */ /* 0x008fe40007ffe1ff */
[----:B------:R-:W-:-:S02]  /*18f70*/  ISETP.GE.AND P0, PT, R251, RZ, PT ;  /* 0x000000fffb00720c */ /* 0x000fc40003f06270 */
[----:B------:R-:W3:Y:S04]  /*18f80*/  LDL R251, [R1+0x1d9c] ;  /* 0x001d9c0001fb7983 */ /* 0x000ee80000100800 */
[----:B------:R1:W-:Y:S04]  /*18f90*/  STL [R1+0x3f8], R7 ;  /* 0x0003f80701007387 */ /* 0x0003e80000100800 */
[----:B-1----:R-:W4:Y:S01]  /*18fa0*/  LDL.LU R7, [R1+0x3f0] ;  /* 0x0003f00001077983 */ /* 0x002f220000300800 */
[----:B--2---:R-:W-:Y:S01]  /*18fb0*/  @!P2 IMAD.MOV R6, RZ, RZ, -R6 ;  /* 0x000000ffff06a224 */ /* 0x004fe200078e0a06 */
[----:B------:R-:W-:-:S02]  /*18fc0*/  ISETP.GE.AND P2, PT, R0, RZ, PT ;  /* 0x000000ff0000720c */ /* 0x000fc40003f46270 */
        /* <DEDUP_REMOVED lines=1138> */
[----:B--2---:R-:W-:-:S05]  /*1d6f0*/  @!P2 IMAD.MOV R6, RZ, RZ, -R6 ;  /* 0x000000ffff06a224 */ /* 0x004fca00078e0a06 */
[----:B------:R1:W-:Y:S04]  /*1d700*/  STL [R1+0x64], R6 ;  /* 0x0000640601007387 */ /* 0x0003e80000100800 */
[----:B-1----:R-:W2:Y:S01]  /*1d710*/  LDL.LU R6, [R1+0x5c] ;  /* 0x00005c0001067983 */ /* 0x002ea20000300800 */
[----:B------:R-:W-:-:S03]  /*1d720*/  ISETP.GE.AND P2, PT, R249, RZ, PT ;  /* 0x000000fff900720c */ /* 0x000fc60003f46270 */
[----:B------:R-:W3:Y:S01]  /*1d730*/  LDL R249, [R1+0x2324] ;  /* 0x0023240001f97983 */ /* 0x000ee20000100800 */
[----:B----4-:R-:W-:-:S05]  /*1d740*/  @!P4 IMAD.MOV R7, RZ, RZ, -R7 ;  /* 0x000000ffff07c224 */ /* 0x010fca00078e0a07 */
[----:B------:R1:W-:Y:S01]  /*1d750*/  STL [R1+0x60], R7 ;  /* 0x0000600701007387 */ /* 0x0003e20000100800 */
[----:B------:R-:W-:-:S03]  /*1d760*/  ISETP.GE.AND P4, PT, R250, RZ, PT ;  /* 0x000000fffa00720c */ /* 0x000fc60003f86270 */
[----:B-1----:R-:W4:Y:S04]  /*1d770*/  LDL.LU R7, [R1+0x58] ;  /* 0x0000580001077983 */ /* 0x002f280000300800 */
[----:B------:R-:W3:Y:S01]  /*1d780*/  LDL R250, [R1+0x2320] ;  /* 0x0023200001fa7983 */ /* 0x000ee20000100800 */
[----:B--2---:R-:W-:-:S05]  /*1d790*/  @!P5 IADD3 R6, -R6, RZ, RZ ;  /* 0x000000ff0606d210 */ /* 0x004fca0007ffe1ff */
        /* <DEDUP_REMOVED lines=9> */
[----:B--2---:R-:W-:-:S05]  /*1d830*/  @!P3 IMAD.MOV R6, RZ, RZ, -R6 ;  /* 0x000000ffff06b224 */ /* 0x004fca00078e0a06 */
[----:B------:R1:W-:Y:S04]  /*1d840*/  STL [R1+0x54], R6 ;  /* 0x0000540601007387 */ /* 0x0003e80000100800 */
[----:B-1----:R-:W2:Y:S01]  /*1d850*/  LDL.LU R6, [R1+0x4c] ;  /* 0x00004c0001067983 */ /* 0x002ea20000300800 */
[----:B------:R-:W-:-:S03]  /*1d860*/  ISETP.GE.AND P3, PT, R0, RZ, PT ;  /* 0x000000ff0000720c */ /* 0x000fc60003f66270 */
[----:B------:R-:W3:Y:S01]  /*1d870*/  LDL R0, [R1+0x2314] ;  /* 0x0023140001007983 */ /* 0x000ee20000100800 */
[----:B----4-:R-:W-:Y:S02]  /*1d880*/  @!P0 IADD3 R7, -R7, RZ, RZ ;  /* 0x000000ff07078210 */ /* 0x010fe40007ffe1ff */
[----:B------:R-:W-:Y:S02]  /*1d890*/  ISETP.GE.AND P0, PT, R252, RZ, PT ;  /* 0x000000fffc00720c */ /* 0x000fe40003f06270 */
[----:B------:R-:W4:Y:S04]  /*1d8a0*/  LDL R252, [R1+0x2310] ;  /* 0x0023100001fc7983 */ /* 0x000f280000100800 */
[----:B------:R1:W-:Y:S04]  /*1d8b0*/  STL [R1+0x50], R7 ;  /* 0x0000500701007387 */ /* 0x0003e80000100800 */
[----:B-1----:R-:W3:Y:S01]  /*1d8c0*/  LDL.LU R7, [R1+0x48] ;  /* 0x0000480001077983 */ /* 0x002ee20000300800 */
[----:B--2---:R-:W-:-:S05]  /*1d8d0*/  @!P2 IMAD.MOV R6, RZ, RZ, -R6 ;  /* 0x000000ffff06a224 */ /* 0x004fca00078e0a06 */
[----:B------:R1:W-:Y:S04]  /*1d8e0*/  STL [R1+0x4c], R6 ;  /* 0x00004c0601007387 */ /* 0x0003e80000100800 */
[----:B-1----:R-:W2:Y:S04]  /*1d8f0*/  LDL R6, [R1+0x230c] ;  /* 0x00230c0001067983 */ /* 0x002ea80000100800 */
[----:B------:R-:W4:Y:S01]  /*1d900*/  LDL.LU R247, [R1+0x44] ;  /* 0x0000440001f77983 */ /* 0x000f220000300800 */
[----:B------:R-:W-:Y:S01]  /*1d910*/  ISETP.GE.AND P2, PT, R248, RZ, PT ;  /* 0x000000fff800720c */ /* 0x000fe20003f46270 */
[----:B---3--:R-:W-:Y:S01]  /*1d920*/  @!P4 IMAD.MOV R7, RZ, RZ, -R7 ;  /* 0x000000ffff07c224 */ /* 0x008fe200078e0a07 */
[----:B------:R-:W-:-:S02]  /*1d930*/  ISETP.GE.AND P4, PT, R170, RZ, PT ;  /* 0x000000ffaa00720c */ /* 0x000fc40003f86270 */
[----:B------:R-:W3:Y:S04]  /*1d940*/  LDL R170, [R1+0x2308] ;  /* 0x0023080001aa7983 */ /* 0x000ee80000100800 */
[----:B------:R1:W-:Y:S04]  /*1d950*/  STL [R1+0x48], R7 ;  /* 0x0000480701007387 */ /* 0x0003e80000100800 */
[----:B-1----:R-:W2:Y:S04]  /*1d960*/  LDL.LU R7, [R1+0x40] ;  /* 0x0000400001077983 */ /* 0x002ea80000300800 */
[----:B------:R-:W3:Y:S01]  /*1d970*/  LDL R248, [R1+0x2304] ;  /* 0x0023040001f87983 */ /* 0x000ee20000100800 */
[----:B----4-:R-:W-:-:S02]  /*1d980*/  @!P5 IADD3 R247, -R247, RZ, RZ ;  /* 0x000000fff7f7d210 */ /* 0x010fc40007ffe1ff */
[----:B------:R-:W-:Y:S02]  /*1d990*/  ISETP.GE.AND P5, PT, R249, RZ, PT ;  /* 0x000000fff900720c */ /* 0x000fe40003fa6270 */
[----:B------:R-:W4:Y:S04]  /*1d9a0*/  LDL.LU R249, [R1+0x3c] ;  /* 0x00003c0001f97983 */ /* 0x000f280000300800 */
[----:B------:R1:W-:Y:S04]  /*1d9b0*/  STL [R1+0x44], R247 ;  /* 0x000044f701007387 */ /* 0x0003e80000100800 */
[----:B-1----:R-:W3:Y:S01]  /*1d9c0*/  LDL R247, [R1+0x2300] ;  /* 0x0023000001f77983 */ /* 0x002ee20000100800 */
[----:B--2---:R-:W-:Y:S01]  /*1d9d0*/  @!P1 IMAD.MOV R7, RZ, RZ, -R7 ;  /* 0x000000ffff079224 */ /* 0x004fe200078e0a07 */
[----:B------:R-:W-:-:S02]  /*1d9e0*/  ISETP.GE.AND P1, PT, R250, RZ, PT ;  /* 0x000000fffa00720c */ /* 0x000fc40003f26270 */
[----:B------:R-:W2:Y:S04]  /*1d9f0*/  LDL.LU R250, [R1+0x38] ;  /* 0x0000380001fa7983 */ /* 0x000ea80000300800 */
[----:B------:R1:W-:Y:S04]  /*1da00*/  STL [R1+0x40], R7 ;  /* 0x0000400701007387 */ /* 0x0003e80000100800 */
[----:B-1----:R-:W3:Y:S01]  /*1da10*/  LDL R7, [R1+0x22fc] ;  /* 0x0022fc0001077983 */ /* 0x002ee20000100800 */
[----:B----4-:R-:W-:Y:S01]  /*1da20*/  @!P3 IMAD.MOV R249, RZ, RZ, -R249 ;  /* 0x000000fffff9b224 */ /* 0x010fe200078e0af9 */
[----:B------:R-:W-:-:S02]  /*1da30*/  ISETP.GE.AND P3, PT, R2, RZ, PT ;  /* 0x000000ff0200720c */ /* 0x000fc40003f66270 */
[----:B------:R-:W4:Y:S04]  /*1da40*/  LDL.LU R2, [R1+0x34] ;  /* 0x0000340001027983 */ /* 0x000f280000300800 */
[----:B------:R1:W-:Y:S04]  /*1da50*/  STL [R1+0x3c], R249 ;  /* 0x00003cf901007387 */ /* 0x0003e80000100800 */
[----:B-1----:R-:W3:Y:S01]  /*1da60*/  LDL R249, [R1+0x22f8] ;  /* 0x0022f80001f97983 */ /* 0x002ee20000100800 */
[----:B--2---:R-:W-:Y:S02]  /*1da70*/  @!P0 IADD3 R250, -R250, RZ, RZ ;  /* 0x000000fffafa8210 */ /* 0x004fe40007ffe1ff */
[----:B------:R-:W-:-:S02]  /*1da80*/  ISETP.GE.AND P0, PT, R251, RZ, PT ;  /* 0x000000fffb00720c */ /* 0x000fc40003f06270 */
[----:B------:R-:W2:Y:S04]  /*1da90*/  LDL.LU R251, [R1+0x30] ;  /* 0x0000300001fb7983 */ /* 0x000ea80000300800 */
[----:B------:R1:W-:Y:S04]  /*1daa0*/  STL [R1+0x38], R250 ;  /* 0x000038fa01007387 */ /* 0x0003e80000100800 */
[----:B-1----:R-:W3:Y:S01]  /*1dab0*/  LDL R250, [R1+0x22f4] ;  /* 0x0022f40001fa7983 */ /* 0x002ee20000100800 */
[----:B----4-:R-:W-:Y:S01]  /*1dac0*/  @!P2 IMAD.MOV R2, RZ, RZ, -R2 ;  /* 0x000000ffff02a224 */ /* 0x010fe200078e0a02 */
[----:B------:R-:W-:-:S04]  /*1dad0*/  ISETP.GE.AND P2, PT, R0, RZ, PT ;  /* 0x000000ff0000720c */ /* 0x000fc80003f46270 */
[----:B------:R1:W-:Y:S04]  /*1dae0*/  STL [R1+0x34], R2 ;  /* 0x0000340201007387 */ /* 0x0003e80000100800 */
[----:B-1----:R-:W4:Y:S04]  /*1daf0*/  LDL.LU R2, [R1+0x2868] ;  /* 0x0028680001027983 */ /* 0x002f280000300800 */
[----:B------:R-:W3:Y:S01]  /*1db00*/  LDL.LU R0, [R1+0x2c] ;  /* 0x00002c0001007983 */ /* 0x000ee20000300800 */
[----:B--2---:R-:W-:Y:S01]  /*1db10*/  @!P4 IMAD.MOV R251, RZ, RZ, -R251 ;  /* 0x000000fffffbc224 */ /* 0x004fe200078e0afb */
[----:B------:R-:W-:-:S02]  /*1db20*/  ISETP.GE.AND P4, PT, R252, RZ, PT ;  /* 0x000000fffc00720c */ /* 0x000fc40003f86270 */
[----:B------:R-:W2:Y:S04]  /*1db30*/  LDL R252, [R1+0x22f0] ;  /* 0x0022f00001fc7983 */ /* 0x000ea80000100800 */
[----:B------:R1:W-:Y:S04]  /*1db40*/  STL [R1+0x30], R251 ;  /* 0x000030fb01007387 */ /* 0x0003e80000100800 */
[----:B-1----:R-:W4:Y:S01]  /*1db50*/  LDL.LU R251, [R1+0x28] ;  /* 0x0000280001fb7983 */ /* 0x002f220000300800 */
[----:B---3--:R-:W-:Y:S02]  /*1db60*/  @!P5 IADD3 R0, -R0, RZ, RZ ;  /* 0x000000ff0000d210 */ /* 0x008fe40007ffe1ff */
[----:B------:R-:W-:-:S03]  /*1db70*/  ISETP.GE.AND P5, PT, R6, RZ, PT ;  /* 0x000000ff0600720c */ /* 0x000fc60003fa6270 */
[----:B------:R1:W-:Y:S04]  /*1db80*/  STL [R1+0x2c], R0 ;  /* 0x00002c0001007387 */ /* 0x0003e80000100800 */
[----:B-1----:R-:W3:Y:S04]  /*1db90*/  LDL.LU R0, [R1+0x2864] ;  /* 0x0028640001007983 */ /* 0x002ee80000300800 */
[----:B------:R-:W2:Y:S01]  /*1dba0*/  LDL.LU R6, [R1+0x24] ;  /* 0x0000240001067983 */ /* 0x000ea20000300800 */
[----:B----4-:R-:W-:Y:S01]  /*1dbb0*/  @!P1 IMAD.MOV R251, RZ, RZ, -R251 ;  /* 0x000000fffffb9224 */ /* 0x010fe200078e0afb */
[----:B------:R-:W-:-:S04]  /*1dbc0*/  ISETP.GE.AND P1, PT, R170, RZ, PT ;  /* 0x000000ffaa00720c */ /* 0x000fc80003f26270 */
[----:B------:R1:W-:Y:S04]  /*1dbd0*/  STL [R1+0x28], R251 ;  /* 0x000028fb01007387 */ /* 0x0003e80000100800 */
[----:B-1----:R-:W4:Y:S04]  /*1dbe0*/  LDL R251, [R1+0x22ec] ;  /* 0x0022ec0001fb7983 */ /* 0x002f280000100800 */
[----:B------:R-:W3:Y:S01]  /*1dbf0*/  LDL.LU R170, [R1+0x20] ;  /* 0x0000200001aa7983 */ /* 0x000ee20000300800 */
[----:B--2---:R-:W-:-:S05]  /*1dc00*/  @!P3 IMAD.MOV R6, RZ, RZ, -R6 ;  /* 0x000000ffff06b224 */ /* 0x004fca00078e0a06 */
[----:B------:R1:W-:Y:S04]  /*1dc10*/  STL [R1+0x24], R6 ;  /* 0x0000240601007387 */ /* 0x0003e80000100800 */
[----:B-1----:R-:W2:Y:S01]  /*1dc20*/  LDL.LU R6, [R1+0x1c] ;  /* 0x00001c0001067983 */ /* 0x002ea20000300800 */
[----:B------:R-:W-:-:S03]  /*1dc30*/  ISETP.GE.AND P3, PT, R248, RZ, PT ;  /* 0x000000fff800720c */ /* 0x000fc60003f66270 */
[----:B------:R-:W4:Y:S01]  /*1dc40*/  LDL R248, [R1+0x22e8] ;  /* 0x0022e80001f87983 */ /* 0x000f220000100800 */
[----:B---3--:R-:W-:Y:S02]  /*1dc50*/  @!P0 IADD3 R170, -R170, RZ, RZ ;  /* 0x000000ffaaaa8210 */ /* 0x008fe40007ffe1ff */
[----:B------:R-:W-:-:S03]  /*1dc60*/  ISETP.GE.AND P0, PT, R247, RZ, PT ;  /* 0x000000fff700720c */ /* 0x000fc60003f06270 */
[----:B------:R1:W-:Y:S04]  /*1dc70*/  STL [R1+0x20], R170 ;  /* 0x000020aa01007387 */ /* 0x0003e80000100800 */
[----:B-1----:R-:W3:Y:S04]  /*1dc80*/  LDL.LU R170, [R1+0x2860] ;  /* 0x0028600001aa7983 */ /* 0x002ee80000300800 */
[----:B------:R-:W4:Y:S01]  /*1dc90*/  LDL.LU R247, [R1+0x18] ;  /* 0x0000180001f77983 */ /* 0x000f220000300800 */
[----:B--2---:R-:W-:-:S05]  /*1dca0*/  @!P2 IMAD.MOV R6, RZ, RZ, -R6 ;  /* 0x000000ffff06a224 */ /* 0x004fca00078e0a06 */
[----:B------:R1:W-:Y:S04]  /*1dcb0*/  STL [R1+0x1c], R6 ;  /* 0x00001c0601007387 */ /* 0x0003e80000100800 */
[----:B-1----:R-:W2:Y:S01]  /*1dcc0*/  LDL.LU R6, [R1+0x14] ;  /* 0x0000140001067983 */ /* 0x002ea20000300800 */
[----:B------:R-:W-:Y:S01]  /*1dcd0*/  ISETP.GE.AND P2, PT, R7, RZ, PT ;  /* 0x000000ff0700720c */ /* 0x000fe20003f46270 */
[----:B----4-:R-:W-:Y:S02]  /*1dce0*/  @!P4 IMAD.MOV R247, RZ, RZ, -R247 ;  /* 0x000000fffff7c224 */ /* 0x010fe400078e0af7 */
[----:B---3--:R-:W-:-:S03]  /*1dcf0*/  @!P1 IMAD.MOV R170, RZ, RZ, -R170 ;  /* 0x000000ffffaa9224 */ /* 0x008fc600078e0aaa */
[----:B------:R-:W-:Y:S01]  /*1dd00*/  STL [R1+0x27e8], R247 ;  /* 0x0027e8f701007387 */ /* 0x000fe20000100800 */
[----:B------:R-:W-:Y:S02]  /*1dd10*/  ISETP.GE.AND P1, PT, R252, RZ, PT ;  /* 0x000000fffc00720c */ /* 0x000fe40003f26270 */
[----:B--2---:R-:W-:-:S05]  /*1dd20*/  @!P5 IADD3 R6, -R6, RZ, RZ ;  /* 0x000000ff0606d210 */ /* 0x004fca0007ffe1ff */
[----:B------:R1:W-:Y:S04]  /*1dd30*/  STL [R1+0x27ec], R6 ;  /* 0x0027ec0601007387 */ /* 0x0003e80000100800 */
[----:B------:R-:W2:Y:S04]  /*1dd40*/  LDL.LU R7, [R1+0xc] ;  /* 0x00000c0001077983 */ /* 0x000ea80000300800 */
[----:B-1----:R-:W3:Y:S04]  /*1dd50*/  LDL R6, [R1+0x22d8] ;  /* 0x0022d80001067983 */ /* 0x002ee80000100800 */
[----:B------:R1:W-:Y:S04]  /*1dd60*/  STL [R1+0x27f0], R170 ;  /* 0x0027f0aa01007387 */ /* 0x0003e80000100800 */
[----:B-1----:R-:W4:Y:S04]  /*1dd70*/  LDL R170, [R1+0x22dc] ;  /* 0x0022dc0001aa7983 */ /* 0x002f280000100800 */
[----:B------:R-:W3:Y:S01]  /*1dd80*/  LDL.LU R252, [R1+0x8] ;  /* 0x0000080001fc7983 */ /* 0x000ee20000300800 */
[----:B------:R-:W-:-:S03]  /*1dd90*/  ISETP.GE.AND P4, PT, R249, RZ, PT ;  /* 0x000000fff900720c */ /* 0x000fc60003f86270 */
[----:B------:R-:W4:Y:S01]  /*1dda0*/  LDL R249, [R1+0x22d4] ;  /* 0x0022d40001f97983 */ /* 0x000f220000100800 */
[----:B------:R-:W-:Y:S01]  /*1ddb0*/  ISETP.GE.AND P5, PT, R250, RZ, PT ;  /* 0x000000fffa00720c */ /* 0x000fe20003fa6270 */
[----:B--2---:R-:W-:Y:S01]  /*1ddc0*/  @!P3 IMAD.MOV R7, RZ, RZ, -R7 ;  /* 0x000000ffff07b224 */ /* 0x004fe200078e0a07 */
[----:B------:R-:W-:-:S04]  /*1ddd0*/  ISETP.GE.AND P3, PT, R251, RZ, PT ;  /* 0x000000fffb00720c */ /* 0x000fc80003f66270 */
[----:B------:R1:W-:Y:S04]  /*1dde0*/  STL [R1+0x27f4], R7 ;  /* 0x0027f40701007387 */ /* 0x0003e80000100800 */
[----:B-1----:R-:W2:Y:S04]  /*1ddf0*/  LDL R7, [R1+0x22e0] ;  /* 0x0022e00001077983 */ /* 0x002ea80000100800 */
[----:B------:R-:W2:Y:S04]  /*1de00*/  LDL.LU R251, [R1+0x4] ;  /* 0x0000040001fb7983 */ /* 0x000ea80000300800 */
[----:B------:R-:W2:Y:S01]  /*1de10*/  LDL R250, [R1+0x22d0] ;  /* 0x0022d00001fa7983 */ /* 0x000ea20000100800 */
[----:B---3--:R-:W-:-:S02]  /*1de20*/  @!P0 IADD3 R252, -R252, RZ, RZ ;  /* 0x000000fffcfc8210 */ /* 0x008fc40007ffe1ff */
[----:B------:R-:W-:-:S03]  /*1de30*/  ISETP.GE.AND P0, PT, R248, RZ, PT ;  /* 0x000000fff800720c */ /* 0x000fc60003f06270 */
[----:B------:R1:W-:Y:S04]  /*1de40*/  STL [R1+0x27f8], R252 ;  /* 0x0027f8fc01007387 */ /* 0x0003e80000100800 */
[----:B-1----:R-:W3:Y:S04]  /*1de50*/  LDL R252, [R1+0x22e4] ;  /* 0x0022e40001fc7983 */ /* 0x002ee80000100800 */
[----:B------:R-:W3:Y:S04]  /*1de60*/  LDL.LU R248, [R1] ;  /* 0x0000000001f87983 */ /* 0x000ee80000300800 */
[----:B------:R-:W3:Y:S01]  /*1de70*/  LDL R247, [R1+0x22cc] ;  /* 0x0022cc0001f77983 */ /* 0x000ee20000100800 */
[----:B------:R-:W-:Y:S01]  /*1de80*/  @!P5 IADD3 R0, -R0, RZ, RZ ;  /* 0x000000ff0000d210 */ /* 0x000fe20007ffe1ff */
[----:B------:R-:W-:Y:S01]  /*1de90*/  @!P3 IMAD.MOV R3, RZ, RZ, -R3 ;  /* 0x000000ffff03b224 */ /* 0x000fe200078e0a03 */
[----:B----4-:R-:W-:Y:S01]  /*1dea0*/  ISETP.GE.AND P3, PT, R249, RZ, PT ;  /* 0x000000fff900720c */ /* 0x010fe20003f66270 */
[----:B------:R-:W-:Y:S01]  /*1deb0*/  @!P1 IMAD.MOV R2, RZ, RZ, -R2 ;  /* 0x000000ffff029224 */ /* 0x000fe200078e0a02 */
[----:B------:R-:W-:Y:S01]  /*1dec0*/  MOV R249, R5 ;  /* 0x0000000500f97202 */ /* 0x000fe20000000f00 */
[----:B------:R-:W-:Y:S01]  /*1ded0*/  @!P0 IMAD.MOV R4, RZ, RZ, -R4 ;  /* 0x000000ffff048224 */ /* 0x000fe200078e0a04 */
[----:B------:R-:W-:-:S02]  /*1dee0*/  ISETP.GE.AND P5, PT, R170, RZ, PT ;  /* 0x000000ffaa00720c */ /* 0x000fc40003fa6270 */
[----:B------:R-:W-:Y:S01]  /*1def0*/  ISETP.GE.AND P1, PT, R6, RZ, PT ;  /* 0x000000ff0600720c */ /* 0x000fe20003f26270 */
[----:B--2---:R-:W-:-:S05]  /*1df00*/  @!P2 IMAD.MOV R251, RZ, RZ, -R251 ;  /* 0x000000fffffba224 */ /* 0x004fca00078e0afb */
[----:B------:R1:W-:Y:S04]  /*1df10*/  STL [R1+0x27fc], R251 ;  /* 0x0027fcfb01007387 */ /* 0x0003e80000100800 */
[----:B-1----:R-:W2:Y:S01]  /*1df20*/  LDL R251, [R1+0x22c8] ;  /* 0x0022c80001fb7983 */ /* 0x002ea20000100800 */
[----:B---3--:R-:W-:Y:S01]  /*1df30*/  ISETP.GE.AND P2, PT, R252, RZ, PT ;  /* 0x000000fffc00720c */ /* 0x008fe20003f46270 */
[----:B------:R-:W-:Y:S01]  /*1df40*/  @!P4 IMAD.MOV R248, RZ, RZ, -R248 ;  /* 0x000000fffff8c224 */ /* 0x000fe200078e0af8 */
[----:B------:R-:W-:-:S04]  /*1df50*/  ISETP.GE.AND P4, PT, R7, RZ, PT ;  /* 0x000000ff0700720c */ /* 0x000fc80003f86270 */
[----:B------:R-:W-:Y:S04]  /*1df60*/  STL [R1+0x2800], R248 ;  /* 0x002800f801007387 */ /* 0x000fe80000100800 */
[----:B------:R-:W3:Y:S03]  /*1df70*/  LDL R252, [R1+0x22c4] ;  /* 0x0022c40001fc7983 */ /* 0x000ee60000100800 */
[----:B------:R-:W-:Y:S01]  /*1df80*/  @!P2 IMAD.MOV R249, RZ, RZ, -R249 ;  /* 0x000000fffff9a224 */ /* 0x000fe200078e0af9 */
[----:B------:R-:W-:Y:S04]  /*1df90*/  STL [R1+0x2804], R0 ;  /* 0x0028040001007387 */ /* 0x000fe80000100800 */
[----:B------:R-:W4:Y:S04]  /*1dfa0*/  LDL R7, [R1+0x22c0] ;  /* 0x0022c00001077983 */ /* 0x000f280000100800 */
[----:B------:R-:W-:Y:S01]  /*1dfb0*/  STL [R1+0x2808], R2 ;  /* 0x0028080201007387 */ /* 0x000fe20000100800 */
[----:B------:R-:W-:-:S03]  /*1dfc0*/  ISETP.GE.AND P0, PT, R250, RZ, PT ;  /* 0x000000fffa00720c */ /* 0x000fc60003f06270 */
[----:B------:R-:W4:Y:S04]  /*1dfd0*/  LDL R170, [R1+0x22bc] ;  /* 0x0022bc0001aa7983 */ /* 0x000f280000100800 */
[----:B------:R-:W-:Y:S01]  /*1dfe0*/  STL [R1+0x280c], R3 ;  /* 0x00280c0301007387 */ /* 0x000fe20000100800 */
[----:B------:R-:W-:-:S03]  /*1dff0*/  ISETP.GE.AND P2, PT, R247, RZ, PT ;  /* 0x000000fff700720c */ /* 0x000fc60003f46270 */
[----:B------:R-:W4:Y:S04]  /*1e000*/  LDL R6, [R1+0x22b8] ;  /* 0x0022b80001067983 */ /* 0x000f280000100800 */
[----:B------:R-:W-:Y:S04]  /*1e010*/  STL [R1+0x2810], R4 ;  /* 0x0028100401007387 */ /* 0x000fe80000100800 */
[----:B------:R-:W4:Y:S04]  /*1e020*/  LDL R250, [R1+0x22b4] ;  /* 0x0022b40001fa7983 */ /* 0x000f280000100800 */
[----:B------:R-:W-:Y:S04]  /*1e030*/  STL [R1+0x2814], R249 ;  /* 0x002814f901007387 */ /* 0x000fe80000100800 */
[----:B------:R-:W4:Y:S01]  /*1e040*/  LDL R247, [R1+0x22b0] ;  /* 0x0022b00001f77983 */ /* 0x000f220000100800 */
[----:B------:R-:W-:Y:S01]  /*1e050*/  @!P4 IADD3 R8, -R8, RZ, RZ ;  /* 0x000000ff0808c210 */ /* 0x000fe20007ffe1ff */
[----:B------:R-:W-:-:S04]  /*1e060*/  @!P5 IMAD.MOV R9, RZ, RZ, -R9 ;  /* 0x000000ffff09d224 */ /* 0x000fc800078e0a09 */
[----:B------:R-:W-:Y:S01]  /*1e070*/  STL [R1+0x2818], R8 ;  /* 0x0028180801007387 */ /* 0x000fe20000100800 */
[----:B------:R-:W-:Y:S01]  /*1e080*/  @!P1 IMAD.MOV R10, RZ, RZ, -R10 ;  /* 0x000000ffff0a9224 */ /* 0x000fe200078e0a0a */
[----:B------:R-:W-:Y:S01]  /*1e090*/  @!P3 IADD3 R11, -R11, RZ, RZ ;  /* 0x000000ff0b0bb210 */ /* 0x000fe20007ffe1ff */
[----:B------:R-:W-:Y:S02]  /*1e0a0*/  @!P0 IMAD.MOV R12, RZ, RZ, -R12 ;  /* 0x000000ffff0c8224 */ /* 0x000fe400078e0a0c */
[----:B------:R-:W-:Y:S01]  /*1e0b0*/  @!P2 IMAD.MOV R13, RZ, RZ, -R13 ;  /* 0x000000ffff0da224 */ /* 0x000fe200078e0a0d */
[----:B--2---:R-:W-:Y:S02]  /*1e0c0*/  ISETP.GE.AND P4, PT, R251, RZ, PT ;  /* 0x000000fffb00720c */ /* 0x004fe40003f86270 */
[----:B------:R-:W2:Y:S04]  /*1e0d0*/  LDL R251, [R1+0x22ac] ;  /* 0x0022ac0001fb7983 */ /* 0x000ea80000100800 */
[----:B------:R-:W-:Y:S07]  /*1e0e0*/  STL [R1+0x281c], R9 ;  /* 0x00281c0901007387 */ /* 0x000fee0000100800 */
[----:B------:R-:W-:-:S02]  /*1e0f0*/  @!P4 IADD3 R14, -R14, RZ, RZ ;  /* 0x000000ff0e0ec210 */ /* 0x000fc40007ffe1ff */
[----:B---3--:R-:W-:Y:S02]  /*1e100*/  ISETP.GE.AND P5, PT, R252, RZ, PT ;  /* 0x000000fffc00720c */ /* 0x008fe40003fa6270 */
[----:B------:R-:W3:Y:S04]  /*1e110*/  LDL R252, [R1+0x22a8] ;  /* 0x0022a80001fc7983 */ /* 0x000ee80000100800 */
[----:B------:R-:W-:Y:S01]  /*1e120*/  STL [R1+0x2820], R10 ;  /* 0x0028200a01007387 */ /* 0x000fe20000100800 */
[----:B----4-:R-:W-:-:S03]  /*1e130*/  ISETP.GE.AND P1, PT, R7, RZ, PT ;  /* 0x000000ff0700720c */ /* 0x010fc60003f26270 */
[----:B------:R-:W4:Y:S04]  /*1e140*/  LDL R7, [R1+0x22a4] ;  /* 0x0022a40001077983 */ /* 0x000f280000100800 */
[----:B------:R-:W-:Y:S01]  /*1e150*/  STL [R1+0x2824], R11 ;  /* 0x0028240b01007387 */ /* 0x000fe20000100800 */
[----:B------:R-:W-:-:S03]  /*1e160*/  ISETP.GE.AND P3, PT, R170, RZ, PT ;  /* 0x000000ffaa00720c */ /* 0x000fc60003f66270 */
[----:B------:R-:W4:Y:S04]  /*1e170*/  LDL R170, [R1+0x22a0] ;  /* 0x0022a00001aa7983 */ /* 0x000f280000100800 */
[----:B------:R1:W-:Y:S01]  /*1e180*/  STL [R1+0x2828], R12 ;  /* 0x0028280c01007387 */ /* 0x0003e20000100800 */
[----:B------:R-:W-:Y:S02]  /*1e190*/  ISETP.GE.AND P0, PT, R6, RZ, PT ;  /* 0x000000ff0600720c */ /* 0x000fe40003f06270 */
[----:B------:R-:W-:Y:S01]  /*1e1a0*/  ISETP.GE.AND P2, PT, R250, RZ, PT ;  /* 0x000000fffa00720c */ /* 0x000fe20003f46270 */
[----:B------:R-:W4:Y:S01]  /*1e1b0*/  LDL R6, [R1+0x229c] ;  /* 0x00229c0001067983 */ /* 0x000f220000100800 */
[----:B------:R-:W-:-:S03]  /*1e1c0*/  ISETP.GE.AND P4, PT, R247, RZ, PT ;  /* 0x000000fff700720c */ /* 0x000fc60003f86270 */
[----:B------:R4:W-:Y:S01]  /*1e1d0*/  STL [R1+0x282c], R13 ;  /* 0x00282c0d01007387 */ /* 0x0009e20000100800 */
[----:B------:R-:W-:Y:S01]  /*1e1e0*/  @!P5 IMAD.MOV R15, RZ, RZ, -R15 ;  /* 0x000000ffff0fd224 */ /* 0x000fe200078e0a0f */
[----:B------:R-:W-:Y:S01]  /*1e1f0*/  @!P3 IADD3 R17, -R17, RZ, RZ ;  /* 0x000000ff1111b210 */ /* 0x000fe20007ffe1ff */
[----:B------:R-:W-:Y:S01]  /*1e200*/  @!P1 IMAD.MOV R16, RZ, RZ, -R16 ;  /* 0x000000ffff109224 */ /* 0x000fe200078e0a10 */
[----:B------:R-:W4:Y:S01]  /*1e210*/  LDL R250, [R1+0x2298] ;  /* 0x0022980001fa7983 */ /* 0x000f220000100800 */
[----:B-1----:R-:W1:Y:S03]  /*1e220*/  LDC R12, c[0x0][0x23c] ;  /* 0x00008f00ff0c7b82 */ /* 0x002e660000000800 */
[----:B------:R-:W-:Y:S04]  /*1e230*/  STL [R1+0x2830], R14 ;  /* 0x0028300e01007387 */ /* 0x000fe80000100800 */
[----:B------:R-:W4:Y:S01]  /*1e240*/  LDL R247, [R1+0x2294] ;  /* 0x0022940001f77983 */ /* 0x000f220000100800 */
[----:B------:R-:W-:Y:S01]  /*1e250*/  @!P0 IMAD.MOV R18, RZ, RZ, -R18 ;  /* 0x000000ffff128224 */ /* 0x000fe200078e0a12 */
[----:B------:R-:W1:Y:S02]  /*1e260*/  LDC R11, c[0x0][0x22c] ;  /* 0x00008b00ff0b7b82 */ /* 0x000e640000000800 */
[----:B------:R-:W-:Y:S01]  /*1e270*/  STL [R1+0x2834], R15 ;  /* 0x0028340f01007387 */ /* 0x000fe20000100800 */
[----:B------:R-:W-:Y:S01]  /*1e280*/  @!P2 IMAD.MOV R19, RZ, RZ, -R19 ;  /* 0x000000ffff13a224 */ /* 0x000fe200078e0a13 */
[----:B------:R-:W-:-:S02]  /*1e290*/  @!P4 IADD3 R20, -R20, RZ, RZ ;  /* 0x000000ff1414c210 */ /* 0x000fc40007ffe1ff */
[----:B--2---:R-:W-:Y:S02]  /*1e2a0*/  ISETP.GE.AND P5, PT, R251, RZ, PT ;  /* 0x000000fffb00720c */ /* 0x004fe40003fa6270 */
[----:B------:R-:W2:Y:S04]  /*1e2b0*/  LDL R251, [R1+0x2290] ;  /* 0x0022900001fb7983 */ /* 0x000ea80000100800 */
[----:B------:R-:W-:Y:S04]  /*1e2c0*/  STL [R1+0x2838], R16 ;  /* 0x0028381001007387 */ /* 0x000fe80000100800 */
[----:B------:R-:W-:Y:S03]  /*1e2d0*/  STL [R1+0x283c], R17 ;  /* 0x00283c1101007387 */ /* 0x000fe60000100800 */
[----:B------:R-:W-:Y:S01]  /*1e2e0*/  @!P5 IMAD.MOV R21, RZ, RZ, -R21 ;  /* 0x000000ffff15d224 */ /* 0x000fe200078e0a15 */
[----:B---3--:R-:W-:-:S02]  /*1e2f0*/  ISETP.GE.AND P1, PT, R252, RZ, PT ;  /* 0x000000fffc00720c */ /* 0x008fc40003f26270 */
[----:B------:R-:W3:Y:S04]  /*1e300*/  LDL R252, [R1+0x228c] ;  /* 0x00228c0001fc7983 */ /* 0x000ee80000100800 */
[----:B------:R-:W-:Y:S01]  /*1e310*/  STL [R1+0x2840], R18 ;  /* 0x0028401201007387 */ /* 0x000fe20000100800 */
[----:B----4-:R-:W-:-:S03]  /*1e320*/  ISETP.GE.AND P3, PT, R7, RZ, PT ;  /* 0x000000ff0700720c */ /* 0x010fc60003f66270 */
[----:B------:R-:W4:Y:S04]  /*1e330*/  LDL R7, [R1+0x2288] ;  /* 0x0022880001077983 */ /* 0x000f280000100800 */
[----:B------:R-:W-:Y:S01]  /*1e340*/  STL [R1+0x2844], R19 ;  /* 0x0028441301007387 */ /* 0x000fe20000100800 */
[----:B------:R-:W-:-:S03]  /*1e350*/  ISETP.GE.AND P0, PT, R170, RZ, PT ;  /* 0x000000ffaa00720c */ /* 0x000fc60003f06270 */
[----:B------:R-:W4:Y:S01]  /*1e360*/  LDL R170, [R1+0x2284] ;  /* 0x0022840001aa7983 */ /* 0x000f220000100800 */
[----:B------:R-:W-:-:S03]  /*1e370*/  ISETP.GE.AND P2, PT, R6, RZ, PT ;  /* 0x000000ff0600720c */ /* 0x000fc60003f46270 */
[----:B------:R-:W4:Y:S04]  /*1e380*/  LDL R6, [R1+0x2280] ;  /* 0x0022800001067983 */ /* 0x000f280000100800 */
[----:B------:R-:W-:Y:S01]  /*1e390*/  STL [R1+0x2848], R20 ;  /* 0x0028481401007387 */ /* 0x000fe20000100800 */
[----:B------:R-:W-:-:S03]  /*1e3a0*/  ISETP.GE.AND P4, PT, R250, RZ, PT ;  /* 0x000000fffa00720c */ /* 0x000fc60003f86270 */
[----:B------:R-:W4:Y:S04]  /*1e3b0*/  LDL R250, [R1+0x227c] ;  /* 0x00227c0001fa7983 */ /* 0x000f280000100800 */
[----:B------:R-:W-:Y:S01]  /*1e3c0*/  STL [R1+0x284c], R21 ;  /* 0x00284c1501007387 */ /* 0x000fe20000100800 */
[----:B------:R-:W-:-:S03]  /*1e3d0*/  ISETP.GE.AND P5, PT, R247, RZ, PT ;  /* 0x000000fff700720c */ /* 0x000fc60003fa6270 */
[----:B------:R-:W4:Y:S01]  /*1e3e0*/  LDL R247, [R1+0x2278] ;  /* 0x0022780001f77983 */ /* 0x000f220000100800 */
[----:B------:R-:W-:Y:S01]  /*1e3f0*/  @!P1 IMAD.MOV R22, RZ, RZ, -R22 ;  /* 0x000000ffff169224 */ /* 0x000fe200078e0a16 */
[----:B------:R-:W-:Y:S01]  /*1e400*/  @!P3 IADD3 R23, -R23, RZ, RZ ;  /* 0x000000ff1717b210 */ /* 0x000fe20007ffe1ff */
[----:B------:R-:W-:-:S03]  /*1e410*/  @!P0 IMAD.MOV R24, RZ, RZ, -R24 ;  /* 0x000000ffff188224 */ /* 0x000fc600078e0a18 */
[----:B------:R-:W-:Y:S01]  /*1e420*/  STL [R1+0x2850], R22 ;  /* 0x0028501601007387 */ /* 0x000fe20000100800 */
[----:B------:R-:W-:-:S03]  /*1e430*/  @!P2 IMAD.MOV R25, RZ, RZ, -R25 ;  /* 0x000000ffff19a224 */ /* 0x000fc600078e0a19 */
[----:B------:R-:W4:Y:S01]  /*1e440*/  LDL R248, [R1+0x2274] ;  /* 0x0022740001f87983 */ /* 0x000f220000100800 */
[----:B------:R-:W-:Y:S02]  /*1e450*/  @!P4 IADD3 R26, -R26, RZ, RZ ;  /* 0x000000ff1a1ac210 */ /* 0x000fe40007ffe1ff */
[----:B--2---:R-:W-:Y:S02]  /*1e460*/  ISETP.GE.AND P1, PT, R251, RZ, PT ;  /* 0x000000fffb00720c */ /* 0x004fe40003f26270 */
[----:B------:R-:W2:Y:S04]  /*1e470*/  LDL R251, [R1+0x2270] ;  /* 0x0022700001fb7983 */ /* 0x000ea80000100800 */
[----:B------:R-:W-:Y:S01]  /*1e480*/  STL [R1+0x2854], R23 ;  /* 0x0028541701007387 */ /* 0x000fe20000100800 */
[----:B---3--:R-:W-:-:S03]  /*1e490*/  ISETP.GE.AND P3, PT, R252, RZ, PT ;  /* 0x000000fffc00720c */ /* 0x008fc60003f66270 */
[----:B------:R-:W3:Y:S04]  /*1e4a0*/  LDL R252, [R1+0x226c] ;  /* 0x00226c0001fc7983 */ /* 0x000ee80000100800 */
[----:B------:R-:W-:Y:S01]  /*1e4b0*/  STL [R1+0x2858], R24 ;  /* 0x0028581801007387 */ /* 0x000fe20000100800 */
[----:B----4-:R-:W-:-:S03]  /*1e4c0*/  ISETP.GE.AND P0, PT, R7, RZ, PT ;  /* 0x000000ff0700720c */ /* 0x010fc60003f06270 */
[----:B------:R-:W4:Y:S04]  /*1e4d0*/  LDL R7, [R1+0x2268] ;  /* 0x0022680001077983 */ /* 0x000f280000100800 */
[----:B------:R-:W-:Y:S01]  /*1e4e0*/  STL [R1+0x285c], R25 ;  /* 0x00285c1901007387 */ /* 0x000fe20000100800 */
[----:B------:R-:W-:-:S03]  /*1e4f0*/  ISETP.GE.AND P2, PT, R170, RZ, PT ;  /* 0x000000ffaa00720c */ /* 0x000fc60003f46270 */
[----:B------:R-:W4:Y:S01]  /*1e500*/  LDL R170, [R1+0x2264] ;  /* 0x0022640001aa7983 */ /* 0x000f220000100800 */
[----:B------:R-:W-:Y:S01]  /*1e510*/  @!P1 IMAD.MOV R28, RZ, RZ, -R28 ;  /* 0x000000ffff1c9224 */ /* 0x000fe200078e0a1c */
[----:B------:R-:W-:Y:S01]  /*1e520*/  ISETP.GE.AND P4, PT, R6, RZ, PT ;  /* 0x000000ff0600720c */ /* 0x000fe20003f86270 */
[----:B------:R-:W-:Y:S01]  /*1e530*/  @!P5 IMAD.MOV R27, RZ, RZ, -R27 ;  /* 0x000000ffff1bd224 */ /* 0x000fe200078e0a1b */
[----:B------:R-:W4:Y:S01]  /*1e540*/  LDL R6, [R1+0x2260] ;  /* 0x0022600001067983 */ /* 0x000f220000100800 */
[----:B------:R-:W-:Y:S01]  /*1e550*/  @!P0 IMAD.MOV R30, RZ, RZ, -R30 ;  /* 0x000000ffff1e8224 */ /* 0x000fe200078e0a1e */
[----:B------:R-:W-:Y:S02]  /*1e560*/  @!P3 IADD3 R29, -R29, RZ, RZ ;  /* 0x000000ff1d1db210 */ /* 0x000fe40007ffe1ff */
[----:B------:R-:W4:Y:S04]  /*1e570*/  LDL R2, [R1+0x1e68] ;  /* 0x001e680001027983 */ /* 0x000f280000100800 */
[----:B------:R-:W4:Y:S04]  /*1e580*/  LDL R0, [R1+0x1e64] ;  /* 0x001e640001007983 */ /* 0x000f280000100800 */
[----:B------:R-:W4:Y:S01]  /*1e590*/  LDL R13, [R1+0x1e2c] ;  /* 0x001e2c00010d7983 */ /* 0x000f220000100800 */
[----:B------:R-:W-:-:S03]  /*1e5a0*/  ISETP.GE.AND P1, PT, R247, RZ, PT ;  /* 0x000000fff700720c */ /* 0x000fc60003f26270 */
[----:B------:R-:W4:Y:S01]  /*1e5b0*/  LDL R247, [R1+0x2258] ;  /* 0x0022580001f77983 */ /* 0x000f220000100800 */
[----:B------:R-:W-:-:S03]  /*1e5c0*/  ISETP.GE.AND P5, PT, R250, RZ, PT ;  /* 0x000000fffa00720c */ /* 0x000fc60003fa6270 */
[----:B------:R-:W4:Y:S01]  /*1e5d0*/  LDL R250, [R1+0x225c] ;  /* 0x00225c0001fa7983 */ /* 0x000f220000100800 */
[----:B------:R-:W-:-:S03]  /*1e5e0*/  ISETP.GE.AND P3, PT, R248, RZ, PT ;  /* 0x000000fff800720c */ /* 0x000fc60003f66270 */
[----:B------:R-:W4:Y:S01]  /*1e5f0*/  LDL R248, [R1+0x2254] ;  /* 0x0022540001f87983 */ /* 0x000f220000100800 */
[----:B------:R-:W-:Y:S01]  /*1e600*/  @!P2 IMAD.MOV R31, RZ, RZ, -R31 ;  /* 0x000000ffff1fa224 */ /* 0x000fe200078e0a1f */
[----:B------:R-:W-:-:S04]  /*1e610*/  @!P4 IADD3 R32, -R32, RZ, RZ ;  /* 0x000000ff2020c210 */ /* 0x000fc80007ffe1ff */
[----:B------:R-:W-:Y:S02]  /*1e620*/  @!P5 IMAD.MOV R33, RZ, RZ, -R33 ;  /* 0x000000ffff21d224 */ /* 0x000fe400078e0a21 */
[----:B------:R-:W-:Y:S01]  /*1e630*/  @!P1 IMAD.MOV R34, RZ, RZ, -R34 ;  /* 0x000000ffff229224 */ /* 0x000fe200078e0a22 */
[----:B--2---:R-:W-:Y:S02]  /*1e640*/  ISETP.GE.AND P0, PT, R251, RZ, PT ;  /* 0x000000fffb00720c */ /* 0x004fe40003f06270 */
[----:B------:R-:W2:Y:S01]  /*1e650*/  LDL R251, [R1+0x2250] ;  /* 0x0022500001fb7983 */ /* 0x000ea20000100800 */
[----:B---3--:R-:W-:-:S03]  /*1e660*/  ISETP.GE.AND P2, PT, R252, RZ, PT ;  /* 0x000000fffc00720c */ /* 0x008fc60003f46270 */
[----:B------:R-:W3:Y:S01]  /*1e670*/  LDL R252, [R1+0x224c] ;  /* 0x00224c0001fc7983 */ /* 0x000ee20000100800 */
[----:B----4-:R-:W-:-:S03]  /*1e680*/  ISETP.GE.AND P4, PT, R7, RZ, PT ;  /* 0x000000ff0700720c */ /* 0x010fc60003f86270 */
[----:B------:R-:W4:Y:S03]  /*1e690*/  LDL R7, [R1+0x2248] ;  /* 0x0022480001077983 */ /* 0x000f260000100800 */
[----:B------:R-:W-:Y:S01]  /*1e6a0*/  @!P0 IMAD.MOV R36, RZ, RZ, -R36 ;  /* 0x000000ffff248224 */ /* 0x000fe200078e0a24 */
[----:B------:R-:W-:Y:S02]  /*1e6b0*/  ISETP.GE.AND P5, PT, R170, RZ, PT ;  /* 0x000000ffaa00720c */ /* 0x000fe40003fa6270 */
[----:B------:R-:W4:Y:S01]  /*1e6c0*/  LDL R170, [R1+0x2244] ;  /* 0x0022440001aa7983 */ /* 0x000f220000100800 */
[----:B------:R-:W-:-:S03]  /*1e6d0*/  ISETP.GE.AND P1, PT, R6, RZ, PT ;  /* 0x000000ff0600720c */ /* 0x000fc60003f26270 */
[----:B------:R-:W4:Y:S01]  /*1e6e0*/  LDL R6, [R1+0x2240] ;  /* 0x0022400001067983 */ /* 0x000f220000100800 */
[----:B------:R-:W-:-:S03]  /*1e6f0*/  ISETP.GE.AND P0, PT, R247, RZ, PT ;  /* 0x000000fff700720c */ /* 0x000fc60003f06270 */
[----:B------:R-:W4:Y:S01]  /*1e700*/  LDL R247, [R1+0x2238] ;  /* 0x0022380001f77983 */ /* 0x000f220000100800 */
[----:B------:R-:W-:Y:S02]  /*1e710*/  @!P3 IADD3 R35, -R35, RZ, RZ ;  /* 0x000000ff2323b210 */ /* 0x000fe40007ffe1ff */
[----:B------:R-:W-:Y:S02]  /*1e720*/  ISETP.GE.AND P3, PT, R250, RZ, PT ;  /* 0x000000fffa00720c */ /* 0x000fe40003f66270 */
[----:B------:R-:W4:Y:S01]  /*1e730*/  LDL R250, [R1+0x223c] ;  /* 0x00223c0001fa7983 */ /* 0x000f220000100800 */
[----:B------:R-:W-:Y:S01]  /*1e740*/  @!P4 IADD3 R38, -R38, RZ, RZ ;  /* 0x000000ff2626c210 */ /* 0x000fe20007ffe1ff */
[----:B------:R-:W-:Y:S01]  /*1e750*/  @!P2 IMAD.MOV R37, RZ, RZ, -R37 ;  /* 0x000000ffff25a224 */ /* 0x000fe200078e0a25 */
[----:B------:R-:W-:Y:S02]  /*1e760*/  ISETP.GE.AND P2, PT, R248, RZ, PT ;  /* 0x000000fff800720c */ /* 0x000fe40003f46270 */
[----:B------:R-:W4:Y:S01]  /*1e770*/  LDL R248, [R1+0x2234] ;  /* 0x0022340001f87983 */ /* 0x000f220000100800 */
[----:B------:R-:W-:-:S02]  /*1e780*/  @!P5 IMAD.MOV R39, RZ, RZ, -R39 ;  /* 0x000000ffff27d224 */ /* 0x000fc400078e0a27 */
[----:B------:R-:W-:-:S03]  /*1e790*/  @!P1 IMAD.MOV R40, RZ, RZ, -R40 ;  /* 0x000000ffff289224 */ /* 0x000fc600078e0a28 */
[----:B------:R-:W-:Y:S01]  /*1e7a0*/  @!P3 IADD3 R41, -R41, RZ, RZ ;  /* 0x000000ff2929b210 */ /* 0x000fe20007ffe1ff */
[----:B------:R-:W-:Y:S01]  /*1e7b0*/  @!P0 IMAD.MOV R42, RZ, RZ, -R42 ;  /* 0x000000ffff2a8224 */ /* 0x000fe200078e0a2a */
[----:B--2---:R-:W-:Y:S02]  /*1e7c0*/  ISETP.GE.AND P4, PT, R251, RZ, PT ;  /* 0x000000fffb00720c */ /* 0x004fe40003f86270 */
[----:B------:R-:W2:Y:S01]  /*1e7d0*/  LDL R251, [R1+0x2230] ;  /* 0x0022300001fb7983 */ /* 0x000ea20000100800 */
[----:B---3--:R-:W-:-:S03]  /*1e7e0*/  ISETP.GE.AND P5, PT, R252, RZ, PT ;  /* 0x000000fffc00720c */ /* 0x008fc60003fa6270 */
[----:B------:R-:W3:Y:S01]  /*1e7f0*/  LDL R252, [R1+0x222c] ;  /* 0x00222c0001fc7983 */ /* 0x000ee20000100800 */
[----:B----4-:R-:W-:-:S03]  /*1e800*/  ISETP.GE.AND P1, PT, R7, RZ, PT ;  /* 0x000000ff0700720c */ /* 0x010fc60003f26270 */
[----:B------:R-:W4:Y:S03]  /*1e810*/  LDL R7, [R1+0x2228] ;  /* 0x0022280001077983 */ /* 0x000f260000100800 */
[----:B------:R-:W-:Y:S02]  /*1e820*/  @!P4 IADD3 R44, -R44, RZ, RZ ;  /* 0x000000ff2c2cc210 */ /* 0x000fe40007ffe1ff */
[----:B------:R-:W-:Y:S02]  /*1e830*/  ISETP.GE.AND P3, PT, R170, RZ, PT ;  /* 0x000000ffaa00720c */ /* 0x000fe40003f66270 */
[----:B------:R-:W4:Y:S01]  /*1e840*/  LDL R170, [R1+0x2224] ;  /* 0x0022240001aa7983 */ /* 0x000f220000100800 */
[----:B------:R-:W-:-:S03]  /*1e850*/  ISETP.GE.AND P0, PT, R6, RZ, PT ;  /* 0x000000ff0600720c */ /* 0x000fc60003f06270 */
[----:B------:R-:W4:Y:S01]  /*1e860*/  LDL R6, [R1+0x2220] ;  /* 0x0022200001067983 */ /* 0x000f220000100800 */
[----:B------:R-:W-:-:S03]  /*1e870*/  ISETP.GE.AND P4, PT, R247, RZ, PT ;  /* 0x000000fff700720c */ /* 0x000fc60003f86270 */
[----:B------:R-:W4:Y:S01]  /*1e880*/  LDL R247, [R1+0x2218] ;  /* 0x0022180001f77983 */ /* 0x000f220000100800 */
[----:B------:R-:W-:Y:S01]  /*1e890*/  @!P2 IMAD.MOV R43, RZ, RZ, -R43 ;  /* 0x000000ffff2ba224 */ /* 0x000fe200078e0a2b */
[----:B------:R-:W-:Y:S02]  /*1e8a0*/  ISETP.GE.AND P2, PT, R250, RZ, PT ;  /* 0x000000fffa00720c */ /* 0x000fe40003f46270 */
[----:B------:R-:W4:Y:S01]  /*1e8b0*/  LDL R250, [R1+0x221c] ;  /* 0x00221c0001fa7983 */ /* 0x000f220000100800 */
[----:B------:R-:W-:Y:S02]  /*1e8c0*/  @!P1 IMAD.MOV R46, RZ, RZ, -R46 ;  /* 0x000000ffff2e9224 */ /* 0x000fe400078e0a2e */
[----:B------:R-:W-:Y:S01]  /*1e8d0*/  @!P5 IMAD.MOV R45, RZ, RZ, -R45 ;  /* 0x000000ffff2dd224 */ /* 0x000fe200078e0a2d */
[----:B------:R-:W-:Y:S02]  /*1e8e0*/  ISETP.GE.AND P5, PT, R248, RZ, PT ;  /* 0x000000fff800720c */ /* 0x000fe40003fa6270 */
[----:B------:R-:W4:Y:S01]  /*1e8f0*/  LDL R248, [R1+0x2214] ;  /* 0x0022140001f87983 */ /* 0x000f220000100800 */
[----:B------:R-:W-:Y:S01]  /*1e900*/  @!P3 IADD3 R47, -R47, RZ, RZ ;  /* 0x000000ff2f2fb210 */ /* 0x000fe20007ffe1ff */
[----:B------:R-:W-:-:S03]  /*1e910*/  @!P0 IMAD.MOV R48, RZ, RZ, -R48 ;  /* 0x000000ffff308224 */ /* 0x000fc600078e0a30 */
[----:B------:R-:W-:Y:S01]  /*1e920*/  @!P2 IMAD.MOV R49, RZ, RZ, -R49 ;  /* 0x000000ffff31a224 */ /* 0x000fe200078e0a31 */
[----:B------:R-:W-:Y:S02]  /*1e930*/  @!P4 IADD3 R50, -R50, RZ, RZ ;  /* 0x000000ff3232c210 */ /* 0x000fe40007ffe1ff */
        /* <DEDUP_REMOVED lines=16> */
[----:B------:R-:W-:Y:S01]  /*1ea40*/  @!P0 IMAD.MOV R54, RZ, RZ, -R54 ;  /* 0x000000ffff368224 */ /* 0x000fe200078e0a36 */
[----:B------:R-:W-:Y:S02]  /*1ea50*/  @!P3 IADD3 R53, -R53, RZ, RZ ;  /* 0x000000ff3535b210 */ /* 0x000fe40007ffe1ff */
[----:B------:R-:W-:Y:S02]  /*1ea60*/  ISETP.GE.AND P3, PT, R248, RZ, PT ;  /* 0x000000fff800720c */ /* 0x000fe40003f66270 */
[----:B------:R-:W4:Y:S01]  /*1ea70*/  LDL R248, [R1+0x21f4] ;  /* 0x0021f40001f87983 */ /* 0x000f220000100800 */
[----:B------:R-:W-:Y:S01]  /*1ea80*/  @!P2 IMAD.MOV R55, RZ, RZ, -R55 ;  /* 0x000000ffff37a224 */ /* 0x000fe200078e0a37 */
[----:B------:R-:W-:-:S03]  /*1ea90*/  @!P4 IADD3 R56, -R56, RZ, RZ ;  /* 0x000000ff3838c210 */ /* 0x000fc60007ffe1ff */
        /* <DEDUP_REMOVED lines=521> */
[----:B------:R-:W4:Y:S04]  /*20b30*/  LDL R250, [R1+0x1e38] ;  /* 0x001e380001fa7983 */ /* 0x000f280000100800 */
[----:B------:R-:W4:Y:S04]  /*20b40*/  LDL.LU R10, [R1+0x490] ;  /* 0x00049000010a7983 */ /* 0x000f280000300800 */
[----:B------:R-:W4:Y:S01]  /*20b50*/  LDL.LU R9, [R1+0x434] ;  /* 0x0004340001097983 */ /* 0x000f220000300800 */
[----:B------:R-:W-:Y:S01]  /*20b60*/  @!P2 IMAD.MOV R230, RZ, RZ, -R230 ;  /* 0x000000ffffe6a224 */ /* 0x000fe200078e0ae6 */
[----:B------:R-:W-:-:S02]  /*20b70*/  ISETP.GE.AND P2, PT, R2, RZ, PT ;  /* 0x000000ff0200720c */ /* 0x000fc40003f46270 */
[----:B------:R-:W4:Y:S01]  /*20b80*/  LDL.LU R8, [R1+0x430] ;  /* 0x0004300001087983 */ /* 0x000f220000300800 */
[----:B------:R-:W-:-:S03]  /*20b90*/  @!P4 IADD3 R231, -R231, RZ, RZ ;  /* 0x000000ffe7e7c210 */ /* 0x000fc60007ffe1ff */
[----:B------:R-:W4:Y:S01]  /*20ba0*/  LDL.LU R249, [R1+0x42c] ;  /* 0x00042c0001f97983 */ /* 0x000f220000300800 */
[----:B------:R-:W-:-:S03]  /*20bb0*/  ISETP.GE.AND P4, PT, R0, RZ, PT ;  /* 0x000000ff0000720c */ /* 0x000fc60003f86270 */
[----:B------:R-:W4:Y:S01]  /*20bc0*/  LDL.LU R4, [R1+0x428] ;  /* 0x0004280001047983 */ /* 0x000f220000300800 */
[----:B------:R-:W-:-:S03]  /*20bd0*/  @!P1 IMAD.MOV R233, RZ, RZ, -R233 ;  /* 0x000000ffffe99224 */ /* 0x000fc600078e0ae9 */
[----:B------:R-:W4:Y:S01]  /*20be0*/  LDL.LU R3, [R1+0x424] ;  /* 0x0004240001037983 */ /* 0x000f220000300800 */
[----:B------:R-:W-:-:S03]  /*20bf0*/  @!P5 IMAD.MOV R232, RZ, RZ, -R232 ;  /* 0x000000ffffe8d224 */ /* 0x000fc600078e0ae8 */
[----:B------:R-:W4:Y:S01]  /*20c00*/  LDL.LU R2, [R1+0x420] ;  /* 0x0004200001027983 */ /* 0x000f220000300800 */
[----:B------:R-:W-:-:S03]  /*20c10*/  ISETP.GE.AND P5, PT, R248, RZ, PT ;  /* 0x000000fff800720c */ /* 0x000fc60003fa6270 */
[----:B------:R-:W4:Y:S01]  /*20c20*/  LDL.LU R0, [R1+0x418] ;  /* 0x0004180001007983 */ /* 0x000f220000300800 */
[----:B------:R-:W-:-:S03]  /*20c30*/  @!P3 IADD3 R234, -R234, RZ, RZ ;  /* 0x000000ffeaeab210 */ /* 0x000fc60007ffe1ff */
[----:B------:R-:W4:Y:S01]  /*20c40*/  LDL.LU R248, [R1+0x414] ;  /* 0x0004140001f87983 */ /* 0x000f220000300800 */
[----:B------:R-:W-:Y:S02]  /*20c50*/  @!P0 IMAD.MOV R235, RZ, RZ, -R235 ;  /* 0x000000ffffeb8224 */ /* 0x000fe400078e0aeb */
[----:B------:R-:W-:Y:S01]  /*20c60*/  @!P2 IMAD.MOV R236, RZ, RZ, -R236 ;  /* 0x000000ffffeca224 */ /* 0x000fe200078e0aec */
[----:B------:R-:W-:Y:S02]  /*20c70*/  @!P4 IADD3 R237, -R237, RZ, RZ ;  /* 0x000000ffededc210 */ /* 0x000fe40007ffe1ff */
[----:B--2---:R-:W-:Y:S02]  /*20c80*/  ISETP.GE.AND P1, PT, R251, RZ, PT ;  /* 0x000000fffb00720c */ /* 0x004fe40003f26270 */
[----:B------:R-:W2:Y:S01]  /*20c90*/  LDL.LU R251, [R1+0x410] ;  /* 0x0004100001fb7983 */ /* 0x000ea20000300800 */
[----:B---3--:R-:W-:-:S03]  /*20ca0*/  ISETP.GE.AND P3, PT, R252, RZ, PT ;  /* 0x000000fffc00720c */ /* 0x008fc60003f66270 */
[----:B------:R-:W3:Y:S01]  /*20cb0*/  LDL.LU R252, [R1+0x40c] ;  /* 0x00040c0001fc7983 */ /* 0x000ee20000300800 */
[----:B----4-:R-:W-:-:S03]  /*20cc0*/  ISETP.GE.AND P0, PT, R7, RZ, PT ;  /* 0x000000ff0700720c */ /* 0x010fc60003f06270 */
[----:B------:R-:W4:Y:S03]  /*20cd0*/  LDL.LU R7, [R1+0x408] ;  /* 0x0004080001077983 */ /* 0x000f260000300800 */
[----:B------:R-:W-:Y:S02]  /*20ce0*/  @!P1 IADD3 R239, -R239, RZ, RZ ;  /* 0x000000ffefef9210 */ /* 0x000fe40007ffe1ff */
[----:B------:R-:W-:Y:S02]  /*20cf0*/  ISETP.GE.AND P2, PT, R170, RZ, PT ;  /* 0x000000ffaa00720c */ /* 0x000fe40003f46270 */
[----:B------:R-:W4:Y:S01]  /*20d00*/  LDL.LU R170, [R1+0x404] ;  /* 0x0004040001aa7983 */ /* 0x000f220000300800 */
[----:B------:R-:W-:-:S03]  /*20d10*/  ISETP.GE.AND P4, PT, R6, RZ, PT ;  /* 0x000000ff0600720c */ /* 0x000fc60003f86270 */
[----:B------:R-:W4:Y:S01]  /*20d20*/  LDL.LU R6, [R1+0x400] ;  /* 0x0004000001067983 */ /* 0x000f220000300800 */
[----:B------:R-:W-:-:S03]  /*20d30*/  ISETP.GE.AND P1, PT, R247, RZ, PT ;  /* 0x000000fff700720c */ /* 0x000fc60003f26270 */
[----:B------:R-:W4:Y:S01]  /*20d40*/  LDL.LU R247, [R1+0x3fc] ;  /* 0x0003fc0001f77983 */ /* 0x000f220000300800 */
[----:B------:R-:W1:Y:S01]  /*20d50*/  S2R R5, SR_TID.X ;  /* 0x0000000000057919 */ /* 0x000e620000002100 */
[----:B------:R-:W-:Y:S01]  /*20d60*/  @!P5 IMAD.MOV R238, RZ, RZ, -R238 ;  /* 0x000000ffffeed224 */ /* 0x000fe200078e0aee */
[----:B------:R-:W-:Y:S01]  /*20d70*/  ISETP.GE.AND P5, PT, R250, RZ, PT ;  /* 0x000000fffa00720c */ /* 0x000fe20003fa6270 */
[----:B------:R-:W-:Y:S01]  /*20d80*/  IMAD.MOV.U32 R250, RZ, RZ, R241 ;  /* 0x000000fffffa7224 */ /* 0x000fe200078e00f1 */
[----:B-1----:R-:W-:-:S03]  /*20d90*/  ISETP.NE.AND P6, PT, R11, RZ, PT ;  /* 0x000000ff0b00720c */ /* 0x002fc60003fc5270 */
[----:B------:R-:W-:Y:S01]  /*20da0*/  @!P0 IMAD.MOV R250, RZ, RZ, -R250 ;  /* 0x000000fffffa8224 */ /* 0x000fe200078e0afa */
[----:B------:R-:W-:Y:S02]  /*20db0*/  LOP3.LUT R241, RZ, R11, RZ, 0x33, !PT ;  /* 0x0000000bfff17212 */ /* 0x000fe400078e33ff */
[----:B------:R-:W-:-:S05]  /*20dc0*/  LOP3.LUT R5, R5, 0x7f, RZ, 0xc0, !PT ;  /* 0x0000007f05057812 */ /* 0x000fca00078ec0ff */
[----:B------:R-:W-:-:S05]  /*20dd0*/  IMAD R5, R5, R12, RZ ;  /* 0x0000000c05057224 */ /* 0x000fca00078e02ff */
[----:B------:R-:W-:-:S05]  /*20de0*/  LEA R5, P0, R5, R10, 0x2 ;  /* 0x0000000a05057211 */ /* 0x000fca00078010ff */
[----:B------:R1:W-:Y:S02]  /*20df0*/  STL [R1+0x27dc], R5 ;  /* 0x0027dc0501007387 */ /* 0x0003e40000100800 */
[C---:B-1----:R-:W-:Y:S02]  /*20e00*/  SEL R5, R241.reuse, R9, !P6 ;  /* 0x00000009f1057207 */ /* 0x042fe40007000000 */
[C---:B------:R-:W-:Y:S02]  /*20e10*/  SEL R9, R241.reuse, R8, !P6 ;  /* 0x00000008f1097207 */ /* 0x040fe40007000000 */
[C---:B------:R-:W-:Y:S01]  /*20e20*/  SEL R8, R241.reuse, R249, !P6 ;  /* 0x000000f9f1087207 */ /* 0x040fe20007000000 */
[----:B------:R1:W-:Y:S04]  /*20e30*/  STL [R1+0x434], R5 ;  /* 0x0004340501007387 */ /* 0x0003e80000100800 */
[----:B------:R-:W-:Y:S01]  /*20e40*/  STL [R1+0x490], R9 ;  /* 0x0004900901007387 */ /* 0x000fe20000100800 */
[----:B-1----:R-:W-:-:S02]  /*20e50*/  SEL R5, R241, R4, !P6 ;  /* 0x00000004f1057207 */ /* 0x002fc40007000000 */
[C---:B------:R-:W-:Y:S02]  /*20e60*/  SEL R4, R241.reuse, R3, !P6 ;  /* 0x00000003f1047207 */ /* 0x040fe40007000000 */
[C---:B------:R-:W-:Y:S01]  /*20e70*/  SEL R3, R241.reuse, R2, !P6 ;  /* 0x00000002f1037207 */ /* 0x040fe20007000000 */
[----:B------:R-:W-:Y:S01]  /*20e80*/  STL [R1+0x48c], R8 ;  /* 0x00048c0801007387 */ /* 0x000fe20000100800 */
[----:B------:R-:W-:-:S03]  /*20e90*/  SEL R2, R241, R0, !P6 ;  /* 0x00000000f1027207 */ /* 0x000fc60007000000 */
[----:B------:R-:W-:Y:S01]  /*20ea0*/  STL [R1+0x488], R5 ;  /* 0x0004880501007387 */ /* 0x000fe20000100800 */
[----:B------:R-:W-:-:S03]  /*20eb0*/  SEL R0, R241, R248, !P6 ;  /* 0x000000f8f1007207 */ /* 0x000fc60007000000 */
[----:B------:R-:W-:Y:S04]  /*20ec0*/  STL [R1+0x484], R4 ;  /* 0x0004840401007387 */ /* 0x000fe80000100800 */
[----:B------:R2:W-:Y:S04]  /*20ed0*/  STL [R1+0x480], R3 ;  /* 0x0004800301007387 */ /* 0x0005e80000100800 */
[----:B------:R3:W-:Y:S04]  /*20ee0*/  STL [R1+0x47c], R2 ;  /* 0x00047c0201007387 */ /* 0x0007e80000100800 */
[----:B------:R4:W-:Y:S01]  /*20ef0*/  STL [R1+0x478], R0 ;  /* 0x0004780001007387 */ /* 0x0009e20000100800 */
[----:B------:R-:W-:Y:S01]  /*20f00*/  @!P3 IMAD.MOV R240, RZ, RZ, -R240 ;  /* 0x000000fffff0b224 */ /* 0x000fe200078e0af0 */
[----:B------:R-:W-:-:S02]  /*20f10*/  ISETP.GE.AND P3, PT, R13, RZ, PT ;  /* 0x000000ff0d00720c */ /* 0x000fc40003f66270 */
[----:B--2---:R-:W-:-:S05]  /*20f20*/  SEL R3, R241, R251, !P6 ;  /* 0x000000fbf1037207 */ /* 0x004fca0007000000 */
[----:B------:R1:W-:Y:S01]  /*20f30*/  STL [R1+0x410], R3 ;  /* 0x0004100301007387 */ /* 0x0003e20000100800 */
[C---:B---3--:R-:W-:Y:S02]  /*20f40*/  SEL R2, R241.reuse, R252, !P6 ;  /* 0x000000fcf1027207 */ /* 0x048fe40007000000 */
[----:B----4-:R-:W-:-:S03]  /*20f50*/  SEL R0, R241, R7, !P6 ;  /* 0x00000007f1007207 */ /* 0x010fc60007000000 */
[----:B------:R2:W-:Y:S01]  /*20f60*/  STL [R1+0x474], R2 ;  /* 0x0004740201007387 */ /* 0x0005e20000100800 */
[----:B-1----:R-:W-:-:S03]  /*20f70*/  SEL R3, R241, R170, !P6 ;  /* 0x000000aaf1037207 */ /* 0x002fc60007000000 */
[----:B------:R1:W-:Y:S04]  /*20f80*/  STL [R1+0x470], R0 ;  /* 0x0004700001007387 */ /* 0x0003e80000100800 */
[----:B------:R3:W-:Y:S04]  /*20f90*/  STL [R1+0x46c], R3 ;  /* 0x00046c0301007387 */ /* 0x0007e80000100800 */
[----:B------:R-:W4:Y:S01]  /*20fa0*/  LDL.LU R5, [R1+0x3f8] ;  /* 0x0003f80001057983 */ /* 0x000f220000300800 */
[----:B--2---:R-:W-:-:S05]  /*20fb0*/  SEL R2, R241, R6, !P6 ;  /* 0x00000006f1027207 */ /* 0x004fca0007000000 */
[----:B------:R2:W-:Y:S04]  /*20fc0*/  STL [R1+0x468], R2 ;  /* 0x0004680201007387 */ /* 0x0005e80000100800 */
[----:B------:R-:W4:Y:S01]  /*20fd0*/  LDL.LU R25, [R1+0x3f4] ;  /* 0x0003f40001197983 */ /* 0x000f220000300800 */
[----:B-1----:R-:W-:-:S05]  /*20fe0*/  SEL R0, R241, R247, !P6 ;  /* 0x000000f7f1007207 */ /* 0x002fca0007000000 */
[----:B------:R1:W-:Y:S04]  /*20ff0*/  STL [R1+0x464], R0 ;  /* 0x0004640001007387 */ /* 0x0003e80000100800 */
[----:B------:R-:W4:Y:S04]  /*21000*/  LDL.LU R24, [R1+0x3f0] ;  /* 0x0003f00001187983 */ /* 0x000f280000300800 */
        /* <DEDUP_REMOVED lines=18> */
[----:B---3--:R-:W3:Y:S04]  /*21130*/  LDL.LU R3, [R1+0x3a4] ;  /* 0x0003a40001037983 */ /* 0x008ee80000300800 */
[----:B--2---:R-:W2:Y:S04]  /*21140*/  LDL.LU R2, [R1+0x3a0] ;  /* 0x0003a00001027983 */ /* 0x004ea80000300800 */
[----:B-1----:R-:W2:Y:S04]  /*21150*/  LDL.LU R0, [R1+0x39c] ;  /* 0x00039c0001007983 */ /* 0x002ea80000300800 */
[----:B------:R-:W2:Y:S04]  /*21160*/  LDL.LU R248, [R1+0x398] ;  /* 0x0003980001f87983 */ /* 0x000ea80000300800 */
[----:B------:R-:W2:Y:S04]  /*21170*/  LDL.LU R251, [R1+0x394] ;  /* 0x0003940001fb7983 */ /* 0x000ea80000300800 */
[----:B------:R-:W2:Y:S04]  /*21180*/  LDL.LU R252, [R1+0x390] ;  /* 0x0003900001fc7983 */ /* 0x000ea80000300800 */
[----:B------:R-:W2:Y:S04]  /*21190*/  LDL.LU R7, [R1+0x38c] ;  /* 0x00038c0001077983 */ /* 0x000ea80000300800 */
[----:B------:R-:W2:Y:S04]  /*211a0*/  LDL.LU R170, [R1+0x388] ;  /* 0x0003880001aa7983 */ /* 0x000ea80000300800 */
[----:B------:R-:W2:Y:S04]  /*211b0*/  LDL.LU R6, [R1+0x384] ;  /* 0x0003840001067983 */ /* 0x000ea80000300800 */
[----:B------:R-:W2:Y:S01]  /*211c0*/  LDL.LU R247, [R1+0x380] ;  /* 0x0003800001f77983 */ /* 0x000ea20000300800 */
[----:B----4-:R-:W-:-:S05]  /*211d0*/  SEL R5, R241, R5, !P6 ;  /* 0x00000005f1057207 */ /* 0x010fca0007000000 */
[----:B------:R1:W-:Y:S01]  /*211e0*/  STL [R1+0x460], R5 ;  /* 0x0004600501007387 */ /* 0x0003e20000100800 */
[----:B------:R-:W-:-:S05]  /*211f0*/  SEL R25, R241, R25, !P6 ;  /* 0x00000019f1197207 */ /* 0x000fca0007000000 */
[----:B------:R-:W-:Y:S01]  /*21200*/  STL [R1+0x45c], R25 ;  /* 0x00045c1901007387 */ /* 0x000fe20000100800 */
[C---:B-1----:R-:W-:Y:S02]  /*21210*/  SEL R5, R241.reuse, R24, !P6 ;  /* 0x00000018f1057207 */ /* 0x042fe40007000000 */
[----:B------:R-:W-:-:S03]  /*21220*/  SEL R23, R241, R23, !P6 ;  /* 0x00000017f1177207 */ /* 0x000fc60007000000 */
[----:B------:R1:W-:Y:S01]  /*21230*/  STL [R1+0x3f0], R5 ;  /* 0x0003f00501007387 */ /* 0x0003e20000100800 */
[----:B------:R-:W-:-:S03]  /*21240*/  SEL R22, R241, R22, !P6 ;  /* 0x00000016f1167207 */ /* 0x000fc60007000000 */
[----:B------:R-:W-:Y:S01]  /*21250*/  STL [R1+0x458], R23 ;  /* 0x0004581701007387 */ /* 0x000fe20000100800 */
[----:B-1----:R-:W-:-:S03]  /*21260*/  SEL R5, R241, R21, !P6 ;  /* 0x00000015f1057207 */ /* 0x002fc60007000000 */
[----:B------:R-:W-:Y:S01]  /*21270*/  STL [R1+0x454], R22 ;  /* 0x0004541601007387 */ /* 0x000fe20000100800 */
[C---:B------:R-:W-:Y:S02]  /*21280*/  SEL R20, R241.reuse, R20, !P6 ;  /* 0x00000014f1147207 */ /* 0x040fe40007000000 */
[C---:B------:R-:W-:Y:S01]  /*21290*/  SEL R19, R241.reuse, R19, !P6 ;  /* 0x00000013f1137207 */ /* 0x040fe20007000000 */
[----:B------:R1:W-:Y:S04]  /*212a0*/  STL [R1+0x450], R5 ;  /* 0x0004500501007387 */ /* 0x0003e80000100800 */
[----:B------:R-:W-:Y:S01]  /*212b0*/  STL [R1+0x44c], R20 ;  /* 0x00044c1401007387 */ /* 0x000fe20000100800 */
[----:B-1----:R-:W-:-:S03]  /*212c0*/  SEL R5, R241, R18, !P6 ;  /* 0x00000012f1057207 */ /* 0x002fc60007000000 */
[----:B------:R-:W-:Y:S01]  /*212d0*/  STL [R1+0x448], R19 ;  /* 0x0004481301007387 */ /* 0x000fe20000100800 */
[C---:B------:R-:W-:Y:S02]  /*212e0*/  SEL R17, R241.reuse, R17, !P6 ;  /* 0x00000011f1117207 */ /* 0x040fe40007000000 */
[C---:B------:R-:W-:Y:S01]  /*212f0*/  SEL R16, R241.reuse, R16, !P6 ;  /* 0x00000010f1107207 */ /* 0x040fe20007000000 */
[----:B------:R1:W-:Y:S04]  /*21300*/  STL [R1+0x444], R5 ;  /* 0x0004440501007387 */ /* 0x0003e80000100800 */
[----:B------:R-:W-:Y:S01]  /*21310*/  STL [R1+0x440], R17 ;  /* 0x0004401101007387 */ /* 0x000fe20000100800 */
[C---:B------:R-:W-:Y:S02]  /*21320*/  SEL R14, R241.reuse, R14, !P6 ;  /* 0x0000000ef10e7207 */ /* 0x040fe40007000000 */
[C---:B-1----:R-:W-:Y:S01]  /*21330*/  SEL R5, R241.reuse, R15, !P6 ;  /* 0x0000000ff1057207 */ /* 0x042fe20007000000 */
[----:B------:R-:W-:Y:S01]  /*21340*/  STL [R1+0x3d0], R16 ;  /* 0x0003d01001007387 */ /* 0x000fe20000100800 */
[----:B------:R-:W-:-:S03]  /*21350*/  SEL R13, R241, R13, !P6 ;  /* 0x0000000df10d7207 */ /* 0x000fc60007000000 */
[----:B------:R1:W-:Y:S01]  /*21360*/  STL [R1+0x43c], R5 ;  /* 0x00043c0501007387 */ /* 0x0003e20000100800 */
[----:B------:R-:W-:-:S03]  /*21370*/  SEL R11, R241, R11, !P6 ;  /* 0x0000000bf10b7207 */ /* 0x000fc60007000000 */
[----:B------:R-:W-:Y:S01]  /*21380*/  STL [R1+0x438], R14 ;  /* 0x0004380e01007387 */ /* 0x000fe20000100800 */
[C---:B------:R-:W-:Y:S02]  /*21390*/  SEL R10, R241.reuse, R10, !P6 ;  /* 0x0000000af10a7207 */ /* 0x040fe40007000000 */
[C---:B-1----:R-:W-:Y:S01]  /*213a0*/  SEL R5, R241.reuse, R12, !P6 ;  /* 0x0000000cf1057207 */ /* 0x042fe20007000000 */
[----:B------:R-:W-:Y:S04]  /*213b0*/  STL [R1+0x430], R13 ;  /* 0x0004300d01007387 */ /* 0x000fe80000100800 */
        /* <DEDUP_REMOVED lines=8> */
[C---:B-1----:R-:W-:Y:S02]  /*21440*/  SEL R5, R241.reuse, R4, !P6 ;  /* 0x00000004f1057207 */ /* 0x042fe40007000000 */
[----:B---3--:R-:W-:-:S02]  /*21450*/  SEL R4, R241, R3, !P6 ;  /* 0x00000003f1047207 */ /* 0x008fc40007000000 */
[C---:B--2---:R-:W-:Y:S01]  /*21460*/  SEL R3, R241.reuse, R2, !P6 ;  /* 0x00000002f1037207 */ /* 0x044fe20007000000 */
[----:B------:R-:W-:Y:S01]  /*21470*/  STL [R1+0x418], R8 ;  /* 0x0004180801007387 */ /* 0x000fe20000100800 */
[----:B------:R-:W-:-:S03]  /*21480*/  SEL R2, R241, R0, !P6 ;  /* 0x00000000f1027207 */ /* 0x000fc60007000000 */
[----:B------:R-:W-:Y:S01]  /*21490*/  STL [R1+0x414], R5 ;  /* 0x0004140501007387 */ /* 0x000fe20000100800 */
[----:B------:R-:W-:-:S03]  /*214a0*/  SEL R0, R241, R248, !P6 ;  /* 0x000000f8f1007207 */ /* 0x000fc60007000000 */
[----:B------:R-:W-:Y:S04]  /*214b0*/  STL [R1+0x40c], R4 ;  /* 0x00040c0401007387 */ /* 0x000fe80000100800 */
[----:B------:R1:W-:Y:S04]  /*214c0*/  STL [R1+0x408], R3 ;  /* 0x0004080301007387 */ /* 0x0003e80000100800 */
[----:B------:R2:W-:Y:S01]  /*214d0*/  STL [R1+0x404], R2 ;  /* 0x0004040201007387 */ /* 0x0005e20000100800 */
[----:B-1----:R-:W-:-:S03]  /*214e0*/  SEL R3, R241, R251, !P6 ;  /* 0x000000fbf1037207 */ /* 0x002fc60007000000 */
[----:B------:R1:W-:Y:S01]  /*214f0*/  STL [R1+0x400], R0 ;  /* 0x0004000001007387 */ /* 0x0003e20000100800 */
[----:B--2---:R-:W-:-:S03]  /*21500*/  SEL R2, R241, R252, !P6 ;  /* 0x000000fcf1027207 */ /* 0x004fc60007000000 */
[----:B------:R2:W-:Y:S01]  /*21510*/  STL [R1+0x3fc], R3 ;  /* 0x0003fc0301007387 */ /* 0x0005e20000100800 */
[----:B-1----:R-:W-:-:S03]  /*21520*/  SEL R0, R241, R7, !P6 ;  /* 0x00000007f1007207 */ /* 0x002fc60007000000 */
[----:B------:R1:W-:Y:S01]  /*21530*/  STL [R1+0x390], R2 ;  /* 0x0003900201007387 */ /* 0x0003e20000100800 */
[----:B--2---:R-:W-:-:S03]  /*21540*/  SEL R3, R241, R170, !P6 ;  /* 0x000000aaf1037207 */ /* 0x004fc60007000000 */
[----:B------:R2:W-:Y:S04]  /*21550*/  STL [R1+0x3f8], R0 ;  /* 0x0003f80001007387 */ /* 0x0005e80000100800 */
[----:B------:R3:W-:Y:S01]  /*21560*/  STL [R1+0x3f4], R3 ;  /* 0x0003f40301007387 */ /* 0x0007e20000100800 */
[----:B-1----:R-:W-:-:S03]  /*21570*/  SEL R2, R241, R6, !P6 ;  /* 0x00000006f1027207 */ /* 0x002fc60007000000 */
[----:B------:R-:W4:Y:S01]  /*21580*/  LDL.LU R5, [R1+0x37c] ;  /* 0x00037c0001057983 */ /* 0x000f220000300800 */
[----:B--2---:R-:W-:-:S03]  /*21590*/  SEL R0, R241, R247, !P6 ;  /* 0x000000f7f1007207 */ /* 0x004fc60007000000 */
[----:B------:R1:W-:Y:S04]  /*215a0*/  STL [R1+0x3ec], R2 ;  /* 0x0003ec0201007387 */ /* 0x0003e80000100800 */
[----:B------:R-:W2:Y:S04]  /*215b0*/  LDL.LU R25, [R1+0x378] ;  /* 0x0003780001197983 */ /* 0x000ea80000300800 */
[----:B------:R1:W-:Y:S04]  /*215c0*/  STL [R1+0x3e8], R0 ;  /* 0x0003e80001007387 */ /* 0x0003e80000100800 */
[----:B------:R-:W2:Y:S04]  /*215d0*/  LDL.LU R24, [R1+0x374] ;  /* 0x0003740001187983 */ /* 0x000ea80000300800 */
        /* <DEDUP_REMOVED lines=18> */
[----:B---3--:R-:W3:Y:S04]  /*21700*/  LDL.LU R3, [R1+0x328] ;  /* 0x0003280001037983 */ /* 0x008ee80000300800 */
[----:B-1----:R-:W3:Y:S04]  /*21710*/  LDL.LU R2, [R1+0x324] ;  /* 0x0003240001027983 */ /* 0x002ee80000300800 */
[----:B------:R-:W3:Y:S04]  /*21720*/  LDL.LU R0, [R1+0x320] ;  /* 0x0003200001007983 */ /* 0x000ee80000300800 */
[----:B------:R-:W3:Y:S04]  /*21730*/  LDL.LU R248, [R1+0x31c] ;  /* 0x00031c0001f87983 */ /* 0x000ee80000300800 */
[----:B------:R-:W3:Y:S04]  /*21740*/  LDL.LU R251, [R1+0x318] ;  /* 0x0003180001fb7983 */ /* 0x000ee80000300800 */
[----:B------:R-:W3:Y:S04]  /*21750*/  LDL.LU R252, [R1+0x314] ;  /* 0x0003140001fc7983 */ /* 0x000ee80000300800 */
[----:B------:R-:W3:Y:S04]  /*21760*/  LDL.LU R7, [R1+0x310] ;  /* 0x0003100001077983 */ /* 0x000ee80000300800 */
[----:B------:R-:W3:Y:S04]  /*21770*/  LDL.LU R170, [R1+0x30c] ;  /* 0x00030c0001aa7983 */ /* 0x000ee80000300800 */
[----:B------:R-:W3:Y:S04]  /*21780*/  LDL.LU R6, [R1+0x308] ;  /* 0x0003080001067983 */ /* 0x000ee80000300800 */
[----:B------:R-:W3:Y:S01]  /*21790*/  LDL.LU R247, [R1+0x304] ;  /* 0x0003040001f77983 */ /* 0x000ee20000300800 */
[----:B----4-:R-:W-:-:S05]  /*217a0*/  SEL R5, R241, R5, !P6 ;  /* 0x00000005f1057207 */ /* 0x010fca0007000000 */
[----:B------:R1:W-:Y:S01]  /*217b0*/  STL [R1+0x3e4], R5 ;  /* 0x0003e40501007387 */ /* 0x0003e20000100800 */
[C---:B--2---:R-:W-:Y:S02]  /*217c0*/  SEL R25, R241.reuse, R25, !P6 ;  /* 0x00000019f1197207 */ /* 0x044fe40007000000 */
[----:B-1----:R-:W-:-:S03]  /*217d0*/  SEL R5, R241, R24, !P6 ;  /* 0x00000018f1057207 */ /* 0x002fc60007000000 */
[----:B------:R-:W-:Y:S01]  /*217e0*/  STL [R1+0x3e0], R25 ;  /* 0x0003e01901007387 */ /* 0x000fe20000100800 */
        /* <DEDUP_REMOVED lines=36> */
[C---:B------:R-:W-:Y:S01]  /*21a30*/  SEL R3, R241.reuse, R2, !P6 ;  /* 0x00000002f1037207 */ /* 0x040fe20007000000 */
        /* <DEDUP_REMOVED lines=466> */
[C---:B------:R-:W-:Y:S02]  /*23760*/  SEL R2, R241.reuse, R0, !P6 ;  /* 0x00000000f1027207 */ /* 0x040fe40007000000 */
[C---:B------:R-:W-:Y:S01]  /*23770*/  SEL R0, R241.reuse, R248, !P6 ;  /* 0x000000f8f1007207 */ /* 0x040fe20007000000 */
[----:B------:R-:W-:Y:S04]  /*23780*/  STL [R1+0xc0], R5 ;  /* 0x0000c00501007387 */ /* 0x000fe80000100800 */
        /* <DEDUP_REMOVED lines=14> */
[----:B------:R-:W2:Y:S04]  /*23870*/  LDL.LU R25, [R1+0x94] ;  /* 0x0000940001197983 */ /* 0x000ea80000300800 */
[----:B------:R3:W-:Y:S04]  /*23880*/  STL [R1+0x9c], R2 ;  /* 0x00009c0201007387 */ /* 0x0007e80000100800 */
[----:B------:R-:W4:Y:S04]  /*23890*/  LDL.LU R24, [R1+0x90] ;  /* 0x0000900001187983 */ /* 0x000f280000300800 */
        /* <DEDUP_REMOVED lines=19> */
[----:B-1----:R-:W4:Y:S04]  /*239d0*/  LDL.LU R3, [R1+0x44] ;  /* 0x0000440001037983 */ /* 0x002f280000300800 */
[----:B---3--:R-:W3:Y:S04]  /*239e0*/  LDL.LU R2, [R1+0x40] ;  /* 0x0000400001027983 */ /* 0x008ee80000300800 */
[----:B------:R-:W3:Y:S04]  /*239f0*/  LDL.LU R0, [R1+0x3c] ;  /* 0x00003c0001007983 */ /* 0x000ee80000300800 */
        /* <DEDUP_REMOVED lines=8> */
[----:B--2---:R-:W-:-:S05]  /*23a80*/  SEL R25, R241, R25, !P6 ;  /* 0x00000019f1197207 */ /* 0x004fca0007000000 */
[----:B------:R1:W-:Y:S01]  /*23a90*/  STL [R1+0x94], R25 ;  /* 0x0000941901007387 */ /* 0x0003e20000100800 */
[----:B----4-:R-:W-:-:S03]  /*23aa0*/  SEL R24, R241, R24, !P6 ;  /* 0x00000018f1187207 */ /* 0x010fc60007000000 */
[----:B-1----:R-:W2:Y:S01]  /*23ab0*/  LDL.LU R25, [R1+0x285c] ;  /* 0x00285c0001197983 */ /* 0x002ea20000300800 */
[----:B------:R-:W-:-:S03]  /*23ac0*/  SEL R23, R241, R23, !P6 ;  /* 0x00000017f1177207 */ /* 0x000fc60007000000 */
[----:B------:R1:W-:Y:S01]  /*23ad0*/  STL [R1+0x90], R24 ;  /* 0x0000901801007387 */ /* 0x0003e20000100800 */
[C---:B------:R-:W-:Y:S02]  /*23ae0*/  SEL R22, R241.reuse, R22, !P6 ;  /* 0x00000016f1167207 */ /* 0x040fe40007000000 */
[C---:B------:R-:W-:Y:S01]  /*23af0*/  SEL R21, R241.reuse, R21, !P6 ;  /* 0x00000015f1157207 */ /* 0x040fe20007000000 */
[----:B-1----:R-:W4:Y:S01]  /*23b00*/  LDL.LU R24, [R1+0x2858] ;  /* 0x0028580001187983 */ /* 0x002f220000300800 */
[----:B------:R-:W-:-:S03]  /*23b10*/  SEL R20, R241, R20, !P6 ;  /* 0x00000014f1147207 */ /* 0x000fc60007000000 */
[----:B------:R1:W-:Y:S01]  /*23b20*/  STL [R1+0x8c], R23 ;  /* 0x00008c1701007387 */ /* 0x0003e20000100800 */
[C---:B------:R-:W-:Y:S02]  /*23b30*/  SEL R19, R241.reuse, R19, !P6 ;  /* 0x00000013f1137207 */ /* 0x040fe40007000000 */
[C---:B------:R-:W-:Y:S01]  /*23b40*/  SEL R18, R241.reuse, R18, !P6 ;  /* 0x00000012f1127207 */ /* 0x040fe20007000000 */
[----:B-1----:R-:W2:Y:S04]  /*23b50*/  LDL.LU R23, [R1+0x2854] ;  /* 0x0028540001177983 */ /* 0x002ea80000300800 */
[----:B------:R1:W-:Y:S01]  /*23b60*/  STL [R1+0x88], R22 ;  /* 0x0000881601007387 */ /* 0x0003e20000100800 */
[C---:B------:R-:W-:Y:S02]  /*23b70*/  SEL R17, R241.reuse, R17, !P6 ;  /* 0x00000011f1117207 */ /* 0x040fe40007000000 */
[C---:B------:R-:W-:Y:S01]  /*23b80*/  SEL R16, R241.reuse, R16, !P6 ;  /* 0x00000010f1107207 */ /* 0x040fe20007000000 */
[----:B-1----:R-:W4:Y:S04]  /*23b90*/  LDL.LU R22, [R1+0x2850] ;  /* 0x0028500001167983 */ /* 0x002f280000300800 */
[----:B------:R1:W-:Y:S01]  /*23ba0*/  STL [R1+0x84], R21 ;  /* 0x0000841501007387 */ /* 0x0003e20000100800 */
[----:B------:R-:W-:-:S03]  /*23bb0*/  SEL R15, R241, R15, !P6 ;  /* 0x0000000ff10f7207 */ /* 0x000fc60007000000 */
[----:B-1----:R-:W2:Y:S04]  /*23bc0*/  LDL.LU R21, [R1+0x284c] ;  /* 0x00284c0001157983 */ /* 0x002ea80000300800 */
[----:B------:R1:W-:Y:S01]  /*23bd0*/  STL [R1+0x80], R20 ;  /* 0x0000801401007387 */ /* 0x0003e20000100800 */
[----:B------:R-:W-:-:S03]  /*23be0*/  SEL R14, R241, R14, !P6 ;  /* 0x0000000ef10e7207 */ /* 0x000fc60007000000 */
        /* <DEDUP_REMOVED lines=29> */
[----:B---3--:R-:W-:-:S03]  /*23dc0*/  SEL R2, R241, R2, !P6 ;  /* 0x00000002f1027207 */ /* 0x008fc60007000000 */
[----:B-1----:R-:W3:Y:S04]  /*23dd0*/  LDL.LU R10, [R1+0x2820] ;  /* 0x00282000010a7983 */ /* 0x002ee80000300800 */
[----:B------:R1:W-:Y:S01]  /*23de0*/  STL [R1+0x54], R9 ;  /* 0x0000540901007387 */ /* 0x0003e20000100800 */
[----:B------:R-:W-:-:S03]  /*23df0*/  SEL R0, R241, R0, !P6 ;  /* 0x00000000f1007207 */ /* 0x000fc60007000000 */
[----:B-1----:R-:W4:Y:S04]  /*23e00*/  LDL.LU R9, [R1+0x281c] ;  /* 0x00281c0001097983 */ /* 0x002f280000300800 */
        /* <DEDUP_REMOVED lines=17> */
[----:B-1----:R-:W3:Y:S04]  /*23f20*/  LDL.LU R0, [R1+0x2804] ;  /* 0x0028040001007983 */ /* 0x002ee80000300800 */
[----:B------:R1:W-:Y:S01]  /*23f30*/  STL [R1+0x38], R248 ;  /* 0x000038f801007387 */ /* 0x0003e20000100800 */
[----:B------:R-:W-:-:S03]  /*23f40*/  SEL R247, R241, R247, !P6 ;  /* 0x000000f7f1f77207 */ /* 0x000fc60007000000 */
[----:B-1----:R-:W4:Y:S04]  /*23f50*/  LDL.LU R248, [R1+0x2800] ;  /* 0x0028000001f87983 */ /* 0x002f280000300800 */
[----:B------:R1:W-:Y:S04]  /*23f60*/  STL [R1+0x34], R251 ;  /* 0x000034fb01007387 */ /* 0x0003e80000100800 */
[----:B-1----:R-:W4:Y:S04]  /*23f70*/  LDL.LU R251, [R1+0x27fc] ;  /* 0x0027fc0001fb7983 */ /* 0x002f280000300800 */
[----:B------:R1:W-:Y:S04]  /*23f80*/  STL [R1+0x30], R252 ;  /* 0x000030fc01007387 */ /* 0x0003e80000100800 */
        /* <DEDUP_REMOVED lines=8> */
[----:B-1----:R-:W2:Y:S01]  /*24010*/  LDL.LU R247, [R1+0x27e8] ;  /* 0x0027e80001f77983 */ /* 0x002ea20000300800 */
[----:B------:R-:W-:-:S05]  /*24020*/  SEL R5, R241, R5, !P6 ;  /* 0x00000005f1057207 */ /* 0x000fca0007000000 */
[----:B------:R2:W-:Y:S01]  /*24030*/  STL [R1+0x1c], R5 ;  /* 0x00001c0501007387 */ /* 0x0005e20000100800 */
[C---:B---3--:R-:W-:Y:S02]  /*24040*/  SEL R7, R241.reuse, R7, !P6 ;  /* 0x00000007f1077207 */ /* 0x048fe40007000000 */
[C---:B----4-:R-:W-:Y:S02]  /*24050*/  SEL R170, R241.reuse, R170, !P6 ;  /* 0x000000aaf1aa7207 */ /* 0x050fe40007000000 */
[C---:B--2---:R-:W-:Y:S02]  /*24060*/  SEL R5, R241.reuse, R247, !P6 ;  /* 0x000000f7f1057207 */ /* 0x044fe40007000000 */
[----:B------:R-:W2:Y:S04]  /*24070*/  LDL.LU R247, [R1+0x27e4] ;  /* 0x0027e40001f77983 */ /* 0x000ea80000300800 */
[----:B------:R1:W-:Y:S02]  /*24080*/  STL [R1+0x18], R5 ;  /* 0x0000180501007387 */ /* 0x0003e40000100800 */
[----:B-1----:R-:W-:-:S02]  /*24090*/  SEL R5, R241, R6, !P6 ;  /* 0x00000006f1057207 */ /* 0x002fc40007000000 */
[----:B------:R-:W3:Y:S04]  /*240a0*/  LDL.LU R6, [R1+0x27e0] ;  /* 0x0027e00001067983 */ /* 0x000ee80000300800 */
[----:B------:R1:W-:Y:S04]  /*240b0*/  STL [R1+0x14], R5 ;  /* 0x0000140501007387 */ /* 0x0003e80000100800 */
[----:B------:R4:W-:Y:S01]  /*240c0*/  STL [R1+0x10], R170 ;  /* 0x000010aa01007387 */ /* 0x0009e20000100800 */
[C---:B-1----:R-:W-:Y:S02]  /*240d0*/  SEL R5, R241.reuse, R252, !P6 ;  /* 0x000000fcf1057207 */ /* 0x042fe40007000000 */
[C---:B------:R-:W-:Y:S01]  /*240e0*/  SEL R252, R241.reuse, R0, !P6 ;  /* 0x00000000f1fc7207 */ /* 0x040fe20007000000 */
[----:B------:R1:W-:Y:S01]  /*240f0*/  STL [R1+0xc], R7 ;  /* 0x00000c0701007387 */ /* 0x0003e20000100800 */
[----:B------:R-:W-:-:S02]  /*24100*/  SEL R0, R241, R2, !P6 ;  /* 0x00000002f1007207 */ /* 0x000fc40007000000 */
[C---:B----4-:R-:W-:Y:S02]  /*24110*/  SEL R170, R241.reuse, R251, !P6 ;  /* 0x000000fbf1aa7207 */ /* 0x050fe40007000000 */
[C---:B------:R-:W-:Y:S02]  /*24120*/  SEL R2, R241.reuse, R40, !P6 ;  /* 0x00000028f1027207 */ /* 0x040fe40007000000 */
[C---:B------:R-:W-:Y:S02]  /*24130*/  SEL R251, R241.reuse, R11, !P6 ;  /* 0x0000000bf1fb7207 */ /* 0x040fe40007000000 */
[C---:B------:R-:W-:Y:S02]  /*24140*/  SEL R11, R241.reuse, R41, !P6 ;  /* 0x00000029f10b7207 */ /* 0x040fe40007000000 */
[C---:B-1----:R-:W-:Y:S02]  /*24150*/  SEL R7, R241.reuse, R248, !P6 ;  /* 0x000000f8f1077207 */ /* 0x042fe40007000000 */
[----:B------:R-:W-:-:S02]  /*24160*/  SEL R248, R241, R10, !P6 ;  /* 0x0000000af1f87207 */ /* 0x000fc40007000000 */
[C---:B------:R-:W-:Y:S01]  /*24170*/  SEL R10, R241.reuse, R42, !P6 ;  /* 0x0000002af10a7207 */ /* 0x040fe20007000000 */
[----:B------:R1:W-:Y:S04]  /*24180*/  STL [R1+0x62c], R2 ;  /* 0x00062c0201007387 */ /* 0x0003e80000100800 */
[----:B------:R4:W-:Y:S04]  /*24190*/  STL [R1+0x628], R11 ;  /* 0x0006280b01007387 */ /* 0x0009e80000100800 */
[----:B------:R4:W-:Y:S01]  /*241a0*/  STL [R1+0x624], R10 ;  /* 0x0006240a01007387 */ /* 0x0009e20000100800 */
[----:B-1----:R-:W-:-:S02]  /*241b0*/  SEL R2, R241, R43, !P6 ;  /* 0x0000002bf1027207 */ /* 0x002fc40007000000 */
[----:B----4-:R-:W-:-:S03]  /*241c0*/  SEL R11, R241, R44, !P6 ;  /* 0x0000002cf10b7207 */ /* 0x010fc60007000000 */
[----:B------:R1:W-:Y:S01]  /*241d0*/  STL [R1+0x620], R2 ;  /* 0x0006200201007387 */ /* 0x0003e20000100800 */
[----:B------:R-:W-:-:S03]  /*241e0*/  SEL R10, R241, R45, !P6 ;  /* 0x0000002df10a7207 */ /* 0x000fc60007000000 */
[----:B------:R4:W-:Y:S04]  /*241f0*/  STL [R1+0x61c], R11 ;  /* 0x00061c0b01007387 */ /* 0x0009e80000100800 */
[----:B------:R4:W-:Y:S01]  /*24200*/  STL [R1+0x618], R10 ;  /* 0x0006180a01007387 */ /* 0x0009e20000100800 */
[C---:B-1----:R-:W-:Y:S02]  /*24210*/  SEL R2, R241.reuse, R46, !P6 ;  /* 0x0000002ef1027207 */ /* 0x042fe40007000000 */
        /* <DEDUP_REMOVED lines=54> */
[C---:B------:R-:W-:Y:S01]  /*24580*/  SEL R40, R241.reuse, R233, !P6 ;  /* 0x000000e9f1287207 */ /* 0x040fe20007000000 */
[----:B------:R-:W-:Y:S01]  /*24590*/  @!P4 IMAD.MOV R243, RZ, RZ, -R243 ;  /* 0x000000fffff3c224 */ /* 0x000fe200078e0af3 */
[C---:B----4-:R-:W-:Y:S01]  /*245a0*/  SEL R11, R241.reuse, R74, !P6 ;  /* 0x0000004af10b7207 */ /* 0x050fe20007000000 */
[----:B------:R1:W-:Y:S01]  /*245b0*/  STL [R1+0x594], R2 ;  /* 0x0005940201007387 */ /* 0x0003e20000100800 */
[C---:B------:R-:W-:Y:S01]  /*245c0*/  SEL R41, R241.reuse, R237, !P6 ;  /* 0x000000edf1297207 */ /* 0x040fe20007000000 */
[----:B------:R-:W-:Y:S01]  /*245d0*/  @!P5 IMAD.MOV R244, RZ, RZ, -R244 ;  /* 0x000000fffff4d224 */ /* 0x000fe200078e0af4 */
[C---:B------:R-:W-:Y:S01]  /*245e0*/  SEL R10, R241.reuse, R75, !P6 ;  /* 0x0000004bf10a7207 */ /* 0x040fe20007000000 */
[----:B------:R4:W-:Y:S01]  /*245f0*/  STL [R1+0x590], R11 ;  /* 0x0005900b01007387 */ /* 0x0009e20000100800 */
[----:B------:R-:W-:-:S02]  /*24600*/  SEL R58, R241, R240, !P6 ;  /* 0x000000f0f13a7207 */ /* 0x000fc40007000000 */
[----:B------:R-:W-:Y:S01]  /*24610*/  @!P2 IADD3 R242, -R242, RZ, RZ ;  /* 0x000000fff2f2a210 */ /* 0x000fe20007ffe1ff */
[----:B------:R4:W-:Y:S01]  /*24620*/  STL [R1+0x58c], R10 ;  /* 0x00058c0a01007387 */ /* 0x0009e20000100800 */
[----:B------:R-:W-:Y:S02]  /*24630*/  SEL R60, R241, R250, !P6 ;  /* 0x000000faf13c7207 */ /* 0x000fe40007000000 */
[----:B------:R-:W-:Y:S01]  /*24640*/  @!P1 IADD3 R245, -R245, RZ, RZ ;  /* 0x000000fff5f59210 */ /* 0x000fe20007ffe1ff */
[----:B------:R-:W-:Y:S01]  /*24650*/  @!P3 IMAD.MOV R246, RZ, RZ, -R246 ;  /* 0x000000fffff6b224 */ /* 0x000fe200078e0af6 */
[C---:B-1----:R-:W-:Y:S01]  /*24660*/  SEL R2, R241.reuse, R76, !P6 ;  /* 0x0000004cf1027207 */ /* 0x042fe20007000000 */
[----:B------:R-:W1:Y:S01]  /*24670*/  LDC R73, c[0x0][0x240] ;  /* 0x00009000ff497b82 */ /* 0x000e620000000800 */
[C---:B----4-:R-:W-:Y:S02]  /*24680*/  SEL R11, R241.reuse, R77, !P6 ;  /* 0x0000004df10b7207 */ /* 0x050fe40007000000 */
[C---:B------:R-:W-:Y:S01]  /*24690*/  SEL R10, R241.reuse, R78, !P6 ;  /* 0x0000004ef10a7207 */ /* 0x040fe20007000000 */
[----:B------:R4:W-:Y:S04]  /*246a0*/  STL [R1+0x588], R2 ;  /* 0x0005880201007387 */ /* 0x0009e80000100800 */
[----:B------:R4:W-:Y:S04]  /*246b0*/  STL [R1+0x584], R11 ;  /* 0x0005840b01007387 */ /* 0x0009e80000100800 */
[----:B------:R4:W-:Y:S02]  /*246c0*/  STL [R1+0x580], R10 ;  /* 0x0005800a01007387 */ /* 0x0009e40000100800 */
[----:B----4-:R-:W-:-:S02]  /*246d0*/  SEL R2, R241, R79, !P6 ;  /* 0x0000004ff1027207 */ /* 0x010fc40007000000 */
[----:B------:R-:W-:-:S03]  /*246e0*/  SEL R11, R241, R80, !P6 ;  /* 0x00000050f10b7207 */ /* 0x000fc60007000000 */
[----:B------:R4:W-:Y:S01]  /*246f0*/  STL [R1+0x57c], R2 ;  /* 0x00057c0201007387 */ /* 0x0009e20000100800 */
[----:B------:R-:W-:-:S03]  /*24700*/  SEL R10, R241, R81, !P6 ;  /* 0x00000051f10a7207 */ /* 0x000fc60007000000 */
[----:B------:R4:W-:Y:S04]  /*24710*/  STL [R1+0x578], R11 ;  /* 0x0005780b01007387 */ /* 0x0009e80000100800 */
[----:B------:R1:W-:Y:S01]  /*24720*/  STL [R1+0x574], R10 ;  /* 0x0005740a01007387 */ /* 0x0003e20000100800 */
[C---:B----4-:R-:W-:Y:S02]  /*24730*/  SEL R2, R241.reuse, R82, !P6 ;  /* 0x00000052f1027207 */ /* 0x050fe40007000000 */
[----:B------:R-:W-:-:S03]  /*24740*/  SEL R11, R241, R83, !P6 ;  /* 0x00000053f10b7207 */ /* 0x000fc60007000000 */
[----:B------:R4:W-:Y:S01]  /*24750*/  STL [R1+0x570], R2 ;  /* 0x0005700201007387 */ /* 0x0009e20000100800 */
[----:B-1----:R-:W-:-:S03]  /*24760*/  SEL R10, R241, R84, !P6 ;  /* 0x00000054f10a7207 */ /* 0x002fc60007000000 */
[----:B------:R1:W-:Y:S04]  /*24770*/  STL [R1+0x56c], R11 ;  /* 0x00056c0b01007387 */ /* 0x0003e80000100800 */
[----:B------:R2:W-:Y:S01]  /*24780*/  STL [R1+0x564], R10 ;  /* 0x0005640a01007387 */ /* 0x0005e20000100800 */
[C---:B----4-:R-:W-:Y:S02]  /*24790*/  SEL R2, R241.reuse, R85, !P6 ;  /* 0x00000055f1027207 */ /* 0x050fe40007000000 */
[----:B-1----:R-:W-:-:S03]  /*247a0*/  SEL R11, R241, R86, !P6 ;  /* 0x00000056f10b7207 */ /* 0x002fc60007000000 */
[----:B------:R1:W-:Y:S01]  /*247b0*/  STL [R1+0x560], R2 ;  /* 0x0005600201007387 */ /* 0x0003e20000100800 */
[----:B--2---:R-:W-:-:S03]  /*247c0*/  SEL R10, R241, R87, !P6 ;  /* 0x00000057f10a7207 */ /* 0x004fc60007000000 */
[----:B------:R2:W-:Y:S04]  /*247d0*/  STL [R1+0x55c], R11 ;  /* 0x00055c0b01007387 */ /* 0x0005e80000100800 */
[----:B------:R4:W-:Y:S01]  /*247e0*/  STL [R1+0x554], R10 ;  /* 0x0005540a01007387 */ /* 0x0009e20000100800 */
[C---:B-1----:R-:W-:Y:S02]  /*247f0*/  SEL R2, R241.reuse, R88, !P6 ;  /* 0x00000058f1027207 */ /* 0x042fe40007000000 */
[----:B--2---:R-:W-:-:S03]  /*24800*/  SEL R11, R241, R89, !P6 ;  /* 0x00000059f10b7207 */ /* 0x004fc60007000000 */
[----:B------:R1:W-:Y:S01]  /*24810*/  STL [R1+0x550], R2 ;  /* 0x0005500201007387 */ /* 0x0003e20000100800 */
[----:B----4-:R-:W-:-:S03]  /*24820*/  SEL R10, R241, R90, !P6 ;  /* 0x0000005af10a7207 */ /* 0x010fc60007000000 */
        /* <DEDUP_REMOVED lines=282> */
[----:B-1----:R-:W2:Y:S04]  /*259d0*/  LDL.LU R2, [R1+0x4a0] ;  /* 0x0004a00001027983 */ /* 0x002ea80000300800 */
[----:B------:R-:W-:Y:S04]  /*259e0*/  STL [R1+0xe88], R11 ;  /* 0x000e880b01007387 */ /* 0x000fe80000100800 */
[----:B------:R1:W-:Y:S04]  /*259f0*/  STL [R1+0xe98], R10 ;  /* 0x000e980a01007387 */ /* 0x0003e80000100800 */
[----:B-1----:R-:W2:Y:S01]  /*25a00*/  LDL.LU R10, [R1+0x498] ;  /* 0x00049800010a7983 */ /* 0x002ea20000300800 */
[----:B------:R-:W-:-:S03]  /*25a10*/  SEL R11, R241, R234, !P6 ;  /* 0x000000eaf10b7207 */ /* 0x000fc60007000000 */
[----:B------:R1:W-:Y:S04]  /*25a20*/  STL [R1+0xea8], R40 ;  /* 0x000ea82801007387 */ /* 0x0003e80000100800 */
[----:B------:R4:W-:Y:S04]  /*25a30*/  STL [R1+0xeb8], R11 ;  /* 0x000eb80b01007387 */ /* 0x0009e80000100800 */
[----:B------:R-:W3:Y:S01]  /*25a40*/  LDL.LU R59, [R1+0x494] ;  /* 0x00049400013b7983 */ /* 0x000ee20000300800 */
[C---:B-1----:R-:W-:Y:S02]  /*25a50*/  SEL R40, R241.reuse, R235, !P6 ;  /* 0x000000ebf1287207 */ /* 0x042fe40007000000 */
[----:B----4-:R-:W-:-:S03]  /*25a60*/  SEL R11, R241, R236, !P6 ;  /* 0x000000ecf10b7207 */ /* 0x010fc60007000000 */
[----:B------:R1:W-:Y:S04]  /*25a70*/  STL [R1+0xf18], R40 ;  /* 0x000f182801007387 */ /* 0x0003e80000100800 */
[----:B------:R4:W-:Y:S01]  /*25a80*/  STL [R1+0xf28], R11 ;  /* 0x000f280b01007387 */ /* 0x0009e20000100800 */
[----:B-1----:R-:W-:-:S03]  /*25a90*/  SEL R40, R241, R238, !P6 ;  /* 0x000000eef1287207 */ /* 0x002fc60007000000 */
[----:B------:R1:W-:Y:S01]  /*25aa0*/  STL [R1+0xf38], R41 ;  /* 0x000f382901007387 */ /* 0x0003e20000100800 */
[----:B----4-:R-:W-:-:S03]  /*25ab0*/  SEL R11, R241, R239, !P6 ;  /* 0x000000eff10b7207 */ /* 0x010fc60007000000 */
[----:B------:R-:W4:Y:S04]  /*25ac0*/  LDL.LU R57, [R1+0x434] ;  /* 0x0004340001397983 */ /* 0x000f280000300800 */
        /* <DEDUP_REMOVED lines=18> */
[----:B------:R-:W4:Y:S01]  /*25bf0*/  LDL.LU R40, [R1+0x250] ;  /* 0x0002500001287983 */ /* 0x000f220000300800 */
[----:B------:R-:W1:Y:S03]  /*25c00*/  S2R R11, SR_TID.X ;  /* 0x00000000000b7919 */ /* 0x000e660000002100 */
[----:B------:R1:W-:Y:S02]  /*25c10*/  STL [R1+0xfb8], R58 ;  /* 0x000fb83a01007387 */ /* 0x0003e40000100800 */
[----:B-1----:R-:W1:Y:S01]  /*25c20*/  LDC R58, c[0x0][0x23c] ;  /* 0x00008f00ff3a7b82 */ /* 0x002e620000000800 */
[C---:B------:R-:W-:Y:S01]  /*25c30*/  SEL R62, R241.reuse, R242, !P6 ;  /* 0x000000f2f13e7207 */ /* 0x040fe20007000000 */
[----:B------:R1:W-:Y:S01]  /*25c40*/  STL [R1+0xfc8], R60 ;  /* 0x000fc83c01007387 */ /* 0x0003e20000100800 */
[----:B------:R-:W-:-:S03]  /*25c50*/  SEL R61, R241, R243, !P6 ;  /* 0x000000f3f13d7207 */ /* 0x000fc60007000000 */
[----:B------:R-:W-:Y:S01]  /*25c60*/  STL [R1+0xfd8], R62 ;  /* 0x000fd83e01007387 */ /* 0x000fe20000100800 */
[----:B-1----:R-:W-:Y:S02]  /*25c70*/  SEL R60, R241, R244, !P6 ;  /* 0x000000f4f13c7207 */ /* 0x002fe40007000000 */
[----:B------:R-:W-:Y:S01]  /*25c80*/  LOP3.LUT R11, R11, 0x7f, RZ, 0xc0, !PT ;  /* 0x0000007f0b0b7812 */ /* 0x000fe200078ec0ff */
[----:B------:R-:W-:Y:S04]  /*25c90*/  STL [R1+0xfe8], R61 ;  /* 0x000fe83d01007387 */ /* 0x000fe80000100800 */
[----:B------:R-:W-:Y:S01]  /*25ca0*/  IMAD R58, R11, R58, RZ ;  /* 0x0000003a0b3a7224 */ /* 0x000fe200078e02ff */
[----:B------:R-:W-:Y:S01]  /*25cb0*/  SEL R11, R241, R245, !P6 ;  /* 0x000000f5f10b7207 */ /* 0x000fe20007000000 */
[----:B------:R-:W-:Y:S04]  /*25cc0*/  STL [R1+0xff8], R60 ;  /* 0x000ff83c01007387 */ /* 0x000fe80000100800 */
[----:B------:R1:W-:Y:S01]  /*25cd0*/  STL [R1+0x1064], R11 ;  /* 0x0010640b01007387 */ /* 0x0003e20000100800 */
[----:B--2---:R-:W-:-:S04]  /*25ce0*/  LEA R10, P1, R2, R10, 0x2 ;  /* 0x0000000a020a7211 */ /* 0x004fc800078210ff */
[----:B-1----:R-:W-:Y:S02]  /*25cf0*/  LEA.HI.X.SX32 R11, R2, R247, 0x2, P1 ;  /* 0x000000f7020b7211 */ /* 0x002fe400008f16ff */
[----:B------:R-:W4:Y:S01]  /*25d00*/  LDC R247, c[0x0][0x240] ;  /* 0x00009000fff77b82 */ /* 0x000f220000000800 */
[----:B---3--:R-:W-:Y:S02]  /*25d10*/  LEA.HI.X.SX32 R245, R58, R59, 0x2, P0 ;  /* 0x0000003b3af57211 */ /* 0x008fe400000f16ff */
[C---:B------:R-:W-:Y:S02]  /*25d20*/  SEL R3, R241.reuse, R3, !P6 ;  /* 0x00000003f1037207 */ /* 0x040fe40007000000 */
[C---:B------:R-:W-:Y:S02]  /*25d30*/  SEL R4, R241.reuse, R4, !P6 ;  /* 0x00000004f1047207 */ /* 0x040fe40007000000 */
[C---:B------:R-:W-:Y:S02]  /*25d40*/  SEL R249, R241.reuse, R249, !P6 ;  /* 0x000000f9f1f97207 */ /* 0x040fe40007000000 */
[----:B------:R-:W-:-:S02]  /*25d50*/  SEL R8, R241, R8, !P6 ;  /* 0x00000008f1087207 */ /* 0x000fc40007000000 */
[C---:B------:R-:W-:Y:S02]  /*25d60*/  SEL R9, R241.reuse, R9, !P6 ;  /* 0x00000009f1097207 */ /* 0x040fe40007000000 */
[C---:B------:R-:W-:Y:S02]  /*25d70*/  SEL R12, R241.reuse, R12, !P6 ;  /* 0x0000000cf10c7207 */ /* 0x040fe40007000000 */
[C---:B------:R-:W-:Y:S02]  /*25d80*/  SEL R13, R241.reuse, R13, !P6 ;  /* 0x0000000df10d7207 */ /* 0x040fe40007000000 */
[C---:B------:R-:W-:Y:S02]  /*25d90*/  SEL R14, R241.reuse, R14, !P6 ;  /* 0x0000000ef10e7207 */ /* 0x040fe40007000000 */
[C---:B------:R-:W-:Y:S02]  /*25da0*/  SEL R15, R241.reuse, R15, !P6 ;  /* 0x0000000ff10f7207 */ /* 0x040fe40007000000 */
[----:B------:R-:W-:-:S02]  /*25db0*/  SEL R16, R241, R16, !P6 ;  /* 0x00000010f1107207 */ /* 0x000fc40007000000 */
[----:B------:R-:W-:Y:S01]  /*25dc0*/  SEL R17, R241, R17, !P6 ;  /* 0x00000011f1117207 */ /* 0x000fe20007000000 */
[----:B----4-:R-:W-:Y:S01]  /*25dd0*/  IMAD R71, R57, R247, RZ ;  /* 0x000000f739477224 */ /* 0x010fe200078e02ff */
[C---:B------:R-:W-:Y:S02]  /*25de0*/  SEL R18, R241.reuse, R18, !P6 ;  /* 0x00000012f1127207 */ /* 0x040fe40007000000 */
[C---:B------:R-:W-:Y:S02]  /*25df0*/  SEL R19, R241.reuse, R19, !P6 ;  /* 0x00000013f1137207 */ /* 0x040fe40007000000 */
[C---:B------:R-:W-:Y:S02]  /*25e00*/  SEL R20, R241.reuse, R20, !P6 ;  /* 0x00000014f1147207 */ /* 0x040fe40007000000 */
[C---:B------:R-:W-:Y:S01]  /*25e10*/  SEL R21, R241.reuse, R21, !P6 ;  /* 0x00000015f1157207 */ /* 0x040fe20007000000 */
[----:B------:R-:W-:Y:S01]  /*25e20*/  IMAD R70, R56, R247, RZ ;  /* 0x000000f738467224 */ /* 0x000fe200078e02ff */
        /* <DEDUP_REMOVED lines=8> */
[-C--:B------:R-:W-:Y:S01]  /*25eb0*/  IMAD R67, R53, R247.reuse, RZ ;  /* 0x000000f735437224 */ /* 0x080fe200078e02ff */
[C---:B------:R-:W-:Y:S01]  /*25ec0*/  SEL R30, R241.reuse, R30, !P6 ;  /* 0x0000001ef11e7207 */ /* 0x040fe20007000000 */
[----:B------:R-:W2:Y:S01]  /*25ed0*/  LDL.LU R53, [R1+0x270] ;  /* 0x0002700001357983 */ /* 0x000ea20000300800 */
[----:B------:R-:W-:Y:S01]  /*25ee0*/  IMAD R66, R52, R247, RZ ;  /* 0x000000f734427224 */ /* 0x000fe200078e02ff */
[C---:B------:R-:W-:Y:S02]  /*25ef0*/  SEL R31, R241.reuse, R31, !P6 ;  /* 0x0000001ff11f7207 */ /* 0x040fe40007000000 */
[----:B------:R-:W-:Y:S01]  /*25f00*/  SEL R32, R241, R32, !P6 ;  /* 0x00000020f1207207 */ /* 0x000fe20007000000 */
[----:B------:R-:W-:Y:S01]  /*25f10*/  IMAD R65, R51, R247, RZ ;  /* 0x000000f733417224 */ /* 0x000fe200078e02ff */
[----:B------:R-:W3:Y:S01]  /*25f20*/  LDL.LU R52, [R1+0x290] ;  /* 0x0002900001347983 */ /* 0x000ee20000300800 */
[----:B------:R-:W-:-:S02]  /*25f30*/  SEL R33, R241, R33, !P6 ;  /* 0x00000021f1217207 */ /* 0x000fc40007000000 */
[C---:B------:R-:W-:Y:S01]  /*25f40*/  SEL R34, R241.reuse, R34, !P6 ;  /* 0x00000022f1227207 */ /* 0x040fe20007000000 */
[----:B------:R-:W-:Y:S01]  /*25f50*/  IMAD R64, R50, R247, RZ ;  /* 0x000000f732407224 */ /* 0x000fe200078e02ff */
[----:B------:R-:W4:Y:S01]  /*25f60*/  LDL.LU R51, [R1+0x2b0] ;  /* 0x0002b00001337983 */ /* 0x000f220000300800 */
[----:B------:R-:W-:Y:S01]  /*25f70*/  SEL R35, R241, R35, !P6 ;  /* 0x00000023f1237207 */ /* 0x000fe20007000000 */
[----:B------:R-:W-:Y:S01]  /*25f80*/  IMAD R63, R49, R247, RZ ;  /* 0x000000f7313f7224 */ /* 0x000fe200078e02ff */
[C---:B------:R-:W-:Y:S01]  /*25f90*/  SEL R36, R241.reuse, R36, !P6 ;  /* 0x00000024f1247207 */ /* 0x040fe20007000000 */
[----:B------:R-:W4:Y:S01]  /*25fa0*/  LDL.LU R50, [R1+0x2d0] ;  /* 0x0002d00001327983 */ /* 0x000f220000300800 */
[C---:B------:R-:W-:Y:S01]  /*25fb0*/  SEL R37, R241.reuse, R37, !P6 ;  /* 0x00000025f1257207 */ /* 0x040fe20007000000 */
[----:B------:R-:W-:Y:S01]  /*25fc0*/  IMAD R62, R48, R247, RZ ;  /* 0x000000f7303e7224 */ /* 0x000fe200078e02ff */
[C---:B------:R-:W-:Y:S01]  /*25fd0*/  SEL R38, R241.reuse, R38, !P6 ;  /* 0x00000026f1267207 */ /* 0x040fe20007000000 */
[----:B------:R-:W4:Y:S01]  /*25fe0*/  LDL.LU R49, [R1+0x2f0] ;  /* 0x0002f00001317983 */ /* 0x000f220000300800 */
[----:B------:R-:W-:Y:S01]  /*25ff0*/  SEL R39, R241, R39, !P6 ;  /* 0x00000027f1277207 */ /* 0x000fe20007000000 */
[-C--:B------:R-:W-:Y:S01]  /*26000*/  IMAD R61, R47, R247.reuse, RZ ;  /* 0x000000f72f3d7224 */ /* 0x080fe200078e02ff */
[C---:B------:R-:W-:Y:S01]  /*26010*/  IADD3 R171, R6.reuse, -0x4, RZ ;  /* 0xfffffffc06ab7810 */ /* 0x040fe20007ffe0ff */
[----:B------:R-:W4:Y:S01]  /*26020*/  LDL.LU R48, [R1+0x310] ;  /* 0x0003100001307983 */ /* 0x000f220000300800 */
[----:B------:R-:W-:Y:S01]  /*26030*/  VIADD R72, R6, 0xffffff81 ;  /* 0xffffff8106487836 */ /* 0x000fe20000000000 */
[----:B------:R-:W1:Y:S01]  /*26040*/  LDC R2, c[0x0][0x238] ;  /* 0x00008e00ff027b82 */ /* 0x000e620000000800 */
[-C--:B------:R-:W-:Y:S01]  /*26050*/  IMAD R60, R46, R247.reuse, RZ ;  /* 0x000000f72e3c7224 */ /* 0x080fe200078e02ff */
[----:B------:R-:W4:Y:S01]  /*26060*/  LDL.LU R47, [R1+0x330] ;  /* 0x00033000012f7983 */ /* 0x000f220000300800 */
[----:B------:R-:W-:-:S03]  /*26070*/  IMAD R59, R45, R247, RZ ;  /* 0x000000f72d3b7224 */ /* 0x000fc600078e02ff */
[----:B------:R-:W4:Y:S01]  /*26080*/  LDL.LU R46, [R1+0x350] ;  /* 0x00035000012e7983 */ /* 0x000f220000300800 */
[----:B------:R-:W-:-:S03]  /*26090*/  IMAD R58, R44, R247, RZ ;  /* 0x000000f72c3a7224 */ /* 0x000fc600078e02ff */
[----:B------:R-:W4:Y:S01]  /*260a0*/  LDL.LU R45, [R1+0x370] ;  /* 0x00037000012d7983 */ /* 0x000f220000300800 */
[-C--:B------:R-:W-:Y:S02]  /*260b0*/  IMAD R69, R55, R247.reuse, RZ ;  /* 0x000000f737457224 */ /* 0x080fe400078e02ff */
[-C--:B------:R-:W-:Y:S01]  /*260c0*/  IMAD R57, R43, R247.reuse, RZ ;  /* 0x000000f72b397224 */ /* 0x080fe200078e02ff */
[----:B------:R-:W4:Y:S01]  /*260d0*/  LDL.LU R44, [R1+0x390] ;  /* 0x00039000012c7983 */ /* 0x000f220000300800 */
[-C--:B------:R-:W-:Y:S02]  /*260e0*/  IMAD R68, R54, R247.reuse, RZ ;  /* 0x000000f736447224 */ /* 0x080fe400078e02ff */
[-C--:B------:R-:W-:Y:S01]  /*260f0*/  IMAD R56, R42, R247.reuse, RZ ;  /* 0x000000f72a387224 */ /* 0x080fe200078e02ff */
[----:B------:R-:W4:Y:S01]  /*26100*/  LDL.LU R43, [R1+0x3b0] ;  /* 0x0003b000012b7983 */ /* 0x000f220000300800 */
[----:B------:R-:W-:-:S03]  /*26110*/  IMAD R55, R41, R247, RZ ;  /* 0x000000f729377224 */ /* 0x000fc600078e02ff */
[----:B------:R-:W4:Y:S01]  /*26120*/  LDL.LU R42, [R1+0x3d0] ;  /* 0x0003d000012a7983 */ /* 0x000f220000300800 */
[----:B------:R-:W-:-:S03]  /*26130*/  IMAD R54, R40, R247, RZ ;  /* 0x000000f728367224 */ /* 0x000fc600078e02ff */
[----:B------:R-:W4:Y:S04]  /*26140*/  LDL.LU R41, [R1+0x3f0] ;  /* 0x0003f00001297983 */ /* 0x000f280000300800 */
[----:B------:R-:W4:Y:S04]  /*26150*/  LDL.LU R40, [R1+0x410] ;  /* 0x0004100001287983 */ /* 0x000f280000300800 */
[----:B------:R-:W2:Y:S04]  /*26160*/  LDL.LU R90, [R1+0x490] ;  /* 0x00049000015a7983 */ /* 0x000ea80000300800 */
[----:B------:R-:W3:Y:S04]  /*26170*/  LDL.LU R89, [R1+0x48c] ;  /* 0x00048c0001597983 */ /* 0x000ee80000300800 */
[----:B------:R-:W4:Y:S04]  /*26180*/  LDL.LU R88, [R1+0x488] ;  /* 0x0004880001587983 */ /* 0x000f280000300800 */
[----:B------:R-:W2:Y:S04]  /*26190*/  LDL.LU R87, [R1+0x484] ;  /* 0x0004840001577983 */ /* 0x000ea80000300800 */
        /* <DEDUP_REMOVED lines=13> */
[----:B------:R-:W-:Y:S01]  /*26270*/  SEL R241, R241, R246, !P6 ;  /* 0x000000f6f1f17207 */ /* 0x000fe20007000000 */
[----:B----4-:R-:W-:-:S02]  /*26280*/  IMAD R88, R88, R247, RZ ;  /* 0x000000f758587224 */ /* 0x010fc400078e02ff */
[----:B--2---:R-:W-:-:S03]  /*26290*/  IMAD R87, R87, R247, RZ ;  /* 0x000000f757577224 */ /* 0x004fc600078e02ff */
[----:B------:R2:W-:Y:S01]  /*262a0*/  STL [R1+0x30], R88 ;  /* 0x0000305801007387 */ /* 0x0005e20000100800 */
[----:B---3--:R-:W-:-:S03]  /*262b0*/  IMAD R86, R86, R247, RZ ;  /* 0x000000f756567224 */ /* 0x008fc600078e02ff */
[----:B------:R3:W-:Y:S01]  /*262c0*/  STL [R1+0x50], R87 ;  /* 0x0000505701007387 */ /* 0x0007e20000100800 */
[----:B------:R-:W-:-:S03]  /*262d0*/  IMAD R85, R85, R247, RZ ;  /* 0x000000f755557224 */ /* 0x000fc600078e02ff */
        /* <DEDUP_REMOVED lines=33> */
[----:B------:R-:W4:Y:S01]  /*264f0*/  LDL.LU R95, [R1+0x424] ;  /* 0x00042400015f7983 */ /* 0x000f220000300800 */
[----:B------:R-:W-:-:S03]  /*26500*/  IMAD R246, R90, R247, RZ ;  /* 0x000000f75af67224 */ /* 0x000fc600078e02ff */
[----:B------:R-:W4:Y:S01]  /*26510*/  LDL.LU R94, [R1+0x420] ;  /* 0x00042000015e7983 */ /* 0x000f220000300800 */
[----:B------:R-:W-:-:S03]  /*26520*/  IMAD R250, R89, R247, RZ ;  /* 0x000000f759fa7224 */ /* 0x000fc600078e02ff */
[----:B------:R-:W4:Y:S04]  /*26530*/  LDL.LU R93, [R1+0x418] ;  /* 0x00041800015d7983 */ /* 0x000f280000300800 */
[----:B------:R-:W4:Y:S04]  /*26540*/  LDL.LU R92, [R1+0x414] ;  /* 0x00041400015c7983 */ /* 0x000f280000300800 */
[----:B------:R-:W4:Y:S04]  /*26550*/  LDL.LU R91, [R1+0x40c] ;  /* 0x00040c00015b7983 */ /* 0x000f280000300800 */
[----:B------:R-:W4:Y:S04]  /*26560*/  LDL.LU R90, [R1+0x408] ;  /* 0x00040800015a7983 */ /* 0x000f280000300800 */
[----:B------:R-:W4:Y:S04]  /*26570*/  LDL.LU R89, [R1+0x404] ;  /* 0x0004040001597983 */ /* 0x000f280000300800 */
[----:B--2---:R-:W2:Y:S04]  /*26580*/  LDL.LU R88, [R1+0x400] ;  /* 0x0004000001587983 */ /* 0x004ea80000300800 */
[----:B---3--:R-:W3:Y:S04]  /*26590*/  LDL.LU R87, [R1+0x3fc] ;  /* 0x0003fc0001577983 */ /* 0x008ee80000300800 */
[----:B----4-:R-:W4:Y:S04]  /*265a0*/  LDL.LU R86, [R1+0x3f8] ;  /* 0x0003f80001567983 */ /* 0x010f280000300800 */
[----:B-1----:R-:W4:Y:S04]  /*265b0*/  LDL.LU R85, [R1+0x3f4] ;  /* 0x0003f40001557983 */ /* 0x002f280000300800 */
        /* <DEDUP_REMOVED lines=11> */
[----:B------:R-:W-:-:S02]  /*26670*/  IMAD R104, R104, R247, RZ ;  /* 0x000000f768687224 */ /* 0x000fc400078e02ff */
        /* <DEDUP_REMOVED lines=30> */
[----:B--2---:R-:W-:-:S03]  /*26860*/  IMAD R88, R88, R247, RZ ;  /* 0x000000f758587224 */ /* 0x004fc600078e02ff */
[----:B------:R2:W-:Y:S01]  /*26870*/  STL [R1+0x2a0], R89 ;  /* 0x0002a05901007387 */ /* 0x0005e20000100800 */
[----:B---3--:R-:W-:-:S03]  /*26880*/  IMAD R87, R87, R247, RZ ;  /* 0x000000f757577224 */ /* 0x008fc600078e02ff */
[----:B------:R3:W-:Y:S01]  /*26890*/  STL [R1+0x2a8], R88 ;  /* 0x0002a85801007387 */ /* 0x0007e20000100800 */
[----:B----4-:R-:W-:-:S03]  /*268a0*/  IMAD R86, R86, R247, RZ ;  /* 0x000000f756567224 */ /* 0x010fc600078e02ff */
        /* <DEDUP_REMOVED lines=24> */
[----:B-1----:R-:W4:Y:S04]  /*26a30*/  LDL.LU R104, [R1+0x3bc] ;  /* 0x0003bc0001687983 */ /* 0x002f280000300800 */
        /* <DEDUP_REMOVED lines=499> */
[----:B------:R-:W-:Y:S01]  /*28970*/  STL [R1+0x8c], R105 ;  /* 0x00008c6901007387 */ /* 0x000fe20000100800 */
        /* <DEDUP_REMOVED lines=16> */
[----:B--2---:R-:W-:-:S03]  /*28a80*/  IMAD R95, R94, R247, RZ ;  /* 0x000000f75e5f7224 */ /* 0x004fc600078e02ff */
[----:B------:R-:W-:Y:S01]  /*28a90*/  STL [R1+0x68], R96 ;  /* 0x0000686001007387 */ /* 0x000fe20000100800 */
[----:B---3--:R-:W-:-:S03]  /*28aa0*/  IMAD R94, R93, R247, RZ ;  /* 0x000000f75d5e7224 */ /* 0x008fc600078e02ff */
[----:B------:R-:W-:Y:S01]  /*28ab0*/  STL [R1+0x64], R95 ;  /* 0x0000645f01007387 */ /* 0x000fe20000100800 */
[----:B----4-:R-:W-:-:S03]  /*28ac0*/  IMAD R93, R92, R247, RZ ;  /* 0x000000f75c5d7224 */ /* 0x010fc600078e02ff */
        /* <DEDUP_REMOVED lines=36> */
[----:B------:R1:W-:Y:S01]  /*28d10*/  STL [R1+0x934], R76 ;  /* 0x0009344c01007387 */ /* 0x0003e20000100800 */
[----:B------:R-:W-:-:S03]  /*28d20*/  IMAD R74, R5, R247, RZ ;  /* 0x000000f7054a7224 */ /* 0x000fc600078e02ff */
[----:B------:R-:W2:Y:S04]  /*28d30*/  LDL.LU R5, [R1+0x27dc] ;  /* 0x0027dc0001057983 */ /* 0x000ea80000300800 */
[----:B------:R3:W-:Y:S01]  /*28d40*/  STL [R1+0x938], R75 ;  /* 0x0009384b01007387 */ /* 0x0007e20000100800 */
[----:B-1----:R-:W-:-:S03]  /*28d50*/  IMAD R76, R170, R247, RZ ;  /* 0x000000f7aa4c7224 */ /* 0x002fc600078e02ff */
[----:B------:R-:W4:Y:S01]  /*28d60*/  LDL.LU R170, [R1+0x27d8] ;  /* 0x0027d80001aa7983 */ /* 0x000f220000300800 */
[----:B------:R-:W-:-:S03]  /*28d70*/  IMAD R3, R3, R247, RZ ;  /* 0x000000f703037224 */ /* 0x000fc600078e02ff */
[----:B------:R1:W-:Y:S01]  /*28d80*/  STL [R1+0x93c], R74 ;  /* 0x00093c4a01007387 */ /* 0x0003e20000100800 */
[-C--:B---3--:R-:W-:Y:S02]  /*28d90*/  IMAD R75, R7, R247.reuse, RZ ;  /* 0x000000f7074b7224 */ /* 0x088fe400078e02ff */
[-C--:B------:R-:W-:Y:S01]  /*28da0*/  IMAD R7, R0, R247.reuse, RZ ;  /* 0x000000f700077224 */ /* 0x080fe200078e02ff */
[----:B------:R-:W-:Y:S01]  /*28db0*/  STL [R1+0x940], R76 ;  /* 0x0009404c01007387 */ /* 0x000fe20000100800 */
[----:B-1----:R-:W-:-:S03]  /*28dc0*/  IMAD R74, R252, R247, RZ ;  /* 0x000000f7fc4a7224 */ /* 0x002fc600078e02ff */
[----:B------:R-:W-:Y:S01]  /*28dd0*/  STL [R1+0x944], R75 ;  /* 0x0009444b01007387 */ /* 0x000fe20000100800 */
[----:B------:R-:W-:-:S03]  /*28de0*/  IMAD R0, R4, R247, RZ ;  /* 0x000000f704007224 */ /* 0x000fc600078e02ff */
[----:B------:R-:W-:Y:S01]  /*28df0*/  STL [R1+0x948], R74 ;  /* 0x0009484a01007387 */ /* 0x000fe20000100800 */
[----:B------:R-:W-:-:S03]  /*28e00*/  IMAD R4, R249, R247, RZ ;  /* 0x000000f7f9047224 */ /* 0x000fc600078e02ff */
[----:B------:R-:W-:Y:S04]  /*28e10*/  STL [R1+0x94c], R7 ;  /* 0x00094c0701007387 */ /* 0x000fe80000100800 */
[----:B------:R1:W-:Y:S04]  /*28e20*/  STL [R1+0x950], R3 ;  /* 0x0009500301007387 */ /* 0x0003e80000100800 */
[----:B------:R3:W-:Y:S01]  /*28e30*/  STL [R1+0x954], R0 ;  /* 0x0009540001007387 */ /* 0x0007e20000100800 */
[----:B-1----:R-:W-:-:S03]  /*28e40*/  IMAD R3, R8, R247, RZ ;  /* 0x000000f708037224 */ /* 0x002fc600078e02ff */
[----:B------:R1:W-:Y:S01]  /*28e50*/  STL [R1+0x95c], R4 ;  /* 0x00095c0401007387 */ /* 0x0003e20000100800 */
[----:B---3--:R-:W-:-:S03]  /*28e60*/  IMAD R0, R9, R247, RZ ;  /* 0x000000f709007224 */ /* 0x008fc600078e02ff */
[----:B------:R3:W-:Y:S01]  /*28e70*/  STL [R1+0xa7c], R3 ;  /* 0x000a7c0301007387 */ /* 0x0007e20000100800 */
[----:B-1----:R-:W-:-:S03]  /*28e80*/  IMAD R4, R248, R247, RZ ;  /* 0x000000f7f8047224 */ /* 0x002fc600078e02ff */
[----:B------:R1:W-:Y:S01]  /*28e90*/  STL [R1+0xa84], R0 ;  /* 0x000a840001007387 */ /* 0x0003e20000100800 */
[----:B---3--:R-:W-:-:S03]  /*28ea0*/  IMAD R3, R251, R247, RZ ;  /* 0x000000f7fb037224 */ /* 0x008fc600078e02ff */
[----:B------:R3:W-:Y:S01]  /*28eb0*/  STL [R1+0xa8c], R4 ;  /* 0x000a8c0401007387 */ /* 0x0007e20000100800 */
[----:B------:R-:W3:Y:S01]  /*28ec0*/  S2R R7, SR_TID.X ;  /* 0x0000000000077919 */ /* 0x000ee20000002100 */
[----:B------:R-:W-:Y:S01]  /*28ed0*/  IADD3 R8, R6, -0x7e, RZ ;  /* 0xffffff8206087810 */ /* 0x000fe20007ffe0ff */
[-C--:B-1----:R-:W-:Y:S02]  /*28ee0*/  IMAD R0, R12, R247.reuse, RZ ;  /* 0x000000f70c007224 */ /* 0x082fe400078e02ff */
[-C--:B------:R-:W-:Y:S01]  /*28ef0*/  IMAD R53, R53, R247.reuse, RZ ;  /* 0x000000f735357224 */ /* 0x080fe200078e02ff */
[----:B------:R1:W-:Y:S01]  /*28f00*/  STL [R1+0xa94], R3 ;  /* 0x000a940301007387 */ /* 0x0003e20000100800 */
[-C--:B---3--:R-:W-:Y:S02]  /*28f10*/  IMAD R4, R13, R247.reuse, RZ ;  /* 0x000000f70d047224 */ /* 0x088fe400078e02ff */
[-C--:B------:R-:W-:Y:S01]  /*28f20*/  IMAD R52, R52, R247.reuse, RZ ;  /* 0x000000f734347224 */ /* 0x080fe200078e02ff */
[----:B------:R3:W-:Y:S01]  /*28f30*/  STL [R1+0xaa0], R0 ;  /* 0x000aa00001007387 */ /* 0x0007e20000100800 */
[----:B------:R-:W-:-:S02]  /*28f40*/  IMAD R51, R51, R247, RZ ;  /* 0x000000f733337224 */ /* 0x000fc400078e02ff */
[-C--:B------:R-:W-:Y:S02]  /*28f50*/  IMAD R50, R50, R247.reuse, RZ ;  /* 0x000000f732327224 */ /* 0x080fe400078e02ff */
[-C--:B------:R-:W-:Y:S02]  /*28f60*/  IMAD R49, R49, R247.reuse, RZ ;  /* 0x000000f731317224 */ /* 0x080fe400078e02ff */
[-C--:B------:R-:W-:Y:S01]  /*28f70*/  IMAD R48, R48, R247.reuse, RZ ;  /* 0x000000f730307224 */ /* 0x080fe200078e02ff */
[----:B------:R-:W-:Y:S01]  /*28f80*/  ISETP.GE.U32.AND P2, PT, R72, 0x7fffff02, PT ;  /* 0x7fffff024800780c */ /* 0x000fe20003f46070 */
[-C--:B-1----:R-:W-:Y:S01]  /*28f90*/  IMAD R3, R14, R247.reuse, RZ ;  /* 0x000000f70e037224 */ /* 0x082fe200078e02ff */
[----:B------:R1:W-:Y:S01]  /*28fa0*/  STL [R1+0xaac], R4 ;  /* 0x000aac0401007387 */ /* 0x0003e20000100800 */
[-C--:B---3--:R-:W-:Y:S01]  /*28fb0*/  IMAD R0, R15, R247.reuse, RZ ;  /* 0x000000f70f007224 */ /* 0x088fe200078e02ff */
[----:B------:R-:W-:Y:S01]  /*28fc0*/  ULDC.64 UR60, c[0x0][0x208] ;  /* 0x00008200003c7ab9 */ /* 0x000fe20000000a00 */
[-C--:B------:R-:W-:Y:S01]  /*28fd0*/  IMAD R47, R47, R247.reuse, RZ ;  /* 0x000000f72f2f7224 */ /* 0x080fe200078e02ff */
[----:B------:R3:W-:Y:S01]  /*28fe0*/  STL [R1+0xab8], R3 ;  /* 0x000ab80301007387 */ /* 0x0007e20000100800 */
[-C--:B------:R-:W-:Y:S01]  /*28ff0*/  IMAD R46, R46, R247.reuse, RZ ;  /* 0x000000f72e2e7224 */ /* 0x080fe200078e02ff */
[----:B------:R-:W4:Y:S01]  /*29000*/  LDC R251, c[0x0][0x240] ;  /* 0x00009000fffb7b82 */ /* 0x000f220000000800 */
[-C--:B-1----:R-:W-:Y:S01]  /*29010*/  IMAD R4, R16, R247.reuse, RZ ;  /* 0x000000f710047224 */ /* 0x082fe200078e02ff */
[----:B------:R1:W-:Y:S01]  /*29020*/  STL [R1+0xac0], R0 ;  /* 0x000ac00001007387 */ /* 0x0003e20000100800 */
[----:B---3--:R-:W-:-:S03]  /*29030*/  IMAD R3, R17, R247, RZ ;  /* 0x000000f711037224 */ /* 0x008fc600078e02ff */
[----:B------:R3:W-:Y:S04]  /*29040*/  STL [R1+0xac8], R4 ;  /* 0x000ac80401007387 */ /* 0x0007e80000100800 */
[----:B------:R3:W-:Y:S01]  /*29050*/  STL [R1+0xad0], R3 ;  /* 0x000ad00301007387 */ /* 0x0007e20000100800 */
[-C--:B-1----:R-:W-:Y:S02]  /*29060*/  IMAD R0, R18, R247.reuse, RZ ;  /* 0x000000f712007224 */ /* 0x082fe400078e02ff */
[----:B---3--:R-:W-:-:S03]  /*29070*/  IMAD R4, R19, R247, RZ ;  /* 0x000000f713047224 */ /* 0x008fc600078e02ff */
[----:B------:R1:W-:Y:S01]  /*29080*/  STL [R1+0xad8], R0 ;  /* 0x000ad80001007387 */ /* 0x0003e20000100800 */
[----:B------:R-:W-:-:S03]  /*29090*/  IMAD R3, R20, R247, RZ ;  /* 0x000000f714037224 */ /* 0x000fc600078e02ff */
        /* <DEDUP_REMOVED lines=36> */
[----:B------:R-:W-:Y:S01]  /*292e0*/  STL [R1+0xb80], R4 ;  /* 0x000b800401007387 */ /* 0x000fe20000100800 */
[----:B------:R-:W-:-:S03]  /*292f0*/  VIADD R12, R6, 0x7f ;  /* 0x0000007f060c7836 */ /* 0x000fc60000000000 */
[----:B------:R3:W-:Y:S01]  /*29300*/  STL [R1+0xb8c], R3 ;  /* 0x000b8c0301007387 */ /* 0x0007e20000100800 */
[----:B------:R-:W-:Y:S02]  /*29310*/  LOP3.LUT R252, R7, 0x7f, RZ, 0xc0, !PT ;  /* 0x0000007f07fc7812 */ /* 0x000fe400078ec0ff */
[----:B------:R-:W-:Y:S01]  /*29320*/  ISETP.GT.AND P4, PT, R12, 0x7f, PT ;  /* 0x0000007f0c00780c */ /* 0x000fe20003f84270 */
[----:B-1----:R-:W-:Y:S02]  /*29330*/  IMAD R0, R39, R247, RZ ;  /* 0x000000f727007224 */ /* 0x002fe400078e02ff */
[----:B---3--:R-:W-:-:S05]  /*29340*/  VIADD R3, R6, 0xfffffffe ;  /* 0xfffffffe06037836 */ /* 0x008fca0000000000 */
[----:B------:R-:W-:Y:S02]  /*29350*/  ISETP.GE.U32.AND P3, PT, R3, 0x7fffff7f, PT ;  /* 0x7fffff7f0300780c */ /* 0x000fe40003f66070 */
[----:B------:R-:W-:Y:S02]  /*29360*/  SEL R3, RZ, 0x4, !P4 ;  /* 0x00000004ff037807 */ /* 0x000fe40006000000 */
[----:B------:R-:W-:Y:S01]  /*29370*/  ISETP.GE.AND P4, PT, R252, R6, PT ;  /* 0x00000006fc00720c */ /* 0x000fe20003f86270 */
[----:B------:R1:W-:Y:S01]  /*29380*/  STL [R1+0xb88], R0 ;  /* 0x000b880001007387 */ /* 0x0003e20000100800 */
[C---:B------:R-:W-:Y:S02]  /*29390*/  IADD3 R4, R6.reuse, -0x3, RZ ;  /* 0xfffffffd06047810 */ /* 0x040fe40007ffe0ff */
[----:B------:R-:W-:Y:S01]  /*293a0*/  SEL R3, R3, RZ, !P4 ;  /* 0x000000ff03037207 */ /* 0x000fe20006000000 */
[----:B------:R-:W-:Y:S02]  /*293b0*/  IMAD.SHL.U32 R244, R7, 0x10, RZ ;  /* 0x0000001007f47824 */ /* 0x000fe400078e00ff */
[----:B-1----:R-:W-:-:S02]  /*293c0*/  VIADD R0, R6, 0xffffffff ;  /* 0xffffffff06007836 */ /* 0x002fc40000000000 */
[----:B------:R-:W-:Y:S01]  /*293d0*/  STL [R1+0x105c], R3 ;  /* 0x00105c0301007387 */ /* 0x000fe20000100800 */
[----:B--2---:R-:W-:-:S04]  /*293e0*/  LEA R6, P4, R71, R5, 0x2 ;  /* 0x0000000547067211 */ /* 0x004fc800078810ff */
[----:B------:R-:W-:-:S05]  /*293f0*/  LEA.HI.X.SX32 R7, R71, R245, 0x2, P4 ;  /* 0x000000f547077211 */ /* 0x000fca00020f16ff */
[----:B------:R1:W-:Y:S02]  /*29400*/  STL.64 [R1+0x968], R6 ;  /* 0x0009680601007387 */ /* 0x0003e40000100a00 */
[----:B-1----:R-:W-:-:S04]  /*29410*/  LEA R6, P4, R70, R5, 0x2 ;  /* 0x0000000546067211 */ /* 0x002fc800078810ff */
        /* <DEDUP_REMOVED lines=70> */
[----:B------:R1:W-:Y:S01]  /*29880*/  STL.64 [R1+0x9b0], R6 ;  /* 0x0009b00601007387 */ /* 0x0003e20000100a00 */
[----:B------:R-:W-:Y:S01]  /*29890*/  IMAD R45, R45, R247, RZ ;  /* 0x000000f72d2d7224 */ /* 0x000fe200078e02ff */
        /* <DEDUP_REMOVED lines=23> */
[C---:B------:R-:W-:Y:S02]  /*29a10*/  IMAD R25, R2.reuse, 0x1fc, RZ ;  /* 0x000001fc02197824 */ /* 0x040fe400078e02ff */
[----:B------:R-:W-:Y:S01]  /*29a20*/  IMAD R26, R2, 0x1f8, RZ ;  /* 0x000001f8021a7824 */ /* 0x000fe200078e02ff */
[----:B-1----:R-:W-:-:S04]  /*29a30*/  LEA R6, P4, R40, R5, 0x2 ;  /* 0x0000000528067211 */ /* 0x002fc800078810ff */
[----:B------:R-:W-:Y:S01]  /*29a40*/  LEA.HI.X.SX32 R7, R40, R245, 0x2, P4 ;  /* 0x000000f528077211 */ /* 0x000fe200020f16ff */
[C---:B------:R-:W-:Y:S02]  /*29a50*/  IMAD R28, R2.reuse, 0x7f, RZ ;  /* 0x0000007f021c7824 */ /* 0x040fe400078e02ff */
[C---:B------:R-:W-:Y:S02]  /*29a60*/  IMAD R27, R2.reuse, 0x1f4, RZ ;  /* 0x000001f4021b7824 */ /* 0x040fe400078e02ff */
[----:B------:R1:W-:Y:S01]  /*29a70*/  STL.64 [R1+0x970], R6 ;  /* 0x0009700601007387 */ /* 0x0003e20000100a00 */
[----:B------:R-:W-:Y:S01]  /*29a80*/  IMAD R30, R2, 0x7e, RZ ;  /* 0x0000007e021e7824 */ /* 0x000fe200078e02ff */
[-C--:B------:R-:W-:Y:S02]  /*29a90*/  IADD3 R120, P5, R26, R10.reuse, RZ ;  /* 0x0000000a1a787210 */ /* 0x080fe40007fbe0ff */
[----:B-1----:R-:W-:-:S04]  /*29aa0*/  IADD3 R6, P4, R25, R10, RZ ;  /* 0x0000000a19067210 */ /* 0x002fc80007f9e0ff */
[-C--:B------:R-:W-:Y:S02]  /*29ab0*/  LEA.HI.X.SX32 R7, R28, R11.reuse, 0x2, P4 ;  /* 0x0000000b1c077211 */ /* 0x080fe400020f16ff */
[----:B------:R-:W-:Y:S02]  /*29ac0*/  IADD3 R116, P4, R27, R10, RZ ;  /* 0x0000000a1b747210 */ /* 0x000fe40007f9e0ff */
[----:B------:R-:W-:Y:S01]  /*29ad0*/  LEA.HI.X.SX32 R121, R30, R11, 0x2, P5 ;  /* 0x0000000b1e797211 */ /* 0x000fe200028f16ff */
[----:B------:R-:W-:Y:S04]  /*29ae0*/  STL.64 [R1+0x918], R6 ;  /* 0x0009180601007387 */ /* 0x000fe80000100a00 */
[----:B------:R-:W-:Y:S04]  /*29af0*/  STL [R1+0x908], R116 ;  /* 0x0009087401007387 */ /* 0x000fe80000100800 */
[----:B------:R1:W-:Y:S04]  /*29b00*/  STL.64 [R1+0x2530], R6 ;  /* 0x0025300601007387 */ /* 0x0003e80000100a00 */
[----:B------:R-:W-:Y:S04]  /*29b10*/  STL.64 [R1+0x910], R120 ;  /* 0x0009107801007387 */ /* 0x000fe80000100a00 */
[----:B-1----:R-:W2:Y:S01]  /*29b20*/  LDL.64 R6, [R1+0x908] ;  /* 0x0009080001067983 */ /* 0x002ea20000100a00 */
[----:B------:R-:W-:-:S02]  /*29b30*/  IMAD R29, R2, 0x17c, RZ ;  /* 0x0000017c021d7824 */ /* 0x000fc400078e02ff */
[C---:B------:R-:W-:Y:S02]  /*29b40*/  IMAD R32, R2.reuse, 0x7d, RZ ;  /* 0x0000007d02207824 */ /* 0x040fe400078e02ff */
[C---:B------:R-:W-:Y:S01]  /*29b50*/  IMAD R31, R2.reuse, 0x178, RZ ;  /* 0x00000178021f7824 */ /* 0x040fe200078e02ff */
[----:B------:R-:W-:Y:S01]  /*29b60*/  IADD3 R28, P5, R29, R10, RZ ;  /* 0x0000000a1d1c7210 */ /* 0x000fe20007fbe0ff */
[C---:B------:R-:W-:Y:S02]  /*29b70*/  IMAD R34, R2.reuse, 0x5f, RZ ;  /* 0x0000005f02227824 */ /* 0x040fe400078e02ff */
[C---:B------:R-:W-:Y:S02]  /*29b80*/  IMAD R36, R2.reuse, 0x5e, RZ ;  /* 0x0000005e02247824 */ /* 0x040fe400078e02ff */
[----:B------:R-:W-:Y:S01]  /*29b90*/  IMAD R33, R2, 0x174, RZ ;  /* 0x0000017402217824 */ /* 0x000fe200078e02ff */
[----:B------:R-:W-:Y:S01]  /*29ba0*/  LEA.HI.X.SX32 R29, R34, R11, 0x2, P5 ;  /* 0x0000000b221d7211 */ /* 0x000fe200028f16ff */
[----:B------:R-:W-:-:S02]  /*29bb0*/  IMAD R35, R2, 0xfc, RZ ;  /* 0x000000fc02237824 */ /* 0x000fc400078e02ff */
[C---:B------:R-:W-:Y:S02]  /*29bc0*/  IMAD R38, R2.reuse, 0x5d, RZ ;  /* 0x0000005d02267824 */ /* 0x040fe400078e02ff */
[C---:B------:R-:W-:Y:S02]  /*29bd0*/  IMAD R37, R2.reuse, 0xf8, RZ ;  /* 0x000000f802257824 */ /* 0x040fe400078e02ff */
[C---:B------:R-:W-:Y:S02]  /*29be0*/  IMAD R72, R2.reuse, 0x3f, RZ ;  /* 0x0000003f02487824 */ /* 0x040fe400078e02ff */
[----:B------:R-:W-:Y:S01]  /*29bf0*/  IMAD R74, R2, 0x3e, RZ ;  /* 0x0000003e024a7824 */ /* 0x000fe200078e02ff */
[----:B------:R-:W-:Y:S01]  /*29c00*/  ISETP.GE.U32.AND P6, PT, R0, 0x7fffff80, PT ;  /* 0x7fffff800000780c */ /* 0x000fe20003fc6070 */
[----:B------:R-:W-:Y:S02]  /*29c10*/  IMAD R0, R241, R73, RZ ;  /* 0x00000049f1007224 */ /* 0x000fe400078e02ff */
[----:B------:R-:W-:-:S02]  /*29c20*/  IMAD R39, R2, 0xf4, RZ ;  /* 0x000000f402277824 */ /* 0x000fc400078e02ff */
[----:B------:R-:W-:Y:S01]  /*29c30*/  IMAD R73, R2, 0x1f0, RZ ;  /* 0x000001f002497824 */ /* 0x000fe200078e02ff */
[----:B------:R-:W-:Y:S01]  /*29c40*/  ISETP.GE.U32.AND P0, PT, R4, 0x7fffff7e, PT ;  /* 0x7fffff7e0400780c */ /* 0x000fe20003f06070 */
[----:B------:R-:W-:Y:S01]  /*29c50*/  IMAD R75, R2, 0x3d, RZ ;  /* 0x0000003d024b7824 */ /* 0x000fe200078e02ff */
[----:B------:R-:W-:Y:S01]  /*29c60*/  ISETP.GE.U32.AND P1, PT, R8, 0x7fffff03, PT ;  /* 0x7fffff030800780c */ /* 0x000fe20003f26070 */
[C---:B------:R-:W-:Y:S02]  /*29c70*/  IMAD R4, R2.reuse, 0x7c, RZ ;  /* 0x0000007c02047824 */ /* 0x040fe400078e02ff */
[C---:B------:R-:W-:Y:S02]  /*29c80*/  IMAD R8, R2.reuse, 0x78, RZ ;  /* 0x0000007802087824 */ /* 0x040fe400078e02ff */
[C---:B------:R-:W-:Y:S02]  /*29c90*/  IMAD R76, R2.reuse, 0x1f, RZ ;  /* 0x0000001f024c7824 */ /* 0x040fe400078e02ff */
[----:B------:R-:W-:-:S02]  /*29ca0*/  IMAD R77, R2, 0x1e, RZ ;  /* 0x0000001e024d7824 */ /* 0x000fc400078e02ff */
[C---:B------:R-:W-:Y:S02]  /*29cb0*/  IMAD R9, R2.reuse, 0x74, RZ ;  /* 0x0000007402097824 */ /* 0x040fe400078e02ff */
[C---:B------:R-:W-:Y:S02]  /*29cc0*/  IMAD R236, R2.reuse, 0x1ec, RZ ;  /* 0x000001ec02ec7824 */ /* 0x040fe400078e02ff */
        /* <DEDUP_REMOVED lines=67> */
[----:B------:R-:W-:Y:S01]  /*2a100*/  IMAD R58, R2, 0x51, RZ ;  /* 0x00000051023a7824 */ /* 0x000fe200078e02ff */
[----:B--2---:R-:W-:Y:S01]  /*2a110*/  LEA.HI.X.SX32 R7, R32, R11, 0x2, P4 ;  /* 0x0000000b20077211 */ /* 0x004fe200020f16ff */
[----:B------:R-:W-:Y:S01]  /*2a120*/  IMAD.MOV.U32 R6, RZ, RZ, R116 ;  /* 0x000000ffff067224 */ /* 0x000fe200078e0074 */
[----:B------:R-:W-:-:S03]  /*2a130*/  IADD3 R26, P4, R31, R10, RZ ;  /* 0x0000000a1f1a7210 */ /* 0x000fc60007f9e0ff */
[----:B------:R-:W-:Y:S01]  /*2a140*/  STL [R1+0x90c], R7 ;  /* 0x00090c0701007387 */ /* 0x000fe20000100800 */
[----:B------:R-:W-:-:S03]  /*2a150*/  LEA.HI.X.SX32 R27, R36, R11, 0x2, P4 ;  /* 0x0000000b241b7211 */ /* 0x000fc600020f16ff */
[----:B------:R-:W-:Y:S04]  /*2a160*/  STL.64 [R1+0x2538], R6 ;  /* 0x0025380601007387 */ /* 0x000fe80000100a00 */
[----:B------:R1:W-:Y:S04]  /*2a170*/  STL.64 [R1+0x8f8], R28 ;  /* 0x0008f81c01007387 */ /* 0x0003e80000100a00 */
[----:B------:R2:W-:Y:S01]  /*2a180*/  STL.64 [R1+0x8f0], R26 ;  /* 0x0008f01a01007387 */ /* 0x0005e20000100a00 */
[-C--:B-1----:R-:W-:Y:S02]  /*2a190*/  IADD3 R28, P5, R33, R10.reuse, RZ ;  /* 0x0000000a211c7210 */ /* 0x082fe40007fbe0ff */
[----:B--2---:R-:W-:-:S02]  /*2a1a0*/  IADD3 R26, P4, R35, R10, RZ ;  /* 0x0000000a231a7210 */ /* 0x004fc40007f9e0ff */
[-C--:B------:R-:W-:Y:S02]  /*2a1b0*/  LEA.HI.X.SX32 R29, R38, R11.reuse, 0x2, P5 ;  /* 0x0000000b261d7211 */ /* 0x080fe400028f16ff */
[----:B------:R-:W-:Y:S02]  /*2a1c0*/  IADD3 R6, P5, R37, R10, RZ ;  /* 0x0000000a25067210 */ /* 0x000fe40007fbe0ff */
[-C--:B------:R-:W-:Y:S02]  /*2a1d0*/  LEA.HI.X.SX32 R27, R72, R11.reuse, 0x2, P4 ;  /* 0x0000000b481b7211 */ /* 0x080fe400020f16ff */
[----:B------:R-:W-:-:S03]  /*2a1e0*/  LEA.HI.X.SX32 R7, R74, R11, 0x2, P5 ;  /* 0x0000000b4a077211 */ /* 0x000fc600028f16ff */
[----:B------:R1:W-:Y:S04]  /*2a1f0*/  STL.64 [R1+0x10], R26 ;  /* 0x0000101a01007387 */ /* 0x0003e80000100a00 */
[----:B------:R-:W-:Y:S04]  /*2a200*/  STL.64 [R1+0x20], R28 ;  /* 0x0000201c01007387 */ /* 0x000fe80000100a00 */
[----:B------:R2:W-:Y:S01]  /*2a210*/  STL.64 [R1+0x8], R6 ;  /* 0x0000080601007387 */ /* 0x0005e20000100a00 */
[----:B-1----:R-:W-:-:S04]  /*2a220*/  IADD3 R26, P4, R39, R10, RZ ;  /* 0x0000000a271a7210 */ /* 0x002fc80007f9e0ff */
[-C--:B------:R-:W-:Y:S02]  /*2a230*/  LEA.HI.X.SX32 R27, R75, R11.reuse, 0x2, P4 ;  /* 0x0000000b4b1b7211 */ /* 0x080fe400020f16ff */
[-C--:B--2---:R-:W-:Y:S02]  /*2a240*/  IADD3 R6, P5, R73, R10.reuse, RZ ;  /* 0x0000000a49067210 */ /* 0x084fe40007fbe0ff */
[CC--:B------:R-:W-:Y:S02]  /*2a250*/  IADD3 R242, P4, R4.reuse, R10.reuse, RZ ;  /* 0x0000000a04f27210 */ /* 0x0c0fe40007f9e0ff */
[-C--:B------:R-:W-:Y:S02]  /*2a260*/  LEA.HI.X.SX32 R7, R4, R11.reuse, 0x2, P5 ;  /* 0x0000000b04077211 */ /* 0x080fe400028f16ff */
[----:B------:R-:W-:Y:S02]  /*2a270*/  IADD3 R240, P5, R8, R10, RZ ;  /* 0x0000000a08f07210 */ /* 0x000fe40007fbe0ff */
[----:B------:R-:W-:-:S02]  /*2a280*/  LEA.HI.X.SX32 R243, R76, R11, 0x2, P4 ;  /* 0x0000000b4cf37211 */ /* 0x000fc400020f16ff */
[-C--:B------:R-:W-:Y:S02]  /*2a290*/  IADD3 R238, P4, R9, R10.reuse, RZ ;  /* 0x0000000a09ee7210 */ /* 0x080fe40007f9e0ff */
[-C--:B------:R-:W-:Y:S02]  /*2a2a0*/  LEA.HI.X.SX32 R241, R77, R11.reuse, 0x2, P5 ;  /* 0x0000000b4df17211 */ /* 0x080fe400028f16ff */
[-C--:B------:R-:W-:Y:S02]  /*2a2b0*/  IADD3 R236, P5, R236, R10.reuse, RZ ;  /* 0x0000000aecec7210 */ /* 0x080fe40007fbe0ff */
        /* <DEDUP_REMOVED lines=43> */
[----:B------:R-:W-:Y:S01]  /*2a570*/  IADD3 R192, P5, R192, R10, RZ ;  /* 0x0000000ac0c07210 */ /* 0x000fe20007fbe0ff */
[----:B------:R1:W-:Y:S01]  /*2a580*/  STL.64 [R1], R26 ;  /* 0x0000001a01007387 */ /* 0x0003e20000100a00 */
[----:B------:R-:W-:-:S02]  /*2a590*/  LEA.HI.X.SX32 R195, R66, R11, 0x2, P4 ;  /* 0x0000000b42c37211 */ /* 0x000fc400020f16ff */
[-C--:B------:R-:W-:Y:S02]  /*2a5a0*/  LEA.HI.X.SX32 R193, R93, R11.reuse, 0x2, P5 ;  /* 0x0000000b5dc17211 */ /* 0x080fe400028f16ff */
[-C--:B------:R-:W-:Y:S02]  /*2a5b0*/  IADD3 R190, P5, R3, R10.reuse, RZ ;  /* 0x0000000a03be7210 */ /* 0x080fe40007fbe0ff */
[-C--:B-1----:R-:W-:Y:S02]  /*2a5c0*/  IADD3 R26, P4, R65, R10.reuse, RZ ;  /* 0x0000000a411a7210 */ /* 0x082fe40007f9e0ff */
[-C--:B------:R-:W-:Y:S02]  /*2a5d0*/  LEA.HI.X.SX32 R191, R64, R11.reuse, 0x2, P5 ;  /* 0x0000000b40bf7211 */ /* 0x080fe400028f16ff */
[----:B------:R-:W-:Y:S02]  /*2a5e0*/  LEA.HI.X.SX32 R27, R3, R11, 0x2, P4 ;  /* 0x0000000b031b7211 */ /* 0x000fe400020f16ff */
[----:B------:R-:W-:-:S02]  /*2a5f0*/  IADD3 R188, P4, R188, R10, RZ ;  /* 0x0000000abcbc7210 */ /* 0x000fc40007f9e0ff */
[CC--:B------:R-:W-:Y:S02]  /*2a600*/  IADD3 R186, P5, R12.reuse, R10.reuse, RZ ;  /* 0x0000000a0cba7210 */ /* 0x0c0fe40007fbe0ff */
[-C--:B------:R-:W-:Y:S02]  /*2a610*/  LEA.HI.X.SX32 R189, R12, R11.reuse, 0x2, P4 ;  /* 0x0000000b0cbd7211 */ /* 0x080fe400020f16ff */
[-C--:B------:R-:W-:Y:S02]  /*2a620*/  IADD3 R184, P4, R184, R10.reuse, RZ ;  /* 0x0000000ab8b87210 */ /* 0x080fe40007f9e0ff */
[-C--:B------:R-:W-:Y:S02]  /*2a630*/  LEA.HI.X.SX32 R187, R63, R11.reuse, 0x2, P5 ;  /* 0x0000000b3fbb7211 */ /* 0x080fe400028f16ff */
[C---:B------:R-:W-:Y:S02]  /*2a640*/  IADD3 R182, P5, R13.reuse, R10, RZ ;  /* 0x0000000a0db67210 */ /* 0x040fe40007fbe0ff */
        /* <DEDUP_REMOVED lines=11> */
[-C--:B------:R-:W-:Y:S01]  /*2a700*/  IADD3 R168, P5, R168, R10.reuse, RZ ;  /* 0x0000000aa8a87210 */ /* 0x080fe20007fbe0ff */
[C---:B------:R-:W-:Y:S01]  /*2a710*/  IMAD R24, R2.reuse, 0x50, RZ ;  /* 0x0000005002187824 */ /* 0x040fe200078e02ff */
[-C--:B------:R-:W-:Y:S01]  /*2a720*/  LEA.HI.X.SX32 R173, R59, R11.reuse, 0x2, P4 ;  /* 0x0000000b3bad7211 */ /* 0x080fe200020f16ff */
[----:B------:R-:W-:Y:S01]  /*2a730*/  IMAD R162, R2, 0xcc, RZ ;  /* 0x000000cc02a27824 */ /* 0x000fe200078e02ff */
[----:B------:R-:W-:Y:S01]  /*2a740*/  IADD3 R166, P4, R166, R10, RZ ;  /* 0x0000000aa6a67210 */ /* 0x000fe20007f9e0ff */
[----:B------:R-:W-:Y:S01]  /*2a750*/  IMAD R160, R2, 0xc8, RZ ;  /* 0x000000c802a07824 */ /* 0x000fe200078e02ff */
[----:B------:R-:W-:-:S02]  /*2a760*/  LEA.HI.X.SX32 R169, R60, R11, 0x2, P5 ;  /* 0x0000000b3ca97211 */ /* 0x000fc400028f16ff */
[-C--:B------:R-:W-:Y:S01]  /*2a770*/  IADD3 R164, P5, R164, R10.reuse, RZ ;  /* 0x0000000aa4a47210 */ /* 0x080fe20007fbe0ff */
[----:B------:R-:W-:Y:S01]  /*2a780*/  IMAD R57, R2, 0x33, RZ ;  /* 0x0000003302397824 */ /* 0x000fe200078e02ff */
[-C--:B------:R-:W-:Y:S01]  /*2a790*/  LEA.HI.X.SX32 R167, R58, R11.reuse, 0x2, P4 ;  /* 0x0000000b3aa77211 */ /* 0x080fe200020f16ff */
[----:B------:R-:W-:Y:S01]  /*2a7a0*/  IMAD R56, R2, 0x32, RZ ;  /* 0x0000003202387824 */ /* 0x000fe200078e02ff */
[-C--:B------:R-:W-:Y:S01]  /*2a7b0*/  IADD3 R162, P4, R162, R10.reuse, RZ ;  /* 0x0000000aa2a27210 */ /* 0x080fe20007f9e0ff */
[----:B------:R-:W-:Y:S01]  /*2a7c0*/  IMAD R158, R2, 0xc4, RZ ;  /* 0x000000c4029e7824 */ /* 0x000fe200078e02ff */
[-C--:B------:R-:W-:Y:S01]  /*2a7d0*/  LEA.HI.X.SX32 R165, R24, R11.reuse, 0x2, P5 ;  /* 0x0000000b18a57211 */ /* 0x080fe200028f16ff */
[----:B------:R-:W-:Y:S01]  /*2a7e0*/  IMAD R14, R2, 0x4c, RZ ;  /* 0x0000004c020e7824 */ /* 0x000fe200078e02ff */
[-C--:B------:R-:W-:Y:S01]  /*2a7f0*/  IADD3 R160, P5, R160, R10.reuse, RZ ;  /* 0x0000000aa0a07210 */ /* 0x080fe20007fbe0ff */
[C---:B------:R-:W-:Y:S01]  /*2a800*/  IMAD R55, R2.reuse, 0x31, RZ ;  /* 0x0000003102377824 */ /* 0x040fe200078e02ff */
        /* <DEDUP_REMOVED lines=9> */
[C---:B------:R-:W-:Y:S01]  /*2a8a0*/  IMAD R53, R2.reuse, 0x11, RZ ;  /* 0x0000001102357824 */ /* 0x040fe200078e02ff */
[----:B------:R-:W-:Y:S01]  /*2a8b0*/  IADD3 R154, P4, R19, R10, RZ ;  /* 0x0000000a139a7210 */ /* 0x000fe20007f9e0ff */
[----:B------:R-:W-:Y:S01]  /*2a8c0*/  IMAD R148, R2, 0x1bc, RZ ;  /* 0x000001bc02947824 */ /* 0x000fe200078e02ff */
[----:B------:R-:W-:-:S02]  /*2a8d0*/  LEA.HI.X.SX32 R157, R96, R11, 0x2, P5 ;  /* 0x0000000b609d7211 */ /* 0x000fc400028f16ff */
[-C--:B------:R-:W-:Y:S01]  /*2a8e0*/  IADD3 R152, P5, R21, R10.reuse, RZ ;  /* 0x0000000a15987210 */ /* 0x080fe20007fbe0ff */
[----:B------:R-:W-:Y:S01]  /*2a8f0*/  IMAD.SHL.U32 R97, R2, 0x10, RZ ;  /* 0x0000001002617824 */ /* 0x000fe200078e00ff */
[-C--:B------:R-:W-:Y:S01]  /*2a900*/  LEA.HI.X.SX32 R155, R54, R11.reuse, 0x2, P4 ;  /* 0x0000000b369b7211 */ /* 0x080fe200020f16ff */
[C---:B------:R-:W-:Y:S01]  /*2a910*/  IMAD R52, R2.reuse, 0x6f, RZ ;  /* 0x0000006f02347824 */ /* 0x040fe200078e02ff */
[CC--:B------:R-:W-:Y:S01]  /*2a920*/  LEA R150, P4, R2.reuse, R10.reuse, 0x6 ;  /* 0x0000000a02967211 */ /* 0x0c0fe200078830ff */
[C---:B------:R-:W-:Y:S01]  /*2a930*/  IMAD R146, R2.reuse, 0x1b8, RZ ;  /* 0x000001b802927824 */ /* 0x040fe200078e02ff */
        /* <DEDUP_REMOVED lines=47> */
[CC--:B------:R-:W-:Y:S01]  /*2ac30*/  IADD3 R124, P5, R15.reuse, R10.reuse, RZ ;  /* 0x0000000a0f7c7210 */ /* 0x0c0fe20007fbe0ff */
[C---:B------:R-:W-:Y:S01]  /*2ac40*/  IMAD R44, R2.reuse, 0xe, RZ ;  /* 0x0000000e022c7824 */ /* 0x040fe200078e02ff */
[-C--:B------:R-:W-:Y:S01]  /*2ac50*/  LEA.HI.X.SX32 R127, R15, R11.reuse, 0x2, P4 ;  /* 0x0000000b0f7f7211 */ /* 0x080fe200020f16ff */
[----:B------:R-:W-:Y:S01]  /*2ac60*/  IMAD R118, R2, 0xd0, RZ ;  /* 0x000000d002767824 */ /* 0x000fe200078e02ff */
[-C--:B------:R-:W-:Y:S01]  /*2ac70*/  IADD3 R122, P4, R122, R10.reuse, RZ ;  /* 0x0000000a7a7a7210 */ /* 0x080fe20007f9e0ff */
[----:B------:R-:W-:Y:S01]  /*2ac80*/  IMAD R17, R2, 0x34, RZ ;  /* 0x0000003402117824 */ /* 0x000fe200078e02ff */
[-C--:B------:R-:W-:Y:S02]  /*2ac90*/  LEA.HI.X.SX32 R125, R45, R11.reuse, 0x2, P5 ;  /* 0x0000000b2d7d7211 */ /* 0x080fe400028f16ff */
[-C--:B------:R-:W-:Y:S01]  /*2aca0*/  IADD3 R120, P5, R16, R10.reuse, RZ ;  /* 0x0000000a10787210 */ /* 0x080fe20007fbe0ff */
[----:B------:R-:W-:Y:S01]  /*2acb0*/  IMAD R43, R2, 0xd, RZ ;  /* 0x0000000d022b7824 */ /* 0x000fe200078e02ff */
        /* <DEDUP_REMOVED lines=21> */
[C---:B------:R-:W-:Y:S01]  /*2ae10*/  IMAD R105, R2.reuse, 0x4b, RZ ;  /* 0x0000004b02697824 */ /* 0x040fe200078e02ff */
[-C--:B------:R-:W-:Y:S01]  /*2ae20*/  LEA.HI.X.SX32 R111, R41, R11.reuse, 0x2, P4 ;  /* 0x0000000b296f7211 */ /* 0x080fe200020f16ff */
[----:B------:R-:W-:Y:S01]  /*2ae30*/  IMAD R103, R2, 0x4a, RZ ;  /* 0x0000004a02677824 */ /* 0x000fe200078e02ff */
[-C--:B------:R-:W-:Y:S01]  /*2ae40*/  IADD3 R106, P4, R106, R10.reuse, RZ ;  /* 0x0000000a6a6a7210 */ /* 0x080fe20007f9e0ff */
[----:B------:R-:W-:Y:S01]  /*2ae50*/  IMAD R100, R2, 0x120, RZ ;  /* 0x0000012002647824 */ /* 0x000fe200078e02ff */
[-C--:B------:R-:W-:Y:S02]  /*2ae60*/  LEA.HI.X.SX32 R109, R20, R11.reuse, 0x2, P5 ;  /* 0x0000000b146d7211 */ /* 0x080fe400028f16ff */
[----:B------:R-:W-:Y:S02]  /*2ae70*/  IADD3 R104, P5, R104, R10, RZ ;  /* 0x0000000a68687210 */ /* 0x000fe40007fbe0ff */
[-C--:B------:R-:W-:Y:S01]  /*2ae80*/  LEA.HI.X.SX32 R107, R105, R11.reuse, 0x2, P4 ;  /* 0x0000000b696b7211 */ /* 0x080fe200020f16ff */
[----:B------:R-:W-:Y:S01]  /*2ae90*/  IMAD R35, R2, 0xa8, RZ ;  /* 0x000000a802237824 */ /* 0x000fe200078e02ff */
[----:B------:R-:W-:-:S02]  /*2aea0*/  LEA.HI.X.SX32 R105, R103, R11, 0x2, P5 ;  /* 0x0000000b67697211 */ /* 0x000fc400028f16ff */
[-C--:B------:R-:W-:Y:S01]  /*2aeb0*/  IADD3 R100, P5, R100, R10.reuse, RZ ;  /* 0x0000000a64647210 */ /* 0x080fe20007fbe0ff */
[C---:B------:R-:W-:Y:S02]  /*2aec0*/  IMAD R38, R2.reuse, 0x2a, RZ ;  /* 0x0000002a02267824 */ /* 0x040fe400078e02ff */
[C---:B------:R-:W-:Y:S01]  /*2aed0*/  IMAD R32, R2.reuse, 0xb0, RZ ;  /* 0x000000b002207824 */ /* 0x040fe200078e02ff */
[-C--:B------:R-:W-:Y:S02]  /*2aee0*/  LEA.HI.X.SX32 R101, R19, R11.reuse, 0x2, P5 ;  /* 0x0000000b13657211 */ /* 0x080fe400028f16ff */
[-C--:B------:R-:W-:Y:S01]  /*2aef0*/  IADD3 R96, P5, R35, R10.reuse, RZ ;  /* 0x0000000a23607210 */ /* 0x080fe20007fbe0ff */
[C---:B------:R-:W-:Y:S02]  /*2af00*/  IMAD R102, R2.reuse, 0x124, RZ ;  /* 0x0000012402667824 */ /* 0x040fe400078e02ff */
[----:B------:R-:W-:Y:S01]  /*2af10*/  IMAD R4, R2, 0x2c, RZ ;  /* 0x0000002c02047824 */ /* 0x000fe200078e02ff */
[-C--:B------:R-:W-:Y:S01]  /*2af20*/  LEA.HI.X.SX32 R97, R38, R11.reuse, 0x2, P5 ;  /* 0x0000000b26617211 */ /* 0x080fe200028f16ff */
[----:B------:R-:W-:Y:S01]  /*2af30*/  IMAD R88, R2, 0xa0, RZ ;  /* 0x000000a002587824 */ /* 0x000fe200078e02ff */
[-C--:B------:R-:W-:Y:S01]  /*2af40*/  IADD3 R92, P5, R32, R10.reuse, RZ ;  /* 0x0000000a205c7210 */ /* 0x080fe20007fbe0ff */
        /* <DEDUP_REMOVED lines=8> */
[C---:B------:R-:W-:Y:S01]  /*2afd0*/  IMAD R39, R2.reuse, 0x2b, RZ ;  /* 0x0000002b02277824 */ /* 0x040fe200078e02ff */
[-C--:B------:R-:W-:Y:S01]  /*2afe0*/  IADD3 R98, P4, R37, R10.reuse, RZ ;  /* 0x0000000a25627210 */ /* 0x080fe20007f9e0ff */
[----:B------:R-:W-:Y:S01]  /*2aff0*/  IMAD R33, R2, 0xa4, RZ ;  /* 0x000000a402217824 */ /* 0x000fe200078e02ff */
[-C--:B------:R-:W-:Y:S01]  /*2b000*/  LEA.HI.X.SX32 R89, R8, R11.reuse, 0x2, P5 ;  /* 0x0000000b08597211 */ /* 0x080fe200028f16ff */
[C---:B------:R-:W-:Y:S01]  /*2b010*/  IMAD R30, R2.reuse, 0x9, RZ ;  /* 0x00000009021e7824 */ /* 0x040fe200078e02ff */
[-C--:B------:R-:W-:Y:S01]  /*2b020*/  IADD3 R84, P5, R9, R10.reuse, RZ ;  /* 0x0000000a09547210 */ /* 0x080fe20007fbe0ff */
[C---:B------:R-:W-:Y:S01]  /*2b030*/  IMAD R80, R2.reuse, 0x19c, RZ ;  /* 0x0000019c02507824 */ /* 0x040fe200078e02ff */
[-C--:B------:R-:W-:Y:S01]  /*2b040*/  LEA.HI.X.SX32 R99, R39, R11.reuse, 0x2, P4 ;  /* 0x0000000b27637211 */ /* 0x080fe200020f16ff */
[C---:B------:R-:W-:Y:S01]  /*2b050*/  IMAD R36, R2.reuse, 0x29, RZ ;  /* 0x0000002902247824 */ /* 0x040fe200078e02ff */
        /* <DEDUP_REMOVED lines=12> */
[----:B------:R-:W-:Y:S01]  /*2b120*/  STL.64 [R1+0x900], R6 ;  /* 0x0009000601007387 */ /* 0x000fe20000100a00 */
[----:B------:R-:W-:Y:S01]  /*2b130*/  IMAD R31, R2, 0xa, RZ ;  /* 0x0000000a021f7824 */ /* 0x000fe200078e02ff */
[-C--:B------:R-:W-:Y:S02]  /*2b140*/  LEA.HI.X.SX32 R91, R34, R11.reuse, 0x2, P4 ;  /* 0x0000000b225b7211 */ /* 0x080fe400020f16ff */
[----:B------:R1:W-:Y:S01]  /*2b150*/  STL.64 [R1+0x2540], R6 ;  /* 0x0025400601007387 */ /* 0x0003e20000100a00 */
[-C--:B------:R-:W-:Y:S01]  /*2b160*/  IADD3 R86, P4, R8, R10.reuse, RZ ;  /* 0x0000000a08567210 */ /* 0x080fe20007f9e0ff */
[----:B------:R-:W-:Y:S01]  /*2b170*/  IMAD R68, R2, 0x114, RZ ;  /* 0x0000011402447824 */ /* 0x000fe200078e02ff */
[-C--:B------:R-:W-:Y:S01]  /*2b180*/  LEA.HI.X.SX32 R77, R25, R11.reuse, 0x2, P5 ;  /* 0x0000000b194d7211 */ /* 0x080fe200028f16ff */
[----:B------:R2:W-:Y:S01]  /*2b190*/  STL.64 [R1+0x18], R26 ;  /* 0x0000181a01007387 */ /* 0x0005e20000100a00 */
[----:B------:R-:W-:Y:S01]  /*2b1a0*/  IADD3 R72, P5, R72, R10, RZ ;  /* 0x0000000a48487210 */ /* 0x000fe20007fbe0ff */
[----:B------:R-:W-:Y:S01]  /*2b1b0*/  IMAD R78, R2, 0x198, RZ ;  /* 0x00000198024e7824 */ /* 0x000fe200078e02ff */
[----:B------:R-:W-:-:S02]  /*2b1c0*/  LEA.HI.X.SX32 R87, R31, R11, 0x2, P4 ;  /* 0x0000000b1f577211 */ /* 0x000fc400020f16ff */
[C---:B------:R-:W-:Y:S02]  /*2b1d0*/  SHF.L.U32 R29, R2.reuse, 0x3, RZ ;  /* 0x00000003021d7819 */ /* 0x040fe400000006ff */
[C---:B------:R-:W-:Y:S01]  /*2b1e0*/  LEA R82, P4, R2.reuse, R10, 0x5 ;  /* 0x0000000a02527211 */ /* 0x040fe200078828ff */
[C---:B------:R-:W-:Y:S01]  /*2b1f0*/  IMAD R18, R2.reuse, 0x45, RZ ;  /* 0x0000004502127824 */ /* 0x040fe200078e02ff */
[----:B-1----:R-:W1:Y:S01]  /*2b200*/  LDC R7, c[0x0][0x230] ;  /* 0x00008c00ff077b82 */ /* 0x002e620000000800 */
[C---:B--2---:R-:W-:Y:S01]  /*2b210*/  IMAD R26, R2.reuse, 0x47, RZ ;  /* 0x00000047021a7824 */ /* 0x044fe200078e02ff */
[----:B------:R-:W-:Y:S01]  /*2b220*/  LEA.HI.X.SX32 R83, R29, R11, 0x2, P4 ;  /* 0x0000000b1d537211 */ /* 0x000fe200020f16ff */
[----:B------:R-:W-:-:S03]  /*2b230*/  IMAD R64, R2, 0x9c, RZ ;  /* 0x0000009c02407824 */ /* 0x000fc600078e02ff */
        /* <DEDUP_REMOVED lines=21> */
[C---:B------:R-:W-:Y:S01]  /*2b390*/  IMAD R13, R2.reuse, 0x60, RZ ;  /* 0x00000060020d7824 */ /* 0x040fe200078e02ff */
[----:B------:R-:W-:Y:S01]  /*2b3a0*/  IADD3 R56, P5, R23, R10, RZ ;  /* 0x0000000a17387210 */ /* 0x000fe20007fbe0ff */
[----:B------:R-:W-:Y:S01]  /*2b3b0*/  IMAD R62, R2, 0x98, RZ ;  /* 0x00000098023e7824 */ /* 0x000fe200078e02ff */
[----:B------:R-:W-:-:S02]  /*2b3c0*/  LEA.HI.X.SX32 R71, R27, R11, 0x2, P4 ;  /* 0x0000000b1b477211 */ /* 0x000fc400020f16ff */
[-C--:B------:R-:W-:Y:S01]  /*2b3d0*/  IADD3 R66, P4, R66, R10.reuse, RZ ;  /* 0x0000000a42427210 */ /* 0x080fe20007f9e0ff */
[C---:B------:R-:W-:Y:S01]  /*2b3e0*/  IMAD R4, R2.reuse, 0x18, RZ ;  /* 0x0000001802047824 */ /* 0x040fe200078e02ff */
[-C--:B------:R-:W-:Y:S01]  /*2b3f0*/  LEA.HI.X.SX32 R57, R3, R11.reuse, 0x2, P5 ;  /* 0x0000000b03397211 */ /* 0x080fe200028f16ff */
[C---:B------:R-:W-:Y:S01]  /*2b400*/  IMAD R14, R2.reuse, 0x26, RZ ;  /* 0x00000026020e7824 */ /* 0x040fe200078e02ff */
[-C--:B------:R-:W-:Y:S01]  /*2b410*/  IADD3 R52, P5, R13, R10.reuse, RZ ;  /* 0x0000000a0d347210 */ /* 0x080fe20007fbe0ff */
[----:B------:R-:W-:Y:S01]  /*2b420*/  IMAD R58, R2, 0x90, RZ ;  /* 0x00000090023a7824 */ /* 0x000fe200078e02ff */
[-C--:B------:R-:W-:Y:S02]  /*2b430*/  LEA.HI.X.SX32 R67, R21, R11.reuse, 0x2, P4 ;  /* 0x0000000b15437211 */ /* 0x080fe400020f16ff */
[-C--:B------:R-:W-:Y:S01]  /*2b440*/  IADD3 R62, P4, R62, R10.reuse, RZ ;  /* 0x0000000a3e3e7210 */ /* 0x080fe20007f9e0ff */
[----:B------:R-:W-:Y:S01]  /*2b450*/  IMAD R8, R2, 0x14, RZ ;  /* 0x0000001402087824 */ /* 0x000fe200078e02ff */
[----:B------:R-:W-:Y:S01]  /*2b460*/  LEA.HI.X.SX32 R53, R4, R11, 0x2, P5 ;  /* 0x0000000b04357211 */ /* 0x000fe200028f16ff */
[----:B------:R-:W-:Y:S01]  /*2b470*/  IMAD R44, R2, 0x18c, RZ ;  /* 0x0000018c022c7824 */ /* 0x000fe200078e02ff */
[----:B------:R-:W-:-:S02]  /*2b480*/  IADD3 R48, P5, R24, R10, RZ ;  /* 0x0000000a18307210 */ /* 0x000fc40007fbe0ff */
[-C--:B------:R-:W-:Y:S02]  /*2b490*/  LEA.HI.X.SX32 R63, R14, R11.reuse, 0x2, P4 ;  /* 0x0000000b0e3f7211 */ /* 0x080fe400020f16ff */
[-C--:B------:R-:W-:Y:S01]  /*2b4a0*/  IADD3 R58, P4, R58, R10.reuse, RZ ;  /* 0x0000000a3a3a7210 */ /* 0x080fe20007f9e0ff */
[----:B------:R-:W-:Y:S01]  /*2b4b0*/  IMAD R17, R2, 0x63, RZ ;  /* 0x0000006302117824 */ /* 0x000fe200078e02ff */
[-C--:B------:R-:W-:Y:S01]  /*2b4c0*/  LEA.HI.X.SX32 R49, R8, R11.reuse, 0x2, P5 ;  /* 0x0000000b08317211 */ /* 0x080fe200028f16ff */
[----:B------:R-:W-:Y:S01]  /*2b4d0*/  IMAD R40, R2, 0xc0, RZ ;  /* 0x000000c002287824 */ /* 0x000fe200078e02ff */
[-C--:B------:R-:W-:Y:S01]  /*2b4e0*/  IADD3 R44, P5, R44, R10.reuse, RZ ;  /* 0x0000000a2c2c7210 */ /* 0x080fe20007fbe0ff */
[C---:B------:R-:W-:Y:S01]  /*2b4f0*/  IMAD R20, R2.reuse, 0x7, RZ ;  /* 0x0000000702147824 */ /* 0x040fe200078e02ff */
[-C--:B------:R-:W-:Y:S02]  /*2b500*/  LEA.HI.X.SX32 R59, R9, R11.reuse, 0x2, P4 ;  /* 0x0000000b093b7211 */ /* 0x080fe400020f16ff */
[-C--:B------:R-:W-:Y:S01]  /*2b510*/  IADD3 R54, P4, R3, R10.reuse, RZ ;  /* 0x0000000a03367210 */ /* 0x080fe20007f9e0ff */
[C---:B------:R-:W-:Y:S01]  /*2b520*/  IMAD R3, R2.reuse, 0x30, RZ ;  /* 0x0000003002037824 */ /* 0x040fe200078e02ff */
[----:B------:R-:W-:Y:S01]  /*2b530*/  LEA.HI.X.SX32 R45, R17, R11, 0x2, P5 ;  /* 0x0000000b112d7211 */ /* 0x000fe200028f16ff */
[----:B------:R-:W-:Y:S01]  /*2b540*/  IMAD R29, R2, 0x6, RZ ;  /* 0x00000006021d7824 */ /* 0x000fe200078e02ff */
[----:B------:R-:W-:-:S02]  /*2b550*/  IADD3 R40, P5, R40, R10, RZ ;  /* 0x0000000a28287210 */ /* 0x000fc40007fbe0ff */
[-C--:B------:R-:W-:Y:S02]  /*2b560*/  LEA.HI.X.SX32 R55, R20, R11.reuse, 0x2, P4 ;  /* 0x0000000b14377211 */ /* 0x080fe400020f16ff */
[-C--:B------:R-:W-:Y:S01]  /*2b570*/  IADD3 R50, P4, R4, R10.reuse, RZ ;  /* 0x0000000a04327210 */ /* 0x080fe20007f9e0ff */
[C---:B------:R-:W-:Y:S01]  /*2b580*/  IMAD.SHL.U32 R4, R2.reuse, 0x4, RZ ;  /* 0x0000000402047824 */ /* 0x040fe200078e00ff */
[-C--:B------:R-:W-:Y:S01]  /*2b590*/  LEA.HI.X.SX32 R41, R3, R11.reuse, 0x2, P5 ;  /* 0x0000000b03297211 */ /* 0x080fe200028f16ff */
[C---:B------:R-:W-:Y:S01]  /*2b5a0*/  IMAD R19, R2.reuse, 0x5, RZ ;  /* 0x0000000502137824 */ /* 0x040fe200078e02ff */
[CC--:B------:R-:W-:Y:S01]  /*2b5b0*/  LEA R36, P5, R2.reuse, R10.reuse, 0x4 ;  /* 0x0000000a02247211 */ /* 0x0c0fe200078a20ff */
[----:B------:R-:W-:Y:S01]  /*2b5c0*/  IMAD R42, R2, 0x188, RZ ;  /* 0x00000188022a7824 */ /* 0x000fe200078e02ff */
[----:B------:R-:W-:Y:S02]  /*2b5d0*/  LEA.HI.X.SX32 R51, R29, R11, 0x2, P4 ;  /* 0x0000000b1d337211 */ /* 0x000fe400020f16ff */
[----:B------:R-:W-:-:S02]  /*2b5e0*/  IADD3 R46, P4, R8, R10, RZ ;  /* 0x0000000a082e7210 */ /* 0x000fc40007f9e0ff */
[----:B------:R-:W-:Y:S01]  /*2b5f0*/  LEA.HI.X.SX32 R37, R4, R11, 0x2, P5 ;  /* 0x0000000b04257211 */ /* 0x000fe200028f16ff */
[----:B------:R-:W-:Y:S01]  /*2b600*/  IMAD R12, R2, 0x62, RZ ;  /* 0x00000062020c7824 */ /* 0x000fe200078e02ff */
[----:B------:R-:W-:Y:S02]  /*2b610*/  LOP3.LUT R244, R244, 0x70, RZ, 0xc0, !PT ;  /* 0x00000070f4f47812 */ /* 0x000fe400078ec0ff */
[----:B------:R-:W-:Y:S02]  /*2b620*/  LEA R248, P5, R0, R5, 0x2 ;  /* 0x0000000500f87211 */ /* 0x000fe400078a10ff */
[----:B------:R-:W-:Y:S02]  /*2b630*/  LEA.HI.X.SX32 R47, R19, R11, 0x2, P4 ;  /* 0x0000000b132f7211 */ /* 0x000fe400020f16ff */
[-C--:B------:R-:W-:Y:S01]  /*2b640*/  IADD3 R42, P4, R42, R10.reuse, RZ ;  /* 0x0000000a2a2a7210 */ /* 0x080fe20007f9e0ff */
[----:B------:R-:W-:Y:S01]  /*2b650*/  IMAD R244, R252, 0x80, R244 ;  /* 0x00000080fcf47824 */ /* 0x000fe200078e02f4 */
[----:B------:R-:W-:Y:S01]  /*2b660*/  LEA.HI.X.SX32 R249, R0, R245, 0x2, P5 ;  /* 0x000000f500f97211 */ /* 0x000fe200028f16ff */
[----:B------:R-:W-:Y:S01]  /*2b670*/  IMAD R32, R2, 0xc, RZ ;  /* 0x0000000c02207824 */ /* 0x000fe200078e02ff */
[-C--:B------:R-:W-:Y:S01]  /*2b680*/  IADD3 R14, P5, R4, R10.reuse, RZ ;  /* 0x0000000a040e7210 */ /* 0x080fe20007fbe0ff */
[----:B------:R-:W-:Y:S01]  /*2b690*/  IMAD R28, R2, 0x84, RZ ;  /* 0x00000084021c7824 */ /* 0x000fe200078e02ff */
[-C--:B------:R-:W-:Y:S01]  /*2b6a0*/  LEA.HI.X.SX32 R43, R12, R11.reuse, 0x2, P4 ;  /* 0x0000000b0c2b7211 */ /* 0x080fe200020f16ff */
[C---:B------:R-:W-:Y:S01]  /*2b6b0*/  IMAD R26, R2.reuse, 0x88, RZ ;  /* 0x00000088021a7824 */ /* 0x040fe200078e02ff */
[-C--:B------:R-:W-:Y:S01]  /*2b6c0*/  IADD3 R38, P4, R3, R10.reuse, RZ ;  /* 0x0000000a03267210 */ /* 0x080fe20007f9e0ff */
[C---:B------:R-:W-:Y:S01]  /*2b6d0*/  IMAD.SHL.U32 R3, R2.reuse, 0x2, RZ ;  /* 0x0000000202037824 */ /* 0x040fe200078e00ff */
[CC--:B------:R-:W-:Y:S01]  /*2b6e0*/  LEA.HI.X.SX32 R15, R2.reuse, R11.reuse, 0x2, P5 ;  /* 0x0000000b020f7211 */ /* 0x0c0fe200028f16ff */
[----:B------:R-:W-:Y:S01]  /*2b6f0*/  IMAD R24, R2, 0x8c, RZ ;  /* 0x0000008c02187824 */ /* 0x000fe200078e02ff */
[----:B----4-:R-:W-:Y:S01]  /*2b700*/  IADD3 R0, R170, 0x200000, R244 ;  /* 0x00200000aa007810 */ /* 0x010fe20007ffe0f4 */
[C---:B------:R-:W-:Y:S01]  /*2b710*/  IMAD R20, R2.reuse, 0x104, RZ ;  /* 0x0000010402147824 */ /* 0x040fe200078e02ff */
[CC--:B------:R-:W-:Y:S01]  /*2b720*/  LEA R34, P5, R2.reuse, R10.reuse, 0x3 ;  /* 0x0000000a02227211 */ /* 0x0c0fe200078a18ff */
[----:B------:R-:W-:Y:S01]  /*2b730*/  IMAD R18, R2, 0x108, RZ ;  /* 0x0000010802127824 */ /* 0x000fe200078e02ff */
[-C--:B------:R-:W-:Y:S01]  /*2b740*/  LEA.HI.X.SX32 R39, R32, R11.reuse, 0x2, P4 ;  /* 0x0000000b20277211 */ /* 0x080fe200020f16ff */
[C---:B------:R-:W-:Y:S01]  /*2b750*/  IMAD R4, R2.reuse, 0x3, RZ ;  /* 0x0000000302047824 */ /* 0x040fe200078e02ff */
[----:B------:R-:W-:Y:S01]  /*2b760*/  ISETP.GE.U32.AND P4, PT, R171, 0x7fffff7d, PT ;  /* 0x7fffff7dab00780c */ /* 0x000fe20003f86070 */
[----:B------:R-:W-:Y:S01]  /*2b770*/  @!PT LDS RZ, [RZ] ;  /* 0x00000000fffff984 */ /* 0x000fe20000000800 */
[----:B------:R-:W-:Y:S01]  /*2b780*/  @!PT LDS RZ, [RZ] ;  /* 0x00000000fffff984 */ /* 0x000fe20000000800 */
[----:B------:R-:W-:Y:S01]  /*2b790*/  @!PT LDS RZ, [RZ] ;  /* 0x00000000fffff984 */ /* 0x000fe20000000800 */
[----:B------:R-:W-:Y:S01]  /*2b7a0*/  LDGSTS.E [R0+-0x40000], desc[UR60][R10.64], !P6 ;  /* 0xc00000000a007fae */ /* 0x000fe2000f12187c */
[-C--:B------:R-:W-:Y:S01]  /*2b7b0*/  LEA.HI.X.SX32 R35, R3, R11.reuse, 0x2, P5 ;  /* 0x0000000b03237211 */ /* 0x080fe200028f16ff */
[----:B------:R-:W-:Y:S01]  /*2b7c0*/  IMAD R16, R2, 0x10c, RZ ;  /* 0x0000010c02107824 */ /* 0x000fe200078e02ff */
[-C--:B------:R-:W-:Y:S01]  /*2b7d0*/  IADD3 R32, P6, R32, R10.reuse, RZ ;  /* 0x0000000a20207210 */ /* 0x080fe20007fde0ff */
[----:B------:R2:W-:Y:S01]  /*2b7e0*/  LDGSTS.E [R0+-0x3fffc], desc[UR60][R14.64], !P3 ;  /* 0xc00040000e007fae */ /* 0x0005e2000d92187c */
[C---:B-1----:R-:W-:Y:S01]  /*2b7f0*/  IADD3 R3, R7.reuse, -0x22, RZ ;  /* 0xffffffde07037810 */ /* 0x042fe20007ffe0ff */
[C---:B------:R-:W-:Y:S01]  /*2b800*/  VIADD R9, R7.reuse, 0xffffff9e ;  /* 0xffffff9e07097836 */ /* 0x040fe20000000000 */
[C---:B------:R-:W-:Y:S01]  /*2b810*/  IADD3 R8, R7.reuse, -0x21, RZ ;  /* 0xffffffdf07087810 */ /* 0x040fe20007ffe0ff */
[----:B------:R-:W-:Y:S01]  /*2b820*/  LDGSTS.E [R0+-0x3fff8], desc[UR60][R34.64], !P0 ;  /* 0xc000800022007fae */ /* 0x000fe2000c12187c */
[-C--:B------:R-:W-:Y:S01]  /*2b830*/  LEA.HI.X.SX32 R33, R4, R11.reuse, 0x2, P6 ;  /* 0x0000000b04217211 */ /* 0x080fe200030f16ff */
[----:B------:R-:W-:Y:S01]  /*2b840*/  VIADD R247, R7, 0xffffffca ;  /* 0xffffffca07f77836 */ /* 0x000fe20000000000 */
[----:B------:R-:W-:Y:S01]  /*2b850*/  ISETP.GE.U32.AND P0, PT, R3, 0x7fffff5f, PT ;  /* 0x7fffff5f0300780c */ /* 0x000fe20003f06070 */
[----:B------:R-:W-:Y:S01]  /*2b860*/  VIADD R3, R7, 0xffffffdd ;  /* 0xffffffdd07037836 */ /* 0x000fe20000000000 */
[----:B------:R-:W-:Y:S01]  /*2b870*/  ISETP.GE.U32.AND P5, PT, R8, 0x7fffff60, PT ;  /* 0x7fffff600800780c */ /* 0x000fe20003fa6070 */
[C---:B------:R-:W-:Y:S01]  /*2b880*/  IMAD.SHL.U32 R4, R2.reuse, 0x20, RZ ;  /* 0x0000002002047824 */ /* 0x040fe200078e00ff */
[CC--:B------:R-:W-:Y:S01]  /*2b890*/  LEA R30, P6, R2.reuse, R10.reuse, 0x7 ;  /* 0x0000000a021e7211 */ /* 0x0c0fe200078c38ff */
[----:B------:R-:W-:Y:S01]  /*2b8a0*/  LDGSTS.E [R0+-0x3fff4], desc[UR60][R32.64], !P4 ;  /* 0xc000c00020007fae */ /* 0x000fe2000e12187c */
[----:B------:R-:W-:Y:S01]  /*2b8b0*/  ISETP.GE.U32.AND P4, PT, R3, 0x7fffff5e, PT ;  /* 0x7fffff5e0300780c */ /* 0x000fe20003f86070 */
[----:B------:R-:W-:Y:S01]  /*2b8c0*/  IMAD R3, R2, 0x21, RZ ;  /* 0x0000002102037824 */ /* 0x000fe200078e02ff */
[----:B------:R-:W-:Y:S01]  /*2b8d0*/  LEA.HI.X.SX32 R31, R4, R11, 0x2, P6 ;  /* 0x0000000b041f7211 */ /* 0x000fe200030f16ff */
[----:B------:R-:W1:Y:S01]  /*2b8e0*/  LDC R252, c[0x0][0x240] ;  /* 0x00009000fffc7b82 */ /* 0x000e620000000800 */
[----:B------:R-:W-:Y:S01]  /*2b8f0*/  IADD3 R28, P6, R28, R10, RZ ;  /* 0x0000000a1c1c7210 */ /* 0x000fe20007fde0ff */
[----:B------:R-:W-:Y:S01]  /*2b900*/  IMAD R4, R2, 0x22, RZ ;  /* 0x0000002202047824 */ /* 0x000fe200078e02ff */
[----:B------:R-:W-:-:S02]  /*2b910*/  IADD3 R8, R7, -0x24, RZ ;  /* 0xffffffdc07087810 */ /* 0x000fc40007ffe0ff */
[-C--:B------:R-:W-:Y:S01]  /*2b920*/  LEA.HI.X.SX32 R29, R3, R11.reuse, 0x2, P6 ;  /* 0x0000000b031d7211 */ /* 0x080fe200030f16ff */
[----:B------:R-:W-:Y:S01]  /*2b930*/  VIADD R3, R7, 0xffffffbf ;  /* 0xffffffbf07037836 */ /* 0x000fe20000000000 */
[----:B------:R-:W-:Y:S01]  /*2b940*/  LDGSTS.E [R0+-0x3c000], desc[UR60][R30.64], !P5 ;  /* 0xc40000001e007fae */ /* 0x000fe2000e92187c */
[-C--:B------:R-:W-:Y:S02]  /*2b950*/  IADD3 R26, P5, R26, R10.reuse, RZ ;  /* 0x0000000a1a1a7210 */ /* 0x080fe40007fbe0ff */
[----:B------:R-:W-:Y:S01]  /*2b960*/  ISETP.GE.U32.AND P6, PT, R8, 0x7fffff5d, PT ;  /* 0x7fffff5d0800780c */ /* 0x000fe20003fc6070 */
[----:B------:R-:W-:Y:S01]  /*2b970*/  LDGSTS.E [R0+-0x3bffc], desc[UR60][R28.64], !P0 ;  /* 0xc40040001c007fae */ /* 0x000fe2000c12187c */
[----:B------:R-:W-:Y:S01]  /*2b980*/  ISETP.GE.U32.AND P0, PT, R3, 0x7fffff40, PT ;  /* 0x7fffff400300780c */ /* 0x000fe20003f06070 */
[----:B------:R-:W-:Y:S01]  /*2b990*/  IMAD R3, R2, 0x23, RZ ;  /* 0x0000002302037824 */ /* 0x000fe200078e02ff */
[----:B------:R-:W-:Y:S02]  /*2b9a0*/  LEA.HI.X.SX32 R27, R4, R11, 0x2, P5 ;  /* 0x0000000b041b7211 */ /* 0x000fe400028f16ff */
[----:B------:R-:W-:Y:S01]  /*2b9b0*/  IADD3 R24, P5, R24, R10, RZ ;  /* 0x0000000a18187210 */ /* 0x000fe20007fbe0ff */
[----:B------:R-:W-:-:S02]  /*2b9c0*/  VIADD R4, R7, 0xffffffbe ;  /* 0xffffffbe07047836 */ /* 0x000fc40000000000 */
[----:B------:R-:W-:Y:S01]  /*2b9d0*/  LDGSTS.E [R0+-0x3bff8], desc[UR60][R26.64], !P4 ;  /* 0xc40080001a007fae */ /* 0x000fe2000e12187c */
[-C--:B------:R-:W-:Y:S01]  /*2b9e0*/  LEA.HI.X.SX32 R25, R3, R11.reuse, 0x2, P5 ;  /* 0x0000000b03197211 */ /* 0x080fe200028f16ff */
[C---:B------:R-:W-:Y:S01]  /*2b9f0*/  IMAD.SHL.U32 R3, R2.reuse, 0x40, RZ ;  /* 0x0000004002037824 */ /* 0x040fe200078e00ff */
[-C--:B------:R-:W-:Y:S02]  /*2ba00*/  LEA R22, P5, R2, R10.reuse, 0x8 ;  /* 0x0000000a02167211 */ /* 0x080fe400078a40ff */
[----:B------:R-:W-:Y:S01]  /*2ba10*/  ISETP.GE.U32.AND P4, PT, R4, 0x7fffff3f, PT ;  /* 0x7fffff3f0400780c */ /* 0x000fe20003f86070 */
[----:B------:R-:W-:Y:S01]  /*2ba20*/  IMAD R8, R2, 0x41, RZ ;  /* 0x0000004102087824 */ /* 0x000fe200078e02ff */
[----:B------:R-:W-:Y:S01]  /*2ba30*/  IADD3 R4, R7, -0x43, RZ ;  /* 0xffffffbd07047810 */ /* 0x000fe20007ffe0ff */
[----:B------:R-:W-:Y:S01]  /*2ba40*/  LDGSTS.E [R0+-0x3bff4], desc[UR60][R24.64], !P6 ;  /* 0xc400c00018007fae */ /* 0x000fe2000f12187c */
[----:B------:R-:W-:Y:S01]  /*2ba50*/  LEA.HI.X.SX32 R23, R3, R11, 0x2, P5 ;  /* 0x0000000b03177211 */ /* 0x000fe200028f16ff */
[----:B------:R-:W-:Y:S01]  /*2ba60*/  VIADD R3, R7, 0xffffffbc ;  /* 0xffffffbc07037836 */ /* 0x000fe20000000000 */
[----:B------:R-:W-:-:S02]  /*2ba70*/  IADD3 R20, P6, R20, R10, RZ ;  /* 0x0000000a14147210 */ /* 0x000fc40007fde0ff */
[----:B------:R-:W-:Y:S01]  /*2ba80*/  ISETP.GE.U32.AND P5, PT, R4, 0x7fffff3e, PT ;  /* 0x7fffff3e0400780c */ /* 0x000fe20003fa6070 */
[----:B------:R-:W-:Y:S01]  /*2ba90*/  LDGSTS.E [R0+-0x38000], desc[UR60][R22.64], !P0 ;  /* 0xc800000016007fae */ /* 0x000fe2000c12187c */
[-C--:B------:R-:W-:Y:S01]  /*2baa0*/  LEA.HI.X.SX32 R21, R8, R11.reuse, 0x2, P6 ;  /* 0x0000000b08157211 */ /* 0x080fe200030f16ff */
[----:B------:R-:W-:Y:S01]  /*2bab0*/  IMAD R4, R2, 0x42, RZ ;  /* 0x0000004202047824 */ /* 0x000fe200078e02ff */
[----:B------:R-:W-:Y:S02]  /*2bac0*/  ISETP.GE.U32.AND P0, PT, R3, 0x7fffff3d, PT ;  /* 0x7fffff3d0300780c */ /* 0x000fe40003f06070 */
[----:B------:R-:W-:Y:S01]  /*2bad0*/  IADD3 R3, R7, -0x61, RZ ;  /* 0xffffff9f07037810 */ /* 0x000fe20007ffe0ff */
[----:B------:R-:W-:Y:S01]  /*2bae0*/  LDGSTS.E [R0+-0x37ffc], desc[UR60][R20.64], !P4 ;  /* 0xc800400014007fae */ /* 0x000fe2000e12187c */
[-C--:B------:R-:W-:Y:S02]  /*2baf0*/  IADD3 R18, P6, R18, R10.reuse, RZ ;  /* 0x0000000a12127210 */ /* 0x080fe40007fde0ff */
[----:B------:R-:W-:Y:S01]  /*2bb00*/  ISETP.GE.U32.AND P4, PT, R3, 0x7fffff20, PT ;  /* 0x7fffff200300780c */ /* 0x000fe20003f86070 */
[----:B------:R3:W-:Y:S01]  /*2bb10*/  STL.64 [R1+0xa70], R248 ;  /* 0x000a70f801007387 */ /* 0x0007e20000100a00 */
[----:B------:R-:W-:Y:S01]  /*2bb20*/  LEA.HI.X.SX32 R19, R4, R11, 0x2, P6 ;  /* 0x0000000b04137211 */ /* 0x000fe200030f16ff */
[----:B------:R-:W-:Y:S01]  /*2bb30*/  IMAD R3, R2, 0x43, RZ ;  /* 0x0000004302037824 */ /* 0x000fe200078e02ff */
[----:B------:R-:W-:Y:S01]  /*2bb40*/  IADD3 R16, P6, R16, R10, RZ ;  /* 0x0000000a10107210 */ /* 0x000fe20007fde0ff */
[----:B------:R2:W-:Y:S01]  /*2bb50*/  STL.64 [R1+0x960], R14 ;  /* 0x0009600e01007387 */ /* 0x0005e20000100a00 */
[----:B------:R-:W-:-:S02]  /*2bb60*/  IMAD R12, R2, 0x184, RZ ;  /* 0x00000184020c7824 */ /* 0x000fc400078e02ff */
[----:B------:R-:W-:Y:S01]  /*2bb70*/  LEA.HI.X.SX32 R17, R3, R11, 0x2, P6 ;  /* 0x0000000b03117211 */ /* 0x000fe200030f16ff */
[----:B------:R-:W-:Y:S01]  /*2bb80*/  LDGSTS.E [R0+-0x37ff8], desc[UR60][R18.64], !P5 ;  /* 0xc800800012007fae */ /* 0x000fe2000e92187c */
[----:B------:R-:W-:Y:S01]  /*2bb90*/  VIADD R3, R7, 0xffffff9d ;  /* 0xffffff9d07037836 */ /* 0x000fe20000000000 */
[----:B------:R-:W-:Y:S01]  /*2bba0*/  ISETP.GE.U32.AND P3, PT, R9, 0x7fffff1f, PT ;  /* 0x7fffff1f0900780c */ /* 0x000fe20003f66070 */
[C---:B------:R-:W-:Y:S01]  /*2bbb0*/  VIADD R8, R7.reuse, 0xffffffd6 ;  /* 0xffffffd607087836 */ /* 0x040fe20000000000 */
[----:B------:R-:W-:Y:S01]  /*2bbc0*/  IADD3 R171, R7, -0x32, RZ ;  /* 0xffffffce07ab7810 */ /* 0x000fe20007ffe0ff */
[----:B------:R4:W-:Y:S01]  /*2bbd0*/  LDGSTS.E [R0+-0x37ff4], desc[UR60][R16.64], !P0 ;  /* 0xc800c00010007fae */ /* 0x0009e2000c12187c */
[----:B---3--:R-:W3:Y:S01]  /*2bbe0*/  LDC R249, c[0x0][0x240] ;  /* 0x00009000fff97b82 */ /* 0x008ee20000000800 */
[----:B--2---:R-:W-:Y:S01]  /*2bbf0*/  IMAD R14, R2, 0x180, RZ ;  /* 0x00000180020e7824 */ /* 0x004fe200078e02ff */
[----:B------:R-:W-:Y:S01]  /*2bc00*/  IADD3 R12, P6, R12, R10, RZ ;  /* 0x0000000a0c0c7210 */ /* 0x000fe20007fde0ff */
[----:B------:R-:W-:-:S03]  /*2bc10*/  IMAD R2, R2, 0x61, RZ ;  /* 0x0000006102027824 */ /* 0x000fc600078e02ff */
[----:B------:R-:W-:-:S04]  /*2bc20*/  IADD3 R14, P5, R14, R10, RZ ;  /* 0x0000000a0e0e7210 */ /* 0x000fc80007fbe0ff */
[-C--:B------:R-:W-:Y:S02]  /*2bc30*/  LEA.HI.X.SX32 R15, R13, R11.reuse, 0x2, P5 ;  /* 0x0000000b0d0f7211 */ /* 0x080fe400028f16ff */
[----:B------:R-:W-:Y:S02]  /*2bc40*/  ISETP.GE.U32.AND P5, PT, R3, 0x7fffff1e, PT ;  /* 0x7fffff1e0300780c */ /* 0x000fe40003fa6070 */
[----:B------:R-:W-:Y:S01]  /*2bc50*/  LEA.HI.X.SX32 R13, R2, R11, 0x2, P6 ;  /* 0x0000000b020d7211 */ /* 0x000fe200030f16ff */
[----:B------:R2:W-:Y:S01]  /*2bc60*/  LDGSTS.E [R0+-0x34000], desc[UR60][R14.64], !P4 ;  /* 0xcc0000000e007fae */ /* 0x0005e2000e12187c */
[C---:B------:R-:W-:Y:S01]  /*2bc70*/  IADD3 R2, R7.reuse, -0x64, RZ ;  /* 0xffffff9c07027810 */ /* 0x040fe20007ffe0ff */
[C---:B------:R-:W-:Y:S02]  /*2bc80*/  VIADD R3, R7.reuse, 0xfffffffa ;  /* 0xfffffffa07037836 */ /* 0x040fe40000000000 */
[----:B------:R1:W-:Y:S01]  /*2bc90*/  LDGSTS.E [R0+-0x33ffc], desc[UR60][R12.64], !P3 ;  /* 0xcc0040000c007fae */ /* 0x0003e2000d92187c */
[----:B------:R-:W-:Y:S01]  /*2bca0*/  ISETP.GE.U32.AND P6, PT, R2, 0x7fffff1d, PT ;  /* 0x7fffff1d0200780c */ /* 0x000fe20003fc6070 */
[----:B------:R-:W-:Y:S01]  /*2bcb0*/  VIADD R2, R7, 0xfffffffb ;  /* 0xfffffffb07027836 */ /* 0x000fe20000000000 */
[----:B------:R-:W-:-:S02]  /*2bcc0*/  ISETP.GE.U32.AND P4, PT, R3, 0x7fffff7b, PT ;  /* 0x7fffff7b0300780c */ /* 0x000fc40003f86070 */
[----:B------:R-:W-:Y:S01]  /*2bcd0*/  IADD3 R3, R7, -0x7, RZ ;  /* 0xfffffff907037810 */ /* 0x000fe20007ffe0ff */
[----:B------:R-:W-:Y:S01]  /*2bce0*/  LDGSTS.E [R0+-0x33ff8], desc[UR60][R42.64], !P5 ;  /* 0xcc0080002a007fae */ /* 0x000fe2000e92187c */
[----:B------:R-:W-:Y:S02]  /*2bcf0*/  ISETP.GE.U32.AND P3, PT, R2, 0x7fffff7c, PT ;  /* 0x7fffff7c0200780c */ /* 0x000fe40003f66070 */
[----:B------:R-:W-:Y:S01]  /*2bd00*/  ISETP.GE.U32.AND P5, PT, R3, 0x7fffff7a, PT ;  /* 0x7fffff7a0300780c */ /* 0x000fe20003fa6070 */
[C---:B------:R-:W-:Y:S01]  /*2bd10*/  VIADD R3, R7.reuse, 0xfffffff8 ;  /* 0xfffffff807037836 */ /* 0x040fe20000000000 */
[----:B------:R-:W-:Y:S01]  /*2bd20*/  LOP3.LUT R2, R244, 0x10, RZ, 0x3c, !PT ;  /* 0x00000010f4027812 */ /* 0x000fe200078e3cff */
[----:B------:R-:W-:Y:S02]  /*2bd30*/  VIADD R4, R7, 0xffffff83 ;  /* 0xffffff8307047836 */ /* 0x000fe40000000000 */
[----:B------:R3:W-:Y:S01]  /*2bd40*/  LDGSTS.E [R0+-0x33ff4], desc[UR60][R44.64], !P6 ;  /* 0xcc00c0002c007fae */ /* 0x0007e2000f12187c */
[----:B------:R-:W-:-:S02]  /*2bd50*/  IADD3 R2, R170, 0x200000, R2 ;  /* 0x00200000aa027810 */ /* 0x000fc40007ffe002 */
[----:B------:R-:W-:Y:S01]  /*2bd60*/  ISETP.GE.U32.AND P6, PT, R3, 0x7fffff79, PT ;  /* 0x7fffff790300780c */ /* 0x000fe20003fc6070 */
[C---:B------:R-:W-:Y:S01]  /*2bd70*/  VIADD R3, R7.reuse, 0xffffffdb ;  /* 0xffffffdb07037836 */ /* 0x040fe20000000000 */
[----:B------:R-:W-:Y:S01]  /*2bd80*/  ISETP.GE.U32.AND P0, PT, R4, 0x7fffff04, PT ;  /* 0x7fffff040400780c */ /* 0x000fe20003f06070 */
[----:B------:R3:W-:Y:S01]  /*2bd90*/  LDGSTS.E [R2+-0x40000], desc[UR60][R36.64], !P3 ;  /* 0xc000000024027fae */ /* 0x0007e2000d92187c */
[----:B------:R-:W-:Y:S02]  /*2bda0*/  IADD3 R4, R7, -0x26, RZ ;  /* 0xffffffda07047810 */ /* 0x000fe40007ffe0ff */
[----:B------:R-:W-:Y:S01]  /*2bdb0*/  ISETP.GE.U32.AND P3, PT, R3, 0x7fffff5c, PT ;  /* 0x7fffff5c0300780c */ /* 0x000fe20003f66070 */
[----:B------:R-:W-:Y:S01]  /*2bdc0*/  LDGSTS.E [R2+-0x3fffc], desc[UR60][R46.64], !P4 ;  /* 0xc00040002e027fae */ /* 0x000fe2000e12187c */
[C---:B------:R-:W-:Y:S01]  /*2bdd0*/  VIADD R3, R7.reuse, 0xffffffd9 ;  /* 0xffffffd907037836 */ /* 0x040fe20000000000 */
[----:B------:R-:W-:Y:S01]  /*2bde0*/  ISETP.GE.U32.AND P4, PT, R4, 0x7fffff5b, PT ;  /* 0x7fffff5b0400780c */ /* 0x000fe20003f86070 */
[----:B------:R-:W-:Y:S01]  /*2bdf0*/  VIADD R4, R7, 0xffffffd8 ;  /* 0xffffffd807047836 */ /* 0x000fe20000000000 */
[----:B------:R-:W-:Y:S02]  /*2be00*/  LDGSTS.E [R2+-0x3fff8], desc[UR60][R50.64], !P5 ;  /* 0xc000800032027fae */ /* 0x000fe4000e92187c */
[----:B------:R-:W-:-:S02]  /*2be10*/  ISETP.GE.U32.AND P5, PT, R3, 0x7fffff5a, PT ;  /* 0x7fffff5a0300780c */ /* 0x000fc40003fa6070 */
[----:B------:R-:W-:Y:S01]  /*2be20*/  LDGSTS.E [R2+-0x3fff4], desc[UR60][R54.64], !P6 ;  /* 0xc000c00036027fae */ /* 0x000fe2000f12187c */
[----:B------:R-:W-:Y:S01]  /*2be30*/  ISETP.GE.U32.AND P6, PT, R4, 0x7fffff59, PT ;  /* 0x7fffff590400780c */ /* 0x000fe20003fc6070 */
[C---:B------:R-:W-:Y:S01]  /*2be40*/  VIADD R4, R7.reuse, 0xffffffba ;  /* 0xffffffba07047836 */ /* 0x040fe20000000000 */
[----:B------:R-:W-:Y:S01]  /*2be50*/  IADD3 R3, R7, -0x45, RZ ;  /* 0xffffffbb07037810 */ /* 0x000fe20007ffe0ff */
[----:B------:R-:W-:Y:S03]  /*2be60*/  LDGSTS.E [R2+-0x3c000], desc[UR60][R58.64], !P3 ;  /* 0xc40000003a027fae */ /* 0x000fe6000d92187c */
[----:B------:R-:W-:Y:S01]  /*2be70*/  ISETP.GE.U32.AND P3, PT, R3, 0x7fffff3c, PT ;  /* 0x7fffff3c0300780c */ /* 0x000fe20003f66070 */
[----:B------:R3:W-:Y:S01]  /*2be80*/  LDGSTS.E [R2+-0x3bffc], desc[UR60][R60.64], !P4 ;  /* 0xc40040003c027fae */ /* 0x0007e2000e12187c */
[----:B------:R-:W-:Y:S01]  /*2be90*/  VIADD R3, R7, 0xffffffb9 ;  /* 0xffffffb907037836 */ /* 0x000fe20000000000 */
[----:B------:R-:W-:-:S02]  /*2bea0*/  ISETP.GE.U32.AND P4, PT, R4, 0x7fffff3b, PT ;  /* 0x7fffff3b0400780c */ /* 0x000fc40003f86070 */
[----:B------:R-:W-:Y:S01]  /*2beb0*/  IADD3 R4, R7, -0x48, RZ ;  /* 0xffffffb807047810 */ /* 0x000fe20007ffe0ff */
[----:B------:R-:W-:Y:S01]  /*2bec0*/  LDGSTS.E [R2+-0x3bff8], desc[UR60][R62.64], !P5 ;  /* 0xc40080003e027fae */ /* 0x000fe2000e92187c */
[----:B------:R-:W-:Y:S01]  /*2bed0*/  ISETP.GE.U32.AND P5, PT, R3, 0x7fffff3a, PT ;  /* 0x7fffff3a0300780c */ /* 0x000fe20003fa6070 */
[C---:B------:R-:W-:Y:S02]  /*2bee0*/  VIADD R3, R7.reuse, 0xffffff9b ;  /* 0xffffff9b07037836 */ /* 0x040fe40000000000 */
[----:B------:R-:W-:Y:S01]  /*2bef0*/  LDGSTS.E [R2+-0x3bff4], desc[UR60][R64.64], !P6 ;  /* 0xc400c00040027fae */ /* 0x000fe2000f12187c */
[----:B------:R-:W-:Y:S01]  /*2bf00*/  ISETP.GE.U32.AND P6, PT, R4, 0x7fffff39, PT ;  /* 0x7fffff390400780c */ /* 0x000fe20003fc6070 */
[----:B------:R-:W-:Y:S02]  /*2bf10*/  VIADD R4, R7, 0xffffff9a ;  /* 0xffffff9a07047836 */ /* 0x000fe40000000000 */
[----:B------:R-:W-:Y:S01]  /*2bf20*/  LDGSTS.E [R2+-0x38000], desc[UR60][R66.64], !P3 ;  /* 0xc800000042027fae */ /* 0x000fe2000d92187c */
[----:B------:R-:W-:-:S02]  /*2bf30*/  ISETP.GE.U32.AND P3, PT, R3, 0x7fffff1c, PT ;  /* 0x7fffff1c0300780c */ /* 0x000fc40003f66070 */
[C---:B------:R-:W-:Y:S01]  /*2bf40*/  IADD3 R3, R7.reuse, -0x67, RZ ;  /* 0xffffff9907037810 */ /* 0x040fe20007ffe0ff */
[----:B------:R-:W-:Y:S01]  /*2bf50*/  LDGSTS.E [R2+-0x37ffc], desc[UR60][R68.64], !P4 ;  /* 0xc800400044027fae */ /* 0x000fe2000e12187c */
[----:B------:R-:W-:Y:S01]  /*2bf60*/  ISETP.GE.U32.AND P4, PT, R4, 0x7fffff1b, PT ;  /* 0x7fffff1b0400780c */ /* 0x000fe20003f86070 */
[----:B------:R-:W-:Y:S02]  /*2bf70*/  VIADD R4, R7, 0xffffff98 ;  /* 0xffffff9807047836 */ /* 0x000fe40000000000 */
[----:B------:R-:W-:Y:S01]  /*2bf80*/  LDGSTS.E [R2+-0x37ff8], desc[UR60][R70.64], !P5 ;  /* 0xc800800046027fae */ /* 0x000fe2000e92187c */
[----:B------:R-:W-:-:S03]  /*2bf90*/  ISETP.GE.U32.AND P5, PT, R3, 0x7fffff1a, PT ;  /* 0x7fffff1a0300780c */ /* 0x000fc60003fa6070 */
[----:B------:R-:W-:Y:S01]  /*2bfa0*/  LDGSTS.E [R2+-0x37ff4], desc[UR60][R72.64], !P6 ;  /* 0xc800c00048027fae */ /* 0x000fe2000f12187c */
[----:B------:R-:W-:Y:S01]  /*2bfb0*/  ISETP.GE.U32.AND P6, PT, R4, 0x7fffff19, PT ;  /* 0x7fffff190400780c */ /* 0x000fe20003fc6070 */
[C---:B------:R-:W-:Y:S01]  /*2bfc0*/  VIADD R4, R7.reuse, 0xfffffff6 ;  /* 0xfffffff607047836 */ /* 0x040fe20000000000 */
[C---:B------:R-:W-:Y:S01]  /*2bfd0*/  IADD3 R3, R7.reuse, -0x9, RZ ;  /* 0xfffffff707037810 */ /* 0x040fe20007ffe0ff */
[----:B------:R-:W-:Y:S03]  /*2bfe0*/  LDGSTS.E [R2+-0x34000], desc[UR60][R74.64], !P3 ;  /* 0xcc0000004a027fae */ /* 0x000fe6000d92187c */
[----:B------:R-:W-:Y:S01]  /*2bff0*/  ISETP.GE.U32.AND P3, PT, R4, 0x7fffff77, PT ;  /* 0x7fffff770400780c */ /* 0x000fe20003f66070 */
[----:B------:R-:W-:Y:S01]  /*2c000*/  VIADD R4, R7, 0xfffffff5 ;  /* 0xfffffff507047836 */ /* 0x000fe20000000000 */
[----:B------:R-:W-:Y:S01]  /*2c010*/  LDGSTS.E [R2+-0x33ffc], desc[UR60][R76.64], !P4 ;  /* 0xcc0040004c027fae */ /* 0x000fe2000e12187c */
[----:B------:R-:W-:-:S03]  /*2c020*/  ISETP.GE.U32.AND P4, PT, R3, 0x7fffff78, PT ;  /* 0x7fffff780300780c */ /* 0x000fc60003f86070 */
[----:B------:R-:W-:Y:S01]  /*2c030*/  LDGSTS.E [R2+-0x33ff8], desc[UR60][R78.64], !P5 ;  /* 0xcc0080004e027fae */ /* 0x000fe2000e92187c */
[----:B------:R-:W-:Y:S01]  /*2c040*/  ISETP.GE.U32.AND P5, PT, R4, 0x7fffff76, PT ;  /* 0x7fffff760400780c */ /* 0x000fe20003fa6070 */
[C---:B------:R-:W-:Y:S01]  /*2c050*/  VIADD R4, R7.reuse, 0xfffffff4 ;  /* 0xfffffff407047836 */ /* 0x040fe20000000000 */
[----:B------:R-:W-:Y:S01]  /*2c060*/  LOP3.LUT R3, R244, 0x20, RZ, 0x3c, !PT ;  /* 0x00000020f4037812 */ /* 0x000fe200078e3cff */
[----:B------:R3:W-:Y:S03]  /*2c070*/  LDGSTS.E [R2+-0x33ff4], desc[UR60][R80.64], !P6 ;  /* 0xcc00c00050027fae */ /* 0x0007e6000f12187c */
[----:B------:R-:W-:Y:S02]  /*2c080*/  IADD3 R3, R170, 0x200000, R3 ;  /* 0x00200000aa037810 */ /* 0x000fe40007ffe003 */
[----:B------:R-:W-:Y:S02]  /*2c090*/  ISETP.GE.U32.AND P6, PT, R4, 0x7fffff75, PT ;  /* 0x7fffff750400780c */ /* 0x000fe40003fc6070 */
[C---:B------:R-:W-:Y:S01]  /*2c0a0*/  IADD3 R4, R7.reuse, -0x29, RZ ;  /* 0xffffffd707047810 */ /* 0x040fe20007ffe0ff */
[----:B------:R-:W-:Y:S03]  /*2c0b0*/  LDGSTS.E [R3+-0x40000], desc[UR60][R82.64], !P4 ;  /* 0xc000000052037fae */ /* 0x000fe6000e12187c */
[----:B------:R-:W-:Y:S01]  /*2c0c0*/  ISETP.GE.U32.AND P4, PT, R4, 0x7fffff58, PT ;  /* 0x7fffff580400780c */ /* 0x000fe20003f86070 */
[----:B------:R-:W-:Y:S01]  /*2c0d0*/  VIADD R4, R7, 0xffffffd5 ;  /* 0xffffffd507047836 */ /* 0x000fe20000000000 */
        /* <DEDUP_REMOVED lines=8> */
[----:B------:R-:W-:Y:S01]  /*2c160*/  STL [R1+0x2560], R34 ;  /* 0x0025602201007387 */ /* 0x000fe20000100800 */
[----:B------:R-:W-:-:S03]  /*2c170*/  VIADD R8, R7, 0xffffffb6 ;  /* 0xffffffb607087836 */ /* 0x000fc60000000000 */
[----:B------:R4:W-:Y:S04]  /*2c180*/  STL [R1+0x2548], R35 ;  /* 0x0025482301007387 */ /* 0x0009e80000100800 */
[----:B------:R-:W-:Y:S01]  /*2c190*/  LDGSTS.E [R3+-0x3c000], desc[UR60][R88.64], !P4 ;  /* 0xc400000058037fae */ /* 0x000fe2000e12187c */
[----:B------:R-:W-:-:S03]  /*2c1a0*/  ISETP.GE.U32.AND P4, PT, R4, 0x7fffff38, PT ;  /* 0x7fffff380400780c */ /* 0x000fc60003f86070 */
[----:B----4-:R-:W4:Y:S04]  /*2c1b0*/  LDL.64 R34, [R1+0x10] ;  /* 0x0000100001227983 */ /* 0x010f280000100a00 */
[----:B------:R2:W-:Y:S01]  /*2c1c0*/  STL.64 [R1+0x2550], R32 ;  /* 0x0025502001007387 */ /* 0x0005e20000100a00 */
[----:B------:R-:W-:-:S03]  /*2c1d0*/  IADD3 R4, R7, -0x4b, RZ ;  /* 0xffffffb507047810 */ /* 0x000fc60007ffe0ff */
[----:B------:R-:W-:Y:S01]  /*2c1e0*/  LDGSTS.E [R3+-0x3bffc], desc[UR60][R94.64], !P3 ;  /* 0xc40040005e037fae */ /* 0x000fe2000d92187c */
[----:B------:R-:W-:Y:S01]  /*2c1f0*/  ISETP.GE.U32.AND P3, PT, R8, 0x7fffff37, PT ;  /* 0x7fffff370800780c */ /* 0x000fe20003f66070 */
[C---:B------:R-:W-:Y:S02]  /*2c200*/  VIADD R8, R7.reuse, 0xffffffb4 ;  /* 0xffffffb407087836 */ /* 0x040fe40000000000 */
[----:B------:R-:W-:Y:S04]  /*2c210*/  LDGSTS.E [R3+-0x3bff8], desc[UR60][R96.64], !P5 ;  /* 0xc400800060037fae */ /* 0x000fe8000e92187c */
[----:B--2---:R-:W2:Y:S04]  /*2c220*/  LDL.64 R32, [R1+0x8] ;  /* 0x0000080001207983 */ /* 0x004ea80000100a00 */
[----:B------:R1:W-:Y:S01]  /*2c230*/  STL.64 [R1+0x2558], R30 ;  /* 0x0025581e01007387 */ /* 0x0003e20000100a00 */
[----:B------:R-:W-:Y:S01]  /*2c240*/  ISETP.GE.U32.AND P5, PT, R4, 0x7fffff36, PT ;  /* 0x7fffff360400780c */ /* 0x000fe20003fa6070 */
[----:B------:R-:W-:-:S02]  /*2c250*/  VIADD R4, R7, 0xffffff97 ;  /* 0xffffff9707047836 */ /* 0x000fc40000000000 */
[----:B------:R-:W-:Y:S04]  /*2c260*/  LDGSTS.E [R3+-0x3bff4], desc[UR60][R98.64], !P6 ;  /* 0xc400c00062037fae */ /* 0x000fe8000f12187c */
[----:B-1----:R-:W4:Y:S01]  /*2c270*/  LDL.64 R30, [R1] ;  /* 0x00000000011e7983 */ /* 0x002f220000100a00 */
[----:B------:R-:W-:Y:S02]  /*2c280*/  ISETP.GE.U32.AND P6, PT, R8, 0x7fffff35, PT ;  /* 0x7fffff350800780c */ /* 0x000fe40003fc6070 */
[C---:B------:R-:W-:Y:S01]  /*2c290*/  IADD3 R8, R7.reuse, -0x6a, RZ ;  /* 0xffffff9607087810 */ /* 0x040fe20007ffe0ff */
[----:B------:R-:W-:Y:S01]  /*2c2a0*/  LDGSTS.E [R3+-0x38000], desc[UR60][R100.64], !P4 ;  /* 0xc800000064037fae */ /* 0x000fe2000e12187c */
[----:B------:R-:W-:Y:S01]  /*2c2b0*/  ISETP.GE.U32.AND P4, PT, R4, 0x7fffff18, PT ;  /* 0x7fffff180400780c */ /* 0x000fe20003f86070 */
[----:B------:R-:W-:-:S02]  /*2c2c0*/  VIADD R4, R7, 0xffffff95 ;  /* 0xffffff9507047836 */ /* 0x000fc40000000000 */
[----:B------:R-:W-:Y:S01]  /*2c2d0*/  LDGSTS.E [R3+-0x37ffc], desc[UR60][R102.64], !P3 ;  /* 0xc800400066037fae */ /* 0x000fe2000d92187c */
[----:B------:R-:W-:Y:S01]  /*2c2e0*/  ISETP.GE.U32.AND P3, PT, R8, 0x7fffff17, PT ;  /* 0x7fffff170800780c */ /* 0x000fe20003f66070 */
[----:B------:R-:W-:Y:S02]  /*2c2f0*/  VIADD R8, R7, 0xffffff94 ;  /* 0xffffff9407087836 */ /* 0x000fe40000000000 */
[----:B------:R-:W-:Y:S01]  /*2c300*/  LDGSTS.E [R3+-0x37ff8], desc[UR60][R104.64], !P5 ;  /* 0xc800800068037fae */ /* 0x000fe2000e92187c */
[----:B------:R-:W-:-:S03]  /*2c310*/  ISETP.GE.U32.AND P5, PT, R4, 0x7fffff16, PT ;  /* 0x7fffff160400780c */ /* 0x000fc60003fa6070 */
[----:B------:R-:W-:Y:S01]  /*2c320*/  LDGSTS.E [R3+-0x37ff4], desc[UR60][R106.64], !P6 ;  /* 0xc800c0006a037fae */ /* 0x000fe2000f12187c */
[----:B------:R-:W-:Y:S02]  /*2c330*/  ISETP.GE.U32.AND P6, PT, R8, 0x7fffff15, PT ;  /* 0x7fffff150800780c */ /* 0x000fe40003fc6070 */
[C---:B------:R-:W-:Y:S01]  /*2c340*/  IADD3 R8, R7.reuse, -0xe, RZ ;  /* 0xfffffff207087810 */ /* 0x040fe20007ffe0ff */
[C---:B------:R-:W-:Y:S01]  /*2c350*/  VIADD R4, R7.reuse, 0xfffffff3 ;  /* 0xfffffff307047836 */ /* 0x040fe20000000000 */
[----:B------:R-:W-:Y:S02]  /*2c360*/  LDGSTS.E [R3+-0x34000], desc[UR60][R108.64], !P4 ;  /* 0xcc0000006c037fae */ /* 0x000fe4000e12187c */
[----:B------:R-:W-:Y:S01]  /*2c370*/  ISETP.GE.U32.AND P4, PT, R8, 0x7fffff73, PT ;  /* 0x7fffff730800780c */ /* 0x000fe20003f86070 */
[----:B------:R-:W-:Y:S01]  /*2c380*/  VIADD R8, R7, 0xfffffff1 ;  /* 0xfffffff107087836 */ /* 0x000fe20000000000 */
[----:B------:R-:W-:Y:S01]  /*2c390*/  LDGSTS.E [R3+-0x33ffc], desc[UR60][R110.64], !P3 ;  /* 0xcc0040006e037fae */ /* 0x000fe2000d92187c */
[----:B------:R-:W-:-:S03]  /*2c3a0*/  ISETP.GE.U32.AND P3, PT, R4, 0x7fffff74, PT ;  /* 0x7fffff740400780c */ /* 0x000fc60003f66070 */
[----:B------:R-:W-:Y:S01]  /*2c3b0*/  LDGSTS.E [R3+-0x33ff8], desc[UR60][R112.64], !P5 ;  /* 0xcc00800070037fae */ /* 0x000fe2000e92187c */
[----:B------:R-:W-:Y:S02]  /*2c3c0*/  ISETP.GE.U32.AND P5, PT, R8, 0x7fffff72, PT ;  /* 0x7fffff720800780c */ /* 0x000fe40003fa6070 */
[----:B------:R-:W-:Y:S01]  /*2c3d0*/  LOP3.LUT R4, R244, 0x30, RZ, 0x3c, !PT ;  /* 0x00000030f4047812 */ /* 0x000fe200078e3cff */
[----:B------:R1:W-:Y:S01]  /*2c3e0*/  LDGSTS.E [R3+-0x33ff4], desc[UR60][R114.64], !P6 ;  /* 0xcc00c00072037fae */ /* 0x0003e2000f12187c */
[C---:B------:R-:W-:Y:S02]  /*2c3f0*/  IADD3 R8, R7.reuse, -0x10, RZ ;  /* 0xfffffff007087810 */ /* 0x040fe40007ffe0ff */
[----:B------:R-:W-:Y:S02]  /*2c400*/  IADD3 R4, R170, 0x200000, R4 ;  /* 0x00200000aa047810 */ /* 0x000fe40007ffe004 */
[----:B------:R-:W-:Y:S01]  /*2c410*/  ISETP.GE.U32.AND P6, PT, R8, 0x7fffff71, PT ;  /* 0x7fffff710800780c */ /* 0x000fe20003fc6070 */
[----:B------:R-:W-:-:S02]  /*2c420*/  VIADD R8, R7, 0xffffffd3 ;  /* 0xffffffd307087836 */ /* 0x000fc40000000000 */
[C---:B------:R-:W-:Y:S01]  /*2c430*/  VIADD R9, R7.reuse, 0xffffffd2 ;  /* 0xffffffd207097836 */ /* 0x040fe20000000000 */
[----:B------:R1:W-:Y:S02]  /*2c440*/  LDGSTS.E [R4+-0x40000], desc[UR60][R38.64], !P3 ;  /* 0xc000000026047fae */ /* 0x0003e4000d92187c */
[----:B------:R-:W-:Y:S02]  /*2c450*/  ISETP.GE.U32.AND P3, PT, R8, 0x7fffff54, PT ;  /* 0x7fffff540800780c */ /* 0x000fe40003f66070 */
[----:B------:R-:W-:Y:S01]  /*2c460*/  LDGSTS.E [R4+-0x3fffc], desc[UR60][R116.64], !P4 ;  /* 0xc000400074047fae */ /* 0x000fe2000e12187c */
[----:B------:R-:W-:Y:S02]  /*2c470*/  IADD3 R8, R7, -0x2f, RZ ;  /* 0xffffffd107087810 */ /* 0x000fe40007ffe0ff */
[----:B------:R-:W-:Y:S01]  /*2c480*/  ISETP.GE.U32.AND P4, PT, R9, 0x7fffff53, PT ;  /* 0x7fffff530900780c */ /* 0x000fe20003f86070 */
[C---:B------:R-:W-:Y:S01]  /*2c490*/  VIADD R9, R7.reuse, 0xffffffd0 ;  /* 0xffffffd007097836 */ /* 0x040fe20000000000 */
[----:B------:R-:W-:Y:S01]  /*2c4a0*/  LDGSTS.E [R4+-0x3fff8], desc[UR60][R120.64], !P5 ;  /* 0xc000800078047fae */ /* 0x000fe2000e92187c */
[----:B------:R-:W-:Y:S01]  /*2c4b0*/  ISETP.GE.U32.AND P5, PT, R8, 0x7fffff52, PT ;  /* 0x7fffff520800780c */ /* 0x000fe20003fa6070 */
[----:B------:R-:W-:-:S02]  /*2c4c0*/  VIADD R8, R7, 0xffffffb3 ;  /* 0xffffffb307087836 */ /* 0x000fc40000000000 */
[----:B------:R-:W-:Y:S01]  /*2c4d0*/  LDGSTS.E [R4+-0x3fff4], desc[UR60][R124.64], !P6 ;  /* 0xc000c0007c047fae */ /* 0x000fe2000f12187c */
[----:B------:R-:W-:Y:S02]  /*2c4e0*/  ISETP.GE.U32.AND P6, PT, R9, 0x7fffff51, PT ;  /* 0x7fffff510900780c */ /* 0x000fe40003fc6070 */
[C---:B------:R-:W-:Y:S01]  /*2c4f0*/  IADD3 R9, R7.reuse, -0x4e, RZ ;  /* 0xffffffb207097810 */ /* 0x040fe20007ffe0ff */
[----:B------:R-:W-:Y:S01]  /*2c500*/  LDGSTS.E [R4+-0x3c000], desc[UR60][R92.64], !P3 ;  /* 0xc40000005c047fae */ /* 0x000fe2000d92187c */
[----:B------:R-:W-:Y:S01]  /*2c510*/  ISETP.GE.U32.AND P3, PT, R8, 0x7fffff34, PT ;  /* 0x7fffff340800780c */ /* 0x000fe20003f66070 */
[----:B------:R-:W-:Y:S02]  /*2c520*/  VIADD R8, R7, 0xffffffb1 ;  /* 0xffffffb107087836 */ /* 0x000fe40000000000 */
[----:B------:R-:W-:Y:S01]  /*2c530*/  LDGSTS.E [R4+-0x3bffc], desc[UR60][R128.64], !P4 ;  /* 0xc400400080047fae */ /* 0x000fe2000e12187c */
[----:B------:R-:W-:Y:S01]  /*2c540*/  ISETP.GE.U32.AND P4, PT, R9, 0x7fffff33, PT ;  /* 0x7fffff330900780c */ /* 0x000fe20003f86070 */
[----:B------:R-:W-:-:S02]  /*2c550*/  VIADD R9, R7, 0xffffffb0 ;  /* 0xffffffb007097836 */ /* 0x000fc40000000000 */
        /* <DEDUP_REMOVED lines=10> */
[----:B------:R-:W-:-:S02]  /*2c600*/  ISETP.GE.U32.AND P4, PT, R9, 0x7fffff13, PT ;  /* 0x7fffff130900780c */ /* 0x000fc40003f86070 */
[----:B------:R-:W-:Y:S01]  /*2c610*/  IADD3 R9, R7, -0x70, RZ ;  /* 0xffffff9007097810 */ /* 0x000fe20007ffe0ff */
[----:B------:R-:W-:Y:S01]  /*2c620*/  LDGSTS.E [R4+-0x37ff8], desc[UR60][R138.64], !P5 ;  /* 0xc80080008a047fae */ /* 0x000fe2000e92187c */
[----:B------:R-:W-:-:S03]  /*2c630*/  ISETP.GE.U32.AND P5, PT, R8, 0x7fffff12, PT ;  /* 0x7fffff120800780c */ /* 0x000fc60003fa6070 */
[----:B------:R-:W-:Y:S01]  /*2c640*/  LDGSTS.E [R4+-0x37ff4], desc[UR60][R140.64], !P6 ;  /* 0xc800c0008c047fae */ /* 0x000fe2000f12187c */
[----:B------:R-:W-:Y:S01]  /*2c650*/  ISETP.GE.U32.AND P6, PT, R9, 0x7fffff11, PT ;  /* 0x7fffff110900780c */ /* 0x000fe20003fc6070 */
[C---:B------:R-:W-:Y:S02]  /*2c660*/  VIADD R9, R7.reuse, 0xffffffee ;  /* 0xffffffee07097836 */ /* 0x040fe40000000000 */
[----:B------:R-:W-:Y:S01]  /*2c670*/  VIADD R8, R7, 0xffffffef ;  /* 0xffffffef07087836 */ /* 0x000fe20000000000 */
[----:B------:R-:W-:Y:S02]  /*2c680*/  LDGSTS.E [R4+-0x34000], desc[UR60][R142.64], !P3 ;  /* 0xcc0000008e047fae */ /* 0x000fe4000d92187c */
[----:B------:R-:W-:Y:S02]  /*2c690*/  ISETP.GE.U32.AND P3, PT, R9, 0x7fffff6f, PT ;  /* 0x7fffff6f0900780c */ /* 0x000fe40003f66070 */
[----:B------:R-:W-:Y:S01]  /*2c6a0*/  IADD3 R9, R7, -0x13, RZ ;  /* 0xffffffed07097810 */ /* 0x000fe20007ffe0ff */
[----:B------:R-:W-:Y:S01]  /*2c6b0*/  LDGSTS.E [R4+-0x33ffc], desc[UR60][R144.64], !P4 ;  /* 0xcc00400090047fae */ /* 0x000fe2000e12187c */
[----:B------:R-:W-:-:S03]  /*2c6c0*/  ISETP.GE.U32.AND P4, PT, R8, 0x7fffff70, PT ;  /* 0x7fffff700800780c */ /* 0x000fc60003f86070 */
[----:B------:R-:W-:Y:S01]  /*2c6d0*/  LDGSTS.E [R4+-0x33ff8], desc[UR60][R146.64], !P5 ;  /* 0xcc00800092047fae */ /* 0x000fe2000e92187c */
[----:B------:R-:W-:Y:S01]  /*2c6e0*/  ISETP.GE.U32.AND P5, PT, R9, 0x7fffff6e, PT ;  /* 0x7fffff6e0900780c */ /* 0x000fe20003fa6070 */
[----:B------:R-:W-:Y:S01]  /*2c6f0*/  VIADD R9, R7, 0xffffffec ;  /* 0xffffffec07097836 */ /* 0x000fe20000000000 */
[----:B------:R-:W-:Y:S01]  /*2c700*/  LOP3.LUT R8, R244, 0x40, RZ, 0x3c, !PT ;  /* 0x00000040f4087812 */ /* 0x000fe200078e3cff */
[----:B------:R1:W-:Y:S03]  /*2c710*/  LDGSTS.E [R4+-0x33ff4], desc[UR60][R148.64], !P6 ;  /* 0xcc00c00094047fae */ /* 0x0003e6000f12187c */
[----:B------:R-:W-:Y:S02]  /*2c720*/  IADD3 R8, R170, 0x200000, R8 ;  /* 0x00200000aa087810 */ /* 0x000fe40007ffe008 */
[----:B------:R-:W-:Y:S01]  /*2c730*/  ISETP.GE.U32.AND P6, PT, R9, 0x7fffff6d, PT ;  /* 0x7fffff6d0900780c */ /* 0x000fe20003fc6070 */
[----:B------:R-:W-:-:S02]  /*2c740*/  VIADD R9, R7, 0xffffffcf ;  /* 0xffffffcf07097836 */ /* 0x000fc40000000000 */
[----:B------:R-:W-:Y:S03]  /*2c750*/  LDGSTS.E [R8+-0x40000], desc[UR60][R150.64], !P4 ;  /* 0xc000000096087fae */ /* 0x000fe6000e12187c */
[----:B------:R-:W-:Y:S01]  /*2c760*/  ISETP.GE.U32.AND P4, PT, R9, 0x7fffff50, PT ;  /* 0x7fffff500900780c */ /* 0x000fe20003f86070 */
[----:B------:R-:W-:Y:S01]  /*2c770*/  LDGSTS.E [R8+-0x3fffc], desc[UR60][R152.64], !P3 ;  /* 0xc000400098087fae */ /* 0x000fe2000d92187c */
[----:B------:R-:W-:Y:S01]  /*2c780*/  VIADD R9, R7, 0xffffffcd ;  /* 0xffffffcd07097836 */ /* 0x000fe20000000000 */
        /* <DEDUP_REMOVED lines=10> */
[----:B------:R-:W-:Y:S01]  /*2c830*/  LDGSTS.E [R8+-0x3bffc], desc[UR60][R158.64], !P3 ;  /* 0xc40040009e087fae */ /* 0x000fe2000d92187c */
[----:B------:R-:W-:Y:S01]  /*2c840*/  VIADD R9, R7, 0xffffffad ;  /* 0xffffffad07097836 */ /* 0x000fe20000000000 */
[----:B------:R-:W-:-:S02]  /*2c850*/  ISETP.GE.U32.AND P3, PT, R171, 0x7fffff2f, PT ;  /* 0x7fffff2fab00780c */ /* 0x000fc40003f66070 */
[----:B------:R-:W-:Y:S01]  /*2c860*/  IADD3 R171, R7, -0x54, RZ ;  /* 0xffffffac07ab7810 */ /* 0x000fe20007ffe0ff */
[----:B------:R-:W-:Y:S01]  /*2c870*/  LDGSTS.E [R8+-0x3bff8], desc[UR60][R160.64], !P5 ;  /* 0xc4008000a0087fae */ /* 0x000fe2000e92187c */
[----:B------:R-:W-:Y:S01]  /*2c880*/  ISETP.GE.U32.AND P5, PT, R9, 0x7fffff2e, PT ;  /* 0x7fffff2e0900780c */ /* 0x000fe20003fa6070 */
[----:B------:R-:W-:Y:S02]  /*2c890*/  VIADD R9, R7, 0xffffff8f ;  /* 0xffffff8f07097836 */ /* 0x000fe40000000000 */
[----:B------:R-:W-:Y:S01]  /*2c8a0*/  LDGSTS.E [R8+-0x3bff4], desc[UR60][R162.64], !P6 ;  /* 0xc400c000a2087fae */ /* 0x000fe2000f12187c */
[----:B------:R-:W-:Y:S01]  /*2c8b0*/  ISETP.GE.U32.AND P6, PT, R171, 0x7fffff2d, PT ;  /* 0x7fffff2dab00780c */ /* 0x000fe20003fc6070 */
[----:B------:R-:W-:Y:S02]  /*2c8c0*/  VIADD R171, R7, 0xffffff8e ;  /* 0xffffff8e07ab7836 */ /* 0x000fe40000000000 */
[----:B------:R-:W-:Y:S01]  /*2c8d0*/  LDGSTS.E [R8+-0x38000], desc[UR60][R164.64], !P4 ;  /* 0xc8000000a4087fae */ /* 0x000fe2000e12187c */
[----:B------:R-:W-:-:S02]  /*2c8e0*/  ISETP.GE.U32.AND P4, PT, R9, 0x7fffff10, PT ;  /* 0x7fffff100900780c */ /* 0x000fc40003f86070 */
[----:B------:R-:W-:Y:S01]  /*2c8f0*/  IADD3 R9, R7, -0x73, RZ ;  /* 0xffffff8d07097810 */ /* 0x000fe20007ffe0ff */
        /* <DEDUP_REMOVED lines=8> */
[----:B------:R-:W-:Y:S01]  /*2c980*/  IADD3 R9, R7, -0x15, RZ ;  /* 0xffffffeb07097810 */ /* 0x000fe20007ffe0ff */
[----:B------:R-:W-:Y:S03]  /*2c990*/  LDGSTS.E [R8+-0x34000], desc[UR60][R174.64], !P4 ;  /* 0xcc000000ae087fae */ /* 0x000fe6000e12187c */
[----:B------:R-:W-:Y:S01]  /*2c9a0*/  ISETP.GE.U32.AND P4, PT, R171, 0x7fffff6b, PT ;  /* 0x7fffff6bab00780c */ /* 0x000fe20003f86070 */
[----:B------:R-:W-:Y:S01]  /*2c9b0*/  VIADD R171, R7, 0xffffffe9 ;  /* 0xffffffe907ab7836 */ /* 0x000fe20000000000 */
[----:B------:R-:W-:Y:S01]  /*2c9c0*/  LDGSTS.E [R8+-0x33ffc], desc[UR60][R176.64], !P3 ;  /* 0xcc004000b0087fae */ /* 0x000fe2000d92187c */
[----:B------:R-:W-:-:S03]  /*2c9d0*/  ISETP.GE.U32.AND P3, PT, R9, 0x7fffff6c, PT ;  /* 0x7fffff6c0900780c */ /* 0x000fc60003f66070 */
[----:B------:R2:W-:Y:S01]  /*2c9e0*/  LDGSTS.E [R8+-0x33ff8], desc[UR60][R178.64], !P5 ;  /* 0xcc008000b2087fae */ /* 0x0005e2000e92187c */
[----:B------:R-:W-:Y:S01]  /*2c9f0*/  ISETP.GE.U32.AND P5, PT, R171, 0x7fffff6a, PT ;  /* 0x7fffff6aab00780c */ /* 0x000fe20003fa6070 */
[----:B------:R-:W-:Y:S01]  /*2ca00*/  VIADD R171, R7, 0xffffffe8 ;  /* 0xffffffe807ab7836 */ /* 0x000fe20000000000 */
[----:B------:R-:W-:Y:S01]  /*2ca10*/  LOP3.LUT R9, R244, 0x50, RZ, 0x3c, !PT ;  /* 0x00000050f4097812 */ /* 0x000fe200078e3cff */
[----:B------:R-:W-:Y:S03]  /*2ca20*/  LDGSTS.E [R8+-0x33ff4], desc[UR60][R180.64], !P6 ;  /* 0xcc00c000b4087fae */ /* 0x000fe6000f12187c */
[----:B------:R-:W-:Y:S01]  /*2ca30*/  IADD3 R9, R170, 0x200000, R9 ;  /* 0x00200000aa097810 */ /* 0x000fe20007ffe009 */
[----:B------:R-:W-:Y:S01]  /*2ca40*/  STL [R1+0x2568], R28 ;  /* 0x0025681c01007387 */ /* 0x000fe20000100800 */
[----:B------:R-:W-:Y:S02]  /*2ca50*/  ISETP.GE.U32.AND P6, PT, R171, 0x7fffff69, PT ;  /* 0x7fffff69ab00780c */ /* 0x000fe40003fc6070 */
[----:B------:R-:W-:Y:S01]  /*2ca60*/  IADD3 R171, R7, -0x35, RZ ;  /* 0xffffffcb07ab7810 */ /* 0x000fe20007ffe0ff */
[----:B------:R-:W-:Y:S04]  /*2ca70*/  STL [R1+0x2564], R29 ;  /* 0x0025641d01007387 */ /* 0x000fe80000100800 */
[----:B------:R-:W-:Y:S04]  /*2ca80*/  STL [R1+0x2570], R26 ;  /* 0x0025701a01007387 */ /* 0x000fe80000100800 */
[----:B------:R-:W-:Y:S04]  /*2ca90*/  STL [R1+0x256c], R27 ;  /* 0x00256c1b01007387 */ /* 0x000fe80000100800 */
[----:B------:R-:W-:Y:S01]  /*2caa0*/  LDGSTS.E [R9+-0x40000], desc[UR60][R48.64], !P3 ;  /* 0xc000000030097fae */ /* 0x000fe2000d92187c */
[----:B------:R-:W-:Y:S01]  /*2cab0*/  ISETP.GE.U32.AND P3, PT, R171, 0x7fffff4c, PT ;  /* 0x7fffff4cab00780c */ /* 0x000fe20003f66070 */
[----:B------:R-:W-:-:S02]  /*2cac0*/  VIADD R171, R7, 0xffffffc9 ;  /* 0xffffffc907ab7836 */ /* 0x000fc40000000000 */
[----:B------:R-:W-:Y:S04]  /*2cad0*/  STL [R1+0x2578], R24 ;  /* 0x0025781801007387 */ /* 0x000fe80000100800 */
[----:B------:R-:W-:Y:S04]  /*2cae0*/  STL [R1+0x2574], R25 ;  /* 0x0025741901007387 */ /* 0x000fe80000100800 */
[----:B------:R-:W-:Y:S04]  /*2caf0*/  STL [R1+0x2580], R22 ;  /* 0x0025801601007387 */ /* 0x000fe80000100800 */
[----:B------:R-:W-:Y:S01]  /*2cb00*/  LDGSTS.E [R9+-0x3fffc], desc[UR60][R182.64], !P4 ;  /* 0xc0004000b6097fae */ /* 0x000fe2000e12187c */
[----:B------:R-:W-:-:S03]  /*2cb10*/  ISETP.GE.U32.AND P4, PT, R247, 0x7fffff4b, PT ;  /* 0x7fffff4bf700780c */ /* 0x000fc60003f86070 */
[----:B------:R-:W-:Y:S01]  /*2cb20*/  STL [R1+0x257c], R23 ;  /* 0x00257c1701007387 */ /* 0x000fe20000100800 */
[----:B------:R-:W-:-:S03]  /*2cb30*/  IADD3 R247, R7, -0x38, RZ ;  /* 0xffffffc807f77810 */ /* 0x000fc60007ffe0ff */
[----:B------:R-:W-:Y:S04]  /*2cb40*/  STL [R1+0x2588], R20 ;  /* 0x0025881401007387 */ /* 0x000fe80000100800 */
[----:B------:R-:W-:Y:S04]  /*2cb50*/  STL [R1+0x2584], R21 ;  /* 0x0025841501007387 */ /* 0x000fe80000100800 */
[----:B------:R-:W-:Y:S01]  /*2cb60*/  LDGSTS.E [R9+-0x3fff8], desc[UR60][R186.64], !P5 ;  /* 0xc0008000ba097fae */ /* 0x000fe2000e92187c */
[----:B------:R-:W-:-:S03]  /*2cb70*/  ISETP.GE.U32.AND P5, PT, R171, 0x7fffff4a, PT ;  /* 0x7fffff4aab00780c */ /* 0x000fc60003fa6070 */
[----:B------:R-:W-:Y:S01]  /*2cb80*/  STL [R1+0x2590], R18 ;  /* 0x0025901201007387 */ /* 0x000fe20000100800 */
[----:B------:R-:W-:-:S03]  /*2cb90*/  VIADD R171, R7, 0xffffffab ;  /* 0xffffffab07ab7836 */ /* 0x000fc60000000000 */
[----:B------:R-:W-:Y:S04]  /*2cba0*/  STL [R1+0x258c], R19 ;  /* 0x00258c1301007387 */ /* 0x000fe80000100800 */
[----:B------:R3:W-:Y:S04]  /*2cbb0*/  STL [R1+0x2598], R16 ;  /* 0x0025981001007387 */ /* 0x0007e80000100800 */
[----:B------:R-:W-:Y:S01]  /*2cbc0*/  LDGSTS.E [R9+-0x3fff4], desc[UR60][R190.64], !P6 ;  /* 0xc000c000be097fae */ /* 0x000fe2000f12187c */
[----:B------:R-:W-:-:S03]  /*2cbd0*/  ISETP.GE.U32.AND P6, PT, R247, 0x7fffff49, PT ;  /* 0x7fffff49f700780c */ /* 0x000fc60003fc6070 */
[----:B------:R1:W-:Y:S01]  /*2cbe0*/  STL [R1+0x2594], R17 ;  /* 0x0025941101007387 */ /* 0x0003e20000100800 */
[C---:B------:R-:W-:Y:S01]  /*2cbf0*/  VIADD R247, R7.reuse, 0xffffffaa ;  /* 0xffffffaa07f77836 */ /* 0x040fe20000000000 */
[----:B---3--:R-:W3:Y:S02]  /*2cc00*/  LDC R16, c[0x0][0x240] ;  /* 0x00009000ff107b82 */ /* 0x008ee40000000800 */
[----:B------:R-:W-:Y:S04]  /*2cc10*/  STL [R1+0x25a0], R10 ;  /* 0x0025a00a01007387 */ /* 0x000fe80000100800 */
[----:B------:R1:W-:Y:S01]  /*2cc20*/  STL [R1+0x259c], R11 ;  /* 0x00259c0b01007387 */ /* 0x0003e20000100800 */
[----:B------:R-:W-:Y:S01]  /*2cc30*/  VIADD R248, R7, 0xffffffc6 ;  /* 0xffffffc607f87836 */ /* 0x000fe20000000000 */
[----:B-1----:R-:W1:Y:S02]  /*2cc40*/  LDC R17, c[0x0][0x240] ;  /* 0x00009000ff117b82 */ /* 0x002e640000000800 */
[----:B------:R-:W-:Y:S04]  /*2cc50*/  STL [R1+0x25a8], R14 ;  /* 0x0025a80e01007387 */ /* 0x000fe80000100800 */
[----:B------:R2:W-:Y:S02]  /*2cc60*/  STL [R1+0x25a4], R15 ;  /* 0x0025a40f01007387 */ /* 0x0005e40000100800 */
[----:B------:R-:W3:Y:S02]  /*2cc70*/  LDC R11, c[0x0][0x240] ;  /* 0x00009000ff0b7b82 */ /* 0x000ee40000000800 */
[----:B------:R-:W-:Y:S01]  /*2cc80*/  LDGSTS.E [R9+-0x3c000], desc[UR60][R118.64], !P3 ;  /* 0xc400000076097fae */ /* 0x000fe2000d92187c */
[----:B------:R-:W-:-:S03]  /*2cc90*/  ISETP.GE.U32.AND P3, PT, R171, 0x7fffff2c, PT ;  /* 0x7fffff2cab00780c */ /* 0x000fc60003f66070 */
[----:B------:R-:W-:Y:S01]  /*2cca0*/  STL [R1+0x25b0], R12 ;  /* 0x0025b00c01007387 */ /* 0x000fe20000100800 */
[----:B------:R-:W-:Y:S01]  /*2ccb0*/  IADD3 R171, R7, -0x57, RZ ;  /* 0xffffffa907ab7810 */ /* 0x000fe20007ffe0ff */
[----:B--2---:R-:W2:Y:S02]  /*2ccc0*/  LDC R15, c[0x0][0x240] ;  /* 0x00009000ff0f7b82 */ /* 0x004ea40000000800 */
[----:B------:R4:W-:Y:S04]  /*2ccd0*/  STL [R1+0x25ac], R13 ;  /* 0x0025ac0d01007387 */ /* 0x0009e80000100800 */
[----:B------:R-:W-:Y:S02]  /*2cce0*/  STL [R1+0x25b8], R42 ;  /* 0x0025b82a01007387 */ /* 0x000fe40000100800 */
[----:B------:R-:W2:Y:S02]  /*2ccf0*/  LDC R14, c[0x0][0x240] ;  /* 0x00009000ff0e7b82 */ /* 0x000ea40000000800 */
[----:B------:R-:W-:Y:S01]  /*2cd00*/  LDGSTS.E [R9+-0x3bffc], desc[UR60][R192.64], !P4 ;  /* 0xc4004000c0097fae */ /* 0x000fe2000e12187c */
[----:B------:R-:W-:Y:S01]  /*2cd10*/  ISETP.GE.U32.AND P4, PT, R247, 0x7fffff2b, PT ;  /* 0x7fffff2bf700780c */ /* 0x000fe20003f86070 */
[----:B------:R-:W-:-:S02]  /*2cd20*/  VIADD R247, R7, 0xffffffa8 ;  /* 0xffffffa807f77836 */ /* 0x000fc40000000000 */
[----:B------:R-:W-:Y:S02]  /*2cd30*/  STL [R1+0x25b4], R43 ;  /* 0x0025b42b01007387 */ /* 0x000fe40000100800 */
[----:B----4-:R-:W4:Y:S02]  /*2cd40*/  LDC R13, c[0x0][0x240] ;  /* 0x00009000ff0d7b82 */ /* 0x010f240000000800 */
[----:B------:R1:W-:Y:S04]  /*2cd50*/  STL [R1+0x25d8], R0 ;  /* 0x0025d80001007387 */ /* 0x0003e80000100800 */
[----:B------:R-:W-:Y:S02]  /*2cd60*/  STL [R1+0x25c8], R44 ;  /* 0x0025c82c01007387 */ /* 0x000fe40000100800 */
[----:B------:R-:W4:Y:S02]  /*2cd70*/  LDC R12, c[0x0][0x240] ;  /* 0x00009000ff0c7b82 */ /* 0x000f240000000800 */
[----:B------:R-:W-:Y:S01]  /*2cd80*/  LDGSTS.E [R9+-0x3bff8], desc[UR60][R194.64], !P5 ;  /* 0xc4008000c2097fae */ /* 0x000fe2000e92187c */
[----:B------:R-:W-:-:S03]  /*2cd90*/  ISETP.GE.U32.AND P5, PT, R171, 0x7fffff2a, PT ;  /* 0x7fffff2aab00780c */ /* 0x000fc60003fa6070 */
[----:B------:R-:W-:Y:S01]  /*2cda0*/  STL [R1+0x25bc], R45 ;  /* 0x0025bc2d01007387 */ /* 0x000fe20000100800 */
[----:B------:R-:W-:Y:S01]  /*2cdb0*/  VIADD R171, R7, 0xffffff8b ;  /* 0xffffff8b07ab7836 */ /* 0x000fe20000000000 */
[----:B-1----:R-:W1:Y:S02]  /*2cdc0*/  LDC R0, c[0x0][0x240] ;  /* 0x00009000ff007b82 */ /* 0x002e640000000800 */
[----:B------:R3:W-:Y:S04]  /*2cdd0*/  STL.64 [R1+0x25c0], R36 ;  /* 0x0025c02401007387 */ /* 0x0007e80000100a00 */
[----:B------:R-:W-:Y:S02]  /*2cde0*/  STL.64 [R1+0x25d0], R46 ;  /* 0x0025d02e01007387 */ /* 0x000fe40000100a00 */
[----:B------:R-:W1:Y:S02]  /*2cdf0*/  LDC R10, c[0x0][0x240] ;  /* 0x00009000ff0a7b82 */ /* 0x000e640000000800 */
[----:B------:R-:W-:Y:S01]  /*2ce00*/  LDGSTS.E [R9+-0x3bff4], desc[UR60][R196.64], !P6 ;  /* 0xc400c000c4097fae */ /* 0x000fe2000f12187c */
[----:B------:R-:W-:-:S03]  /*2ce10*/  ISETP.GE.U32.AND P6, PT, R247, 0x7fffff29, PT ;  /* 0x7fffff29f700780c */ /* 0x000fc60003fc6070 */
[----:B------:R-:W-:Y:S01]  /*2ce20*/  STL [R1+0x25e0], R50 ;  /* 0x0025e03201007387 */ /* 0x000fe20000100800 */
[----:B------:R-:W-:Y:S01]  /*2ce30*/  IADD3 R247, R7, -0x76, RZ ;  /* 0xffffff8a07f77810 */ /* 0x000fe20007ffe0ff */
[----:B---3--:R-:W3:Y:S02]  /*2ce40*/  LDC R36, c[0x0][0x240] ;  /* 0x00009000ff247b82 */ /* 0x008ee40000000800 */
[----:B------:R-:W-:Y:S04]  /*2ce50*/  STL [R1+0x25dc], R51 ;  /* 0x0025dc3301007387 */ /* 0x000fe80000100800 */
[----:B------:R-:W-:Y:S04]  /*2ce60*/  STL [R1+0x25e8], R54 ;  /* 0x0025e83601007387 */ /* 0x000fe80000100800 */
[----:B------:R-:W-:Y:S04]  /*2ce70*/  STL [R1+0x25e4], R55 ;  /* 0x0025e43701007387 */ /* 0x000fe80000100800 */
[----:B------:R-:W-:Y:S04]  /*2ce80*/  STL [R1+0x25f0], R58 ;  /* 0x0025f03a01007387 */ /* 0x000fe80000100800 */
[----:B------:R-:W-:Y:S01]  /*2ce90*/  LDGSTS.E [R9+-0x38000], desc[UR60][R184.64], !P3 ;  /* 0xc8000000b8097fae */ /* 0x000fe2000d92187c */
[----:B------:R-:W-:Y:S01]  /*2cea0*/  ISETP.GE.U32.AND P3, PT, R171, 0x7fffff0c, PT ;  /* 0x7fffff0cab00780c */ /* 0x000fe20003f66070 */
[----:B------:R-:W-:-:S02]  /*2ceb0*/  VIADD R171, R7, 0xffffff89 ;  /* 0xffffff8907ab7836 */ /* 0x000fc40000000000 */
[----:B------:R-:W-:Y:S04]  /*2cec0*/  STL [R1+0x25ec], R59 ;  /* 0x0025ec3b01007387 */ /* 0x000fe80000100800 */
[----:B------:R2:W-:Y:S04]  /*2ced0*/  STL [R1+0x25f8], R60 ;  /* 0x0025f83c01007387 */ /* 0x0005e80000100800 */
[----:B------:R4:W-:Y:S04]  /*2cee0*/  STL [R1+0x25f4], R61 ;  /* 0x0025f43d01007387 */ /* 0x0009e80000100800 */
[----:B------:R-:W-:Y:S01]  /*2cef0*/  LDGSTS.E [R9+-0x37ffc], desc[UR60][R198.64], !P4 ;  /* 0xc8004000c6097fae */ /* 0x000fe2000e12187c */
[----:B------:R-:W-:Y:S01]  /*2cf00*/  ISETP.GE.U32.AND P4, PT, R247, 0x7fffff0b, PT ;  /* 0x7fffff0bf700780c */ /* 0x000fe20003f86070 */
[----:B------:R-:W-:Y:S01]  /*2cf10*/  VIADD R247, R7, 0xffffff88 ;  /* 0xffffff8807f77836 */ /* 0x000fe20000000000 */
[----:B--2---:R-:W2:Y:S01]  /*2cf20*/  LDC R60, c[0x0][0x240] ;  /* 0x00009000ff3c7b82 */ /* 0x004ea20000000800 */
[----:B------:R-:W-:Y:S04]  /*2cf30*/  STL [R1+0x2600], R62 ;  /* 0x0026003e01007387 */ /* 0x000fe80000100800 */
[----:B------:R-:W-:Y:S03]  /*2cf40*/  STL [R1+0x25fc], R63 ;  /* 0x0025fc3f01007387 */ /* 0x000fe60000100800 */
[----:B----4-:R-:W4:Y:S01]  /*2cf50*/  LDC R61, c[0x0][0x240] ;  /* 0x00009000ff3d7b82 */ /* 0x010f220000000800 */
[----:B------:R-:W-:Y:S04]  /*2cf60*/  STL [R1+0x2608], R64 ;  /* 0x0026084001007387 */ /* 0x000fe80000100800 */
[----:B------:R-:W-:Y:S01]  /*2cf70*/  LDGSTS.E [R9+-0x37ff8], desc[UR60][R200.64], !P5 ;  /* 0xc8008000c8097fae */ /* 0x000fe2000e92187c */
[----:B------:R-:W-:-:S03]  /*2cf80*/  ISETP.GE.U32.AND P5, PT, R171, 0x7fffff0a, PT ;  /* 0x7fffff0aab00780c */ /* 0x000fc60003fa6070 */
[----:B------:R-:W-:Y:S04]  /*2cf90*/  STL [R1+0x2604], R65 ;  /* 0x0026044101007387 */ /* 0x000fe80000100800 */
[----:B------:R-:W-:Y:S04]  /*2cfa0*/  STL [R1+0x2610], R66 ;  /* 0x0026104201007387 */ /* 0x000fe80000100800 */
[----:B------:R-:W-:Y:S04]  /*2cfb0*/  STL [R1+0x260c], R67 ;  /* 0x00260c4301007387 */ /* 0x000fe80000100800 */
[----:B------:R-:W-:Y:S01]  /*2cfc0*/  LDGSTS.E [R9+-0x37ff4], desc[UR60][R202.64], !P6 ;  /* 0xc800c000ca097fae */ /* 0x000fe2000f12187c */
[----:B------:R-:W-:-:S02]  /*2cfd0*/  ISETP.GE.U32.AND P6, PT, R247, 0x7fffff09, PT ;  /* 0x7fffff09f700780c */ /* 0x000fc40003fc6070 */
[C---:B------:R-:W-:Y:S01]  /*2cfe0*/  IADD3 R247, R7.reuse, -0x1a, RZ ;  /* 0xffffffe607f77810 */ /* 0x040fe20007ffe0ff */
[----:B------:R-:W-:Y:S01]  /*2cff0*/  STL [R1+0x2618], R68 ;  /* 0x0026184401007387 */ /* 0x000fe20000100800 */
[----:B------:R-:W-:-:S03]  /*2d000*/  VIADD R171, R7, 0xffffffe7 ;  /* 0xffffffe707ab7836 */ /* 0x000fc60000000000 */
        /* <DEDUP_REMOVED lines=13> */
[----:B------:R-:W-:-:S03]  /*2d0e0*/  LOP3.LUT R171, R244, 0x60, RZ, 0x3c, !PT ;  /* 0x00000060f4ab7812 */ /* 0x000fc600078e3cff */
[----:B------:R-:W-:Y:S04]  /*2d0f0*/  STL [R1+0x2634], R77 ;  /* 0x0026344d01007387 */ /* 0x000fe80000100800 */
[----:B------:R-:W-:Y:S04]  /*2d100*/  STL [R1+0x2640], R78 ;  /* 0x0026404e01007387 */ /* 0x000fe80000100800 */
[----:B------:R-:W-:Y:S01]  /*2d110*/  LDGSTS.E [R9+-0x33ff8], desc[UR60][R208.64], !P5 ;  /* 0xcc008000d0097fae */ /* 0x000fe2000e92187c */
[----:B------:R-:W-:Y:S02]  /*2d120*/  ISETP.GE.U32.AND P5, PT, R247, 0x7fffff66, PT ;  /* 0x7fffff66f700780c */ /* 0x000fe40003fa6070 */
[----:B------:R-:W-:Y:S01]  /*2d130*/  IADD3 R247, R7, -0x1c, RZ ;  /* 0xffffffe407f77810 */ /* 0x000fe20007ffe0ff */
[----:B------:R-:W-:Y:S04]  /*2d140*/  STL [R1+0x263c], R79 ;  /* 0x00263c4f01007387 */ /* 0x000fe80000100800 */
[----:B------:R1:W-:Y:S01]  /*2d150*/  STL [R1+0x264c], R2 ;  /* 0x00264c0201007387 */ /* 0x0003e20000100800 */
[----:B------:R-:W-:-:S03]  /*2d160*/  IADD3 R171, R170, 0x200000, R171 ;  /* 0x00200000aaab7810 */ /* 0x000fc60007ffe0ab */
[----:B------:R-:W-:Y:S04]  /*2d170*/  STL [R1+0x2648], R80 ;  /* 0x0026485001007387 */ /* 0x000fe80000100800 */
[----:B------:R-:W-:Y:S01]  /*2d180*/  STL [R1+0x2644], R81 ;  /* 0x0026445101007387 */ /* 0x000fe20000100800 */
[----:B------:R-:W-:Y:S01]  /*2d190*/  LOP3.LUT R244, R244, 0x70, RZ, 0x3c, !PT ;  /* 0x00000070f4f47812 */ /* 0x000fe200078e3cff */
[----:B-1----:R-:W1:Y:S02]  /*2d1a0*/  LDC R2, c[0x0][0x240] ;  /* 0x00009000ff027b82 */ /* 0x002e640000000800 */
[----:B------:R-:W-:Y:S04]  /*2d1b0*/  STL [R1+0x2654], R82 ;  /* 0x0026545201007387 */ /* 0x000fe80000100800 */
[----:B------:R-:W-:Y:S01]  /*2d1c0*/  LDGSTS.E [R9+-0x33ff4], desc[UR60][R210.64], !P6 ;  /* 0xcc00c000d2097fae */ /* 0x000fe2000f12187c */
[----:B------:R-:W-:Y:S01]  /*2d1d0*/  ISETP.GE.U32.AND P6, PT, R247, 0x7fffff65, PT ;  /* 0x7fffff65f700780c */ /* 0x000fe20003fc6070 */
[----:B------:R-:W-:-:S02]  /*2d1e0*/  VIADD R247, R7, 0xffffffc7 ;  /* 0xffffffc707f77836 */ /* 0x000fc40000000000 */
[----:B------:R-:W-:Y:S04]  /*2d1f0*/  STL [R1+0x2650], R83 ;  /* 0x0026505301007387 */ /* 0x000fe80000100800 */
[----:B------:R-:W-:Y:S04]  /*2d200*/  STL [R1+0x265c], R84 ;  /* 0x00265c5401007387 */ /* 0x000fe80000100800 */
[----:B------:R-:W-:Y:S04]  /*2d210*/  STL [R1+0x2658], R85 ;  /* 0x0026585501007387 */ /* 0x000fe80000100800 */
[----:B------:R-:W-:Y:S04]  /*2d220*/  STL [R1+0x2664], R86 ;  /* 0x0026645601007387 */ /* 0x000fe80000100800 */
[----:B------:R-:W-:Y:S04]  /*2d230*/  STL [R1+0x2660], R87 ;  /* 0x0026605701007387 */ /* 0x000fe80000100800 */
[----:B------:R-:W-:Y:S04]  /*2d240*/  STL [R1+0x266c], R90 ;  /* 0x00266c5a01007387 */ /* 0x000fe80000100800 */
[----:B------:R-:W-:Y:S01]  /*2d250*/  LDGSTS.E [R171+-0x40000], desc[UR60][R52.64], !P4 ;  /* 0xc000000034ab7fae */ /* 0x000fe2000e12187c */
[----:B------:R-:W-:-:S03]  /*2d260*/  ISETP.GE.U32.AND P4, PT, R247, 0x7fffff48, PT ;  /* 0x7fffff48f700780c */ /* 0x000fc60003f86070 */
[----:B------:R-:W-:Y:S04]  /*2d270*/  STL [R1+0x2668], R91 ;  /* 0x0026685b01007387 */ /* 0x000fe80000100800 */
[----:B------:R-:W-:Y:S01]  /*2d280*/  LDGSTS.E [R171+-0x3fffc], desc[UR60][R212.64], !P3 ;  /* 0xc0004000d4ab7fae */ /* 0x000fe2000d92187c */
[----:B------:R-:W-:-:S03]  /*2d290*/  ISETP.GE.U32.AND P3, PT, R248, 0x7fffff47, PT ;  /* 0x7fffff47f800780c */ /* 0x000fc60003f66070 */
[----:B------:R-:W-:Y:S01]  /*2d2a0*/  STL [R1+0x2674], R88 ;  /* 0x0026745801007387 */ /* 0x000fe20000100800 */
[C---:B------:R-:W-:Y:S01]  /*2d2b0*/  IADD3 R247, R7.reuse, -0x3b, RZ ;  /* 0xffffffc507f77810 */ /* 0x040fe20007ffe0ff */
[----:B------:R-:W-:Y:S02]  /*2d2c0*/  VIADD R248, R7, 0xffffffc4 ;  /* 0xffffffc407f87836 */ /* 0x000fe40000000000 */
[----:B------:R-:W-:Y:S04]  /*2d2d0*/  STL [R1+0x2670], R89 ;  /* 0x0026705901007387 */ /* 0x000fe80000100800 */
[----:B------:R-:W-:Y:S04]  /*2d2e0*/  STL [R1+0x267c], R94 ;  /* 0x00267c5e01007387 */ /* 0x000fe80000100800 */
        /* <DEDUP_REMOVED lines=8> */
[----:B------:R-:W-:Y:S01]  /*2d370*/  LDGSTS.E [R171+-0x3fff4], desc[UR60][R216.64], !P6 ;  /* 0xc000c000d8ab7fae */ /* 0x000fe2000f12187c */
[----:B------:R-:W-:-:S03]  /*2d380*/  ISETP.GE.U32.AND P6, PT, R248, 0x7fffff45, PT ;  /* 0x7fffff45f800780c */ /* 0x000fc60003fc6070 */
[----:B------:R-:W-:Y:S01]  /*2d390*/  STL [R1+0x2694], R100 ;  /* 0x0026946401007387 */ /* 0x000fe20000100800 */
[----:B------:R-:W-:-:S03]  /*2d3a0*/  IADD3 R248, R7, -0x5a, RZ ;  /* 0xffffffa607f87810 */ /* 0x000fc60007ffe0ff */
[----:B------:R-:W-:Y:S04]  /*2d3b0*/  STL [R1+0x2690], R101 ;  /* 0x0026906501007387 */ /* 0x000fe80000100800 */
[----:B------:R-:W-:Y:S04]  /*2d3c0*/  STL [R1+0x269c], R102 ;  /* 0x00269c6601007387 */ /* 0x000fe80000100800 */
[----:B------:R-:W-:Y:S04]  /*2d3d0*/  STL [R1+0x2698], R103 ;  /* 0x0026986701007387 */ /* 0x000fe80000100800 */
[----:B------:R-:W-:Y:S04]  /*2d3e0*/  STL [R1+0x26a4], R104 ;  /* 0x0026a46801007387 */ /* 0x000fe80000100800 */
[----:B------:R-:W-:Y:S01]  /*2d3f0*/  LDGSTS.E [R171+-0x3c000], desc[UR60][R122.64], !P4 ;  /* 0xc40000007aab7fae */ /* 0x000fe2000e12187c */
[----:B------:R-:W-:-:S03]  /*2d400*/  ISETP.GE.U32.AND P4, PT, R247, 0x7fffff28, PT ;  /* 0x7fffff28f700780c */ /* 0x000fc60003f86070 */
[----:B------:R-:W-:Y:S01]  /*2d410*/  STL [R1+0x26a0], R105 ;  /* 0x0026a06901007387 */ /* 0x000fe20000100800 */
[----:B------:R-:W-:-:S03]  /*2d420*/  VIADD R247, R7, 0xffffffa5 ;  /* 0xffffffa507f77836 */ /* 0x000fc60000000000 */
[----:B------:R-:W-:Y:S01]  /*2d430*/  LDGSTS.E [R171+-0x3bffc], desc[UR60][R218.64], !P3 ;  /* 0xc4004000daab7fae */ /* 0x000fe2000d92187c */
[----:B------:R-:W-:-:S03]  /*2d440*/  ISETP.GE.U32.AND P3, PT, R248, 0x7fffff27, PT ;  /* 0x7fffff27f800780c */ /* 0x000fc60003f66070 */
[----:B------:R-:W-:Y:S01]  /*2d450*/  STL [R1+0x26ac], R106 ;  /* 0x0026ac6a01007387 */ /* 0x000fe20000100800 */
[----:B------:R-:W-:-:S03]  /*2d460*/  VIADD R248, R7, 0xffffffa4 ;  /* 0xffffffa407f87836 */ /* 0x000fc60000000000 */
        /* <DEDUP_REMOVED lines=8> */
[----:B------:R-:W-:Y:S01]  /*2d4f0*/  STL [R1+0x26c0], R113 ;  /* 0x0026c07101007387 */ /* 0x000fe20000100800 */
[----:B------:R-:W-:-:S03]  /*2d500*/  IADD3 R247, R7, -0x79, RZ ;  /* 0xffffff8707f77810 */ /* 0x000fc60007ffe0ff */
[----:B------:R-:W-:Y:S01]  /*2d510*/  LDGSTS.E [R171+-0x3bff4], desc[UR60][R222.64], !P6 ;  /* 0xc400c000deab7fae */ /* 0x000fe2000f12187c */
[----:B------:R-:W-:Y:S01]  /*2d520*/  ISETP.GE.U32.AND P6, PT, R248, 0x7fffff25, PT ;  /* 0x7fffff25f800780c */ /* 0x000fe20003fc6070 */
[----:B------:R-:W-:Y:S02]  /*2d530*/  VIADD R248, R7, 0xffffff86 ;  /* 0xffffff8607f87836 */ /* 0x000fe40000000000 */
[----:B------:R3:W-:Y:S04]  /*2d540*/  STL [R1+0x26d0], R3 ;  /* 0x0026d00301007387 */ /* 0x0007e80000100800 */
[----:B------:R-:W-:Y:S04]  /*2d550*/  STL [R1+0x26cc], R114 ;  /* 0x0026cc7201007387 */ /* 0x000fe80000100800 */
[----:B------:R-:W-:Y:S01]  /*2d560*/  STL [R1+0x26c8], R115 ;  /* 0x0026c87301007387 */ /* 0x000fe20000100800 */
[----:B------:R-:W-:Y:S01]  /*2d570*/  IADD3 R244, R170, 0x200000, R244 ;  /* 0x00200000aaf47810 */ /* 0x000fe20007ffe0f4 */
[----:B---3--:R-:W3:Y:S02]  /*2d580*/  LDC R3, c[0x0][0x240] ;  /* 0x00009000ff037b82 */ /* 0x008ee40000000800 */
[----:B------:R2:W-:Y:S04]  /*2d590*/  STL [R1+0x26d8], R38 ;  /* 0x0026d82601007387 */ /* 0x0005e80000100800 */
[----:B------:R4:W-:Y:S04]  /*2d5a0*/  STL [R1+0x26d4], R39 ;  /* 0x0026d42701007387 */ /* 0x0009e80000100800 */
[----:B------:R-:W-:Y:S01]  /*2d5b0*/  LDGSTS.E [R171+-0x38000], desc[UR60][R188.64], !P4 ;  /* 0xc8000000bcab7fae */ /* 0x000fe2000e12187c */
[----:B------:R-:W-:Y:S01]  /*2d5c0*/  ISETP.GE.U32.AND P4, PT, R247, 0x7fffff08, PT ;  /* 0x7fffff08f700780c */ /* 0x000fe20003f86070 */
[----:B--2---:R-:W2:Y:S02]  /*2d5d0*/  LDC R38, c[0x0][0x240] ;  /* 0x00009000ff267b82 */ /* 0x004ea40000000800 */
[----:B------:R-:W-:Y:S01]  /*2d5e0*/  STL [R1+0x26e0], R116 ;  /* 0x0026e07401007387 */ /* 0x000fe20000100800 */
[----:B------:R-:W-:-:S03]  /*2d5f0*/  VIADD R247, R7, 0xffffff85 ;  /* 0xffffff8507f77836 */ /* 0x000fc60000000000 */
[----:B------:R-:W-:Y:S01]  /*2d600*/  LDGSTS.E [R171+-0x37ffc], desc[UR60][R224.64], !P3 ;  /* 0xc8004000e0ab7fae */ /* 0x000fe2000d92187c */
[----:B------:R-:W-:Y:S01]  /*2d610*/  ISETP.GE.U32.AND P3, PT, R248, 0x7fffff07, PT ;  /* 0x7fffff07f800780c */ /* 0x000fe20003f66070 */
[----:B----4-:R-:W4:Y:S02]  /*2d620*/  LDC R39, c[0x0][0x240] ;  /* 0x00009000ff277b82 */ /* 0x010f240000000800 */
[----:B------:R-:W-:Y:S01]  /*2d630*/  STL [R1+0x26dc], R117 ;  /* 0x0026dc7501007387 */ /* 0x000fe20000100800 */
[----:B------:R-:W-:-:S03]  /*2d640*/  IADD3 R248, R7, -0x1f, RZ ;  /* 0xffffffe107f87810 */ /* 0x000fc60007ffe0ff */
        /* <DEDUP_REMOVED lines=11> */
[----:B------:R-:W-:Y:S01]  /*2d700*/  ISETP.GE.U32.AND P6, PT, R248, 0x7fffff62, PT ;  /* 0x7fffff62f800780c */ /* 0x000fe20003fc6070 */
[----:B------:R-:W-:Y:S02]  /*2d710*/  VIADD R248, R7, 0xffffffe3 ;  /* 0xffffffe307f87836 */ /* 0x000fe40000000000 */
        /* <DEDUP_REMOVED lines=16> */
[----:B------:R-:W-:Y:S01]  /*2d820*/  STL [R1+0x2730], R140 ;  /* 0x0027308c01007387 */ /* 0x000fe20000100800 */
[----:B------:R-:W-:-:S03]  /*2d830*/  VIADD R248, R7, 0xffffffc3 ;  /* 0xffffffc307f87836 */ /* 0x000fc60000000000 */
        /* <DEDUP_REMOVED lines=12> */
[----:B------:R1:W-:Y:S04]  /*2d900*/  STL [R1+0x2754], R4 ;  /* 0x0027540401007387 */ /* 0x0003e80000100800 */
[----:B------:R-:W-:Y:S01]  /*2d910*/  LDGSTS.E [R244+-0x40000], desc[UR60][R56.64], !P3 ;  /* 0xc000000038f47fae */ /* 0x000fe2000d92187c */
[----:B------:R-:W-:-:S03]  /*2d920*/  ISETP.GE.U32.AND P3, PT, R248, 0x7fffff44, PT ;  /* 0x7fffff44f800780c */ /* 0x000fc60003f66070 */
[----:B------:R-:W-:Y:S01]  /*2d930*/  STL [R1+0x2750], R148 ;  /* 0x0027509401007387 */ /* 0x000fe20000100800 */
[C---:B------:R-:W-:Y:S01]  /*2d940*/  IADD3 R247, R7.reuse, -0x3e, RZ ;  /* 0xffffffc207f77810 */ /* 0x040fe20007ffe0ff */
[----:B-1----:R-:W1:Y:S02]  /*2d950*/  LDC R4, c[0x0][0x240] ;  /* 0x00009000ff047b82 */ /* 0x002e640000000800 */
        /* <DEDUP_REMOVED lines=13> */
[----:B------:R-:W-:-:S03]  /*2da30*/  ISETP.GE.U32.AND P6, PT, R248, 0x7fffff42, PT ;  /* 0x7fffff42f800780c */ /* 0x000fc60003fc6070 */
[----:B------:R-:W-:Y:S04]  /*2da40*/  STL [R1+0x2770], R157 ;  /* 0x0027709d01007387 */ /* 0x000fe80000100800 */
[----:B------:R-:W-:Y:S04]  /*2da50*/  STL [R1+0x277c], R40 ;  /* 0x00277c2801007387 */ /* 0x000fe80000100800 */
[----:B------:R-:W-:Y:S04]  /*2da60*/  STL [R1+0x2778], R41 ;  /* 0x0027782901007387 */ /* 0x000fe80000100800 */
[----:B------:R-:W-:Y:S04]  /*2da70*/  STL [R1+0x2784], R158 ;  /* 0x0027849e01007387 */ /* 0x000fe80000100800 */
[----:B------:R-:W-:Y:S04]  /*2da80*/  LDGSTS.E [R244+-0x3fff4], desc[UR60][R242.64], !P4 ;  /* 0xc000c000f2f47fae */ /* 0x000fe8000e12187c */
[----:B------:R-:W-:Y:S04]  /*2da90*/  STL [R1+0x2780], R159 ;  /* 0x0027809f01007387 */ /* 0x000fe80000100800 */
        /* <DEDUP_REMOVED lines=8> */
[----:B------:R-:W-:Y:S01]  /*2db20*/  STL [R1+0x2798], R165 ;  /* 0x002798a501007387 */ /* 0x000fe20000100800 */
[----:B------:R-:W-:-:S03]  /*2db30*/  VIADD R248, R7, 0xffffffa0 ;  /* 0xffffffa007f87836 */ /* 0x000fc60000000000 */
[----:B------:R-:W-:Y:S04]  /*2db40*/  STL [R1+0x27a4], R166 ;  /* 0x0027a4a601007387 */ /* 0x000fe80000100800 */
[----:B------:R-:W-:Y:S04]  /*2db50*/  STL [R1+0x27a0], R167 ;  /* 0x0027a0a701007387 */ /* 0x000fe80000100800 */
[----:B------:R-:W-:Y:S04]  /*2db60*/  LDGSTS.E [R244+-0x3bffc], desc[UR60][R30.64], !P5 ;  /* 0xc40040001ef47fae */ /* 0x000fe8000e92187c */
[----:B------:R-:W-:Y:S04]  /*2db70*/  STL [R1+0x27ac], R168 ;  /* 0x0027aca801007387 */ /* 0x000fe80000100800 */
[----:B------:R-:W-:Y:S01]  /*2db80*/  LDGSTS.E [R244+-0x3bff8], desc[UR60][R32.64], !P6 ;  /* 0xc400800020f47fae */ /* 0x000fe2000f12187c */
[----:B------:R-:W-:-:S02]  /*2db90*/  ISETP.GE.U32.AND P6, PT, R247, 0x7fffff23, PT ;  /* 0x7fffff23f700780c */ /* 0x000fc40003fc6070 */
[----:B------:R-:W-:Y:S01]  /*2dba0*/  IADD3 R247, R7, -0x5d, RZ ;  /* 0xffffffa307f77810 */ /* 0x000fe20007ffe0ff */
[----:B------:R-:W-:Y:S04]  /*2dbb0*/  STL [R1+0x27a8], R169 ;  /* 0x0027a8a901007387 */ /* 0x000fe80000100800 */
[----:B------:R-:W-:Y:S01]  /*2dbc0*/  STL [R1+0x27b4], R172 ;  /* 0x0027b4ac01007387 */ /* 0x000fe20000100800 */
[----:B------:R-:W-:-:S03]  /*2dbd0*/  ISETP.GE.U32.AND P4, PT, R248, 0x7fffff21, PT ;  /* 0x7fffff21f800780c */ /* 0x000fc60003f86070 */
[----:B------:R-:W-:Y:S01]  /*2dbe0*/  STL [R1+0x27b0], R173 ;  /* 0x0027b0ad01007387 */ /* 0x000fe20000100800 */
[----:B------:R-:W-:-:S03]  /*2dbf0*/  VIADD R248, R7, 0xffffffa1 ;  /* 0xffffffa107f87836 */ /* 0x000fc60000000000 */
[----:B------:R-:W-:Y:S04]  /*2dc00*/  STL [R1+0x27bc], R174 ;  /* 0x0027bcae01007387 */ /* 0x000fe80000100800 */
[----:B------:R-:W-:Y:S04]  /*2dc10*/  STL [R1+0x27b8], R175 ;  /* 0x0027b8af01007387 */ /* 0x000fe80000100800 */
[----:B------:R-:W-:Y:S01]  /*2dc20*/  LDGSTS.E [R244+-0x3bff4], desc[UR60][R34.64], !P3 ;  /* 0xc400c00022f47fae */ /* 0x000fe2000d92187c */
[----:B------:R-:W-:Y:S01]  /*2dc30*/  ISETP.GE.U32.AND P3, PT, R247, 0x7fffff24, PT ;  /* 0x7fffff24f700780c */ /* 0x000fe20003f66070 */
[----:B------:R-:W-:-:S02]  /*2dc40*/  VIADD R247, R7, 0xffffff80 ;  /* 0xffffff8007f77836 */ /* 0x000fc40000000000 */
[----:B------:R-:W-:Y:S04]  /*2dc50*/  STL [R1+0x27c4], R176 ;  /* 0x0027c4b001007387 */ /* 0x000fe80000100800 */
[----:B------:R-:W-:Y:S04]  /*2dc60*/  STL [R1+0x27c0], R177 ;  /* 0x0027c0b101007387 */ /* 0x000fe80000100800 */
[----:B------:R3:W-:Y:S01]  /*2dc70*/  STL [R1+0x27cc], R178 ;  /* 0x0027ccb201007387 */ /* 0x0007e20000100800 */
[----:B------:R-:W2:Y:S03]  /*2dc80*/  S2R R7, SR_TID.X ;  /* 0x0000000000077919 */ /* 0x000ea60000002100 */
[----:B------:R-:W-:Y:S01]  /*2dc90*/  STL [R1+0x27c8], R179 ;  /* 0x0027c8b301007387 */ /* 0x000fe20000100800 */
[----:B------:R-:W-:Y:S01]  /*2dca0*/  ISETP.GE.U32.AND P5, PT, R248, 0x7fffff22, PT ;  /* 0x7fffff22f800780c */ /* 0x000fe20003fa6070 */
[----:B---3--:R-:W3:Y:S02]  /*2dcb0*/  LDC R178, c[0x0][0x240] ;  /* 0x00009000ffb27b82 */ /* 0x008ee40000000800 */
[----:B------:R-:W-:Y:S04]  /*2dcc0*/  STL [R1+0x27d4], R180 ;  /* 0x0027d4b401007387 */ /* 0x000fe80000100800 */
[----:B------:R-:W-:Y:S02]  /*2dcd0*/  STL [R1+0x27d0], R181 ;  /* 0x0027d0b501007387 */ /* 0x000fe40000100800 */
[----:B------:R-:W4:Y:S02]  /*2dce0*/  LDC R248, c[0x0][0x240] ;  /* 0x00009000fff87b82 */ /* 0x000f240000000800 */
[----:B------:R-:W3:Y:S04]  /*2dcf0*/  LDL.64 R42, [R1+0x18] ;  /* 0x00001800012a7983 */ /* 0x000ee80000100a00 */
[----:B------:R-:W4:Y:S04]  /*2dd00*/  LDL.64 R18, [R1+0x20] ;  /* 0x0000200001127983 */ /* 0x000f280000100a00 */
        /* <DEDUP_REMOVED lines=13> */
[----:B------:R-:W1:Y:S01]  /*2dde0*/  LDL.LU R35, [R1+0x5f0] ;  /* 0x0005f00001237983 */ /* 0x000e620000300800 */
[----:B--2---:R-:W-:-:S03]  /*2ddf0*/  LOP3.LUT R21, R7, 0x7f, RZ, 0xc0, !PT ;  /* 0x0000007f07157812 */ /* 0x004fc600078ec0ff */
[----:B------:R-:W2:Y:S04]  /*2de00*/  LDL.LU R34, [R1+0x5ec] ;  /* 0x0005ec0001227983 */ /* 0x000ea80000300800 */
[----:B------:R-:W2:Y:S04]  /*2de10*/  LDL.LU R6, [R1+0x5e4] ;  /* 0x0005e40001067983 */ /* 0x000ea80000300800 */
[----:B------:R-:W2:Y:S04]  /*2de20*/  LDL.LU R7, [R1+0x5e0] ;  /* 0x0005e00001077983 */ /* 0x000ea80000300800 */
[----:B------:R-:W2:Y:S04]  /*2de30*/  LDL.LU R51, [R1+0x5dc] ;  /* 0x0005dc0001337983 */ /* 0x000ea80000300800 */
[----:B------:R-:W2:Y:S04]  /*2de40*/  LDL.LU R50, [R1+0x5d4] ;  /* 0x0005d40001327983 */ /* 0x000ea80000300800 */
[----:B---3--:R-:W-:Y:S04]  /*2de50*/  LDGSTS.E [R244+-0x38000], desc[UR60][R42.64], !P3 ;  /* 0xc80000002af47fae */ /* 0x008fe8000d92187c */
[----:B----4-:R3:W-:Y:S01]  /*2de60*/  LDGSTS.E [R244+-0x37ffc], desc[UR60][R18.64], !P6 ;  /* 0xc800400012f47fae */ /* 0x0107e2000f12187c */
[----:B------:R-:W-:-:S02]  /*2de70*/  IMAD R175, R20, R248, RZ ;  /* 0x000000f814af7224 */ /* 0x000fc400078e02ff */
[----:B------:R-:W4:Y:S01]  /*2de80*/  LDC R248, c[0x0][0x240] ;  /* 0x00009000fff87b82 */ /* 0x000f220000000800 */
[----:B------:R-:W-:Y:S02]  /*2de90*/  IMAD R172, R23, R249, RZ ;  /* 0x000000f917ac7224 */ /* 0x000fe400078e02ff */
[----:B------:R-:W-:-:S05]  /*2dea0*/  IMAD R173, R22, R251, RZ ;  /* 0x000000fb16ad7224 */ /* 0x000fca00078e02ff */
[----:B------:R-:W3:Y:S01]  /*2deb0*/  LDC R251, c[0x0][0x240] ;  /* 0x00009000fffb7b82 */ /* 0x000ee20000000800 */
[----:B------:R-:W-:-:S07]  /*2dec0*/  IMAD R168, R25, R2, RZ ;  /* 0x0000000219a87224 */ /* 0x000fce00078e02ff */
[----:B------:R-:W4:Y:S01]  /*2ded0*/  LDC R2, c[0x0][0x240] ;  /* 0x00009000ff027b82 */ /* 0x000f220000000800 */
[----:B------:R-:W-:Y:S02]  /*2dee0*/  IMAD R169, R24, R252, RZ ;  /* 0x000000fc18a97224 */ /* 0x000fe400078e02ff */
[----:B------:R-:W-:Y:S02]  /*2def0*/  IMAD R166, R27, R17, RZ ;  /* 0x000000111ba67224 */ /* 0x000fe400078e02ff */
[----:B------:R-:W-:-:S03]  /*2df00*/  IMAD R167, R26, R16, RZ ;  /* 0x000000101aa77224 */ /* 0x000fc600078e02ff */
[----:B------:R-:W3:Y:S01]  /*2df10*/  LDC R249, c[0x0][0x240] ;  /* 0x00009000fff97b82 */ /* 0x000ee20000000800 */
[----:B------:R-:W-:Y:S02]  /*2df20*/  IMAD R164, R29, R15, RZ ;  /* 0x0000000f1da47224 */ /* 0x000fe400078e02ff */
[----:B------:R-:W-:-:S05]  /*2df30*/  IMAD R165, R28, R14, RZ ;  /* 0x0000000e1ca57224 */ /* 0x000fca00078e02ff */
[----:B------:R-:W3:Y:S01]  /*2df40*/  LDC R252, c[0x0][0x240] ;  /* 0x00009000fffc7b82 */ /* 0x000ee20000000800 */
[----:B------:R-:W-:Y:S02]  /*2df50*/  IMAD R37, R30, R13, RZ ;  /* 0x0000000d1e257224 */ /* 0x000fe400078e02ff */
[----:B------:R-:W-:-:S05]  /*2df60*/  IMAD R163, R31, R12, RZ ;  /* 0x0000000c1fa37224 */ /* 0x000fca00078e02ff */
[----:B------:R-:W3:Y:S01]  /*2df70*/  LDC R14, c[0x0][0x240] ;  /* 0x00009000ff0e7b82 */ /* 0x000ee20000000800 */
[----:B------:R-:W-:-:S07]  /*2df80*/  IMAD R44, R32, R11, RZ ;  /* 0x0000000b202c7224 */ /* 0x000fce00078e02ff */
[----:B------:R-:W3:Y:S01]  /*2df90*/  LDC R15, c[0x0][0x240] ;  /* 0x00009000ff0f7b82 */ /* 0x000ee20000000800 */
[----:B-1----:R-:W-:Y:S02]  /*2dfa0*/  IMAD R160, R35, R4, RZ ;  /* 0x0000000423a07224 */ /* 0x002fe400078e02ff */
[----:B--2---:R-:W-:-:S05]  /*2dfb0*/  IMAD R161, R34, R0, RZ ;  /* 0x0000000022a17224 */ /* 0x004fca00078e02ff */
[----:B------:R-:W1:Y:S01]  /*2dfc0*/  LDC R0, c[0x0][0x240] ;  /* 0x00009000ff007b82 */ /* 0x000e620000000800 */
[----:B------:R-:W-:Y:S02]  /*2dfd0*/  IMAD R158, R6, R3, RZ ;  /* 0x00000003069e7224 */ /* 0x000fe400078e02ff */
[----:B------:R-:W2:Y:S01]  /*2dfe0*/  LDL.LU R6, [R1+0x5d0] ;  /* 0x0005d00001067983 */ /* 0x000ea20000300800 */
[----:B----4-:R-:W-:-:S03]  /*2dff0*/  IMAD R45, R7, R2, RZ ;  /* 0x00000002072d7224 */ /* 0x010fc600078e02ff */
[----:B------:R-:W4:Y:S01]  /*2e000*/  LDL.LU R46, [R1+0x5cc] ;  /* 0x0005cc00012e7983 */ /* 0x000f220000300800 */
[----:B------:R-:W1:Y:S03]  /*2e010*/  LDC R3, c[0x0][0x240] ;  /* 0x00009000ff037b82 */ /* 0x000e660000000800 */
[----:B------:R-:W4:Y:S04]  /*2e020*/  LDL.LU R47, [R1+0x5c4] ;  /* 0x0005c400012f7983 */ /* 0x000f280000300800 */
[----:B------:R-:W4:Y:S01]  /*2e030*/  LDL.LU R7, [R1+0x5c0] ;  /* 0x0005c00001077983 */ /* 0x000f220000300800 */
[----:B------:R-:W1:Y:S03]  /*2e040*/  LDC R2, c[0x0][0x240] ;  /* 0x00009000ff027b82 */ /* 0x000e660000000800 */
[----:B------:R-:W4:Y:S04]  /*2e050*/  LDL.LU R43, [R1+0x5bc] ;  /* 0x0005bc00012b7983 */ /* 0x000f280000300800 */
[----:B------:R-:W4:Y:S01]  /*2e060*/  LDL.LU R42, [R1+0x5b8] ;  /* 0x0005b800012a7983 */ /* 0x000f220000300800 */
[----:B------:R-:W-:Y:S01]  /*2e070*/  IMAD R159, R50, R248, RZ ;  /* 0x000000f8329f7224 */ /* 0x000fe200078e02ff */
[----:B---3--:R-:W3:Y:S02]  /*2e080*/  LDC R18, c[0x0][0x240] ;  /* 0x00009000ff127b82 */ /* 0x008ee40000000800 */
[----:B------:R-:W3:Y:S04]  /*2e090*/  LDL.LU R20, [R1+0x5b4] ;  /* 0x0005b40001147983 */ /* 0x000ee80000300800 */
[----:B------:R-:W3:Y:S02]  /*2e0a0*/  LDL.LU R23, [R1+0x5b0] ;  /* 0x0005b00001177983 */ /* 0x000ee40000300800 */
[----:B------:R-:W3:Y:S02]  /*2e0b0*/  LDC R17, c[0x0][0x240] ;  /* 0x00009000ff117b82 */ /* 0x000ee40000000800 */
[----:B------:R-:W1:Y:S04]  /*2e0c0*/  LDL.LU R22, [R1+0x5ac] ;  /* 0x0005ac0001167983 */ /* 0x000e680000300800 */
[----:B------:R-:W3:Y:S02]  /*2e0d0*/  LDL.LU R25, [R1+0x5a8] ;  /* 0x0005a80001197983 */ /* 0x000ee40000300800 */
[----:B------:R-:W3:Y:S02]  /*2e0e0*/  LDC R16, c[0x0][0x240] ;  /* 0x00009000ff107b82 */ /* 0x000ee40000000800 */
[----:B------:R-:W3:Y:S04]  /*2e0f0*/  LDL.LU R24, [R1+0x5a4] ;  /* 0x0005a40001187983 */ /* 0x000ee80000300800 */
[----:B------:R-:W3:Y:S02]  /*2e100*/  LDL.LU R27, [R1+0x5a0] ;  /* 0x0005a000011b7983 */ /* 0x000ee40000300800 */
[----:B------:R-:W3:Y:S02]  /*2e110*/  LDC R12, c[0x0][0x240] ;  /* 0x00009000ff0c7b82 */ /* 0x000ee40000000800 */
[----:B------:R-:W3:Y:S04]  /*2e120*/  LDL.LU R26, [R1+0x59c] ;  /* 0x00059c00011a7983 */ /* 0x000ee80000300800 */
[----:B------:R-:W3:Y:S02]  /*2e130*/  LDL.LU R29, [R1+0x598] ;  /* 0x00059800011d7983 */ /* 0x000ee40000300800 */
[----:B------:R-:W3:Y:S02]  /*2e140*/  LDC R13, c[0x0][0x240] ;  /* 0x00009000ff0d7b82 */ /* 0x000ee40000000800 */
[----:B------:R-:W3:Y:S04]  /*2e150*/  LDL.LU R28, [R1+0x594] ;  /* 0x00059400011c7983 */ /* 0x000ee80000300800 */
[----:B------:R-:W3:Y:S01]  /*2e160*/  LDL.LU R30, [R1+0x590] ;  /* 0x00059000011e7983 */ /* 0x000ee20000300800 */
[----:B------:R-:W-:Y:S01]  /*2e170*/  IMAD R33, R33, R10, RZ ;  /* 0x0000000a21217224 */ /* 0x000fe200078e02ff */
[----:B------:R-:W3:Y:S02]  /*2e180*/  LDC R11, c[0x0][0x240] ;  /* 0x00009000ff0b7b82 */ /* 0x000ee40000000800 */
[----:B------:R-:W3:Y:S04]  /*2e190*/  LDL.LU R31, [R1+0x58c] ;  /* 0x00058c00011f7983 */ /* 0x000ee80000300800 */
[----:B------:R-:W3:Y:S02]  /*2e1a0*/  LDL.LU R32, [R1+0x588] ;  /* 0x0005880001207983 */ /* 0x000ee40000300800 */
[----:B------:R-:W3:Y:S02]  /*2e1b0*/  LDC R10, c[0x0][0x240] ;  /* 0x00009000ff0a7b82 */ /* 0x000ee40000000800 */
[----:B------:R-:W3:Y:S04]  /*2e1c0*/  LDL.LU R35, [R1+0x584] ;  /* 0x0005840001237983 */ /* 0x000ee80000300800 */
[----:B------:R-:W3:Y:S02]  /*2e1d0*/  LDL.LU R34, [R1+0x580] ;  /* 0x0005800001227983 */ /* 0x000ee40000300800 */
[----:B------:R-:W3:Y:S08]  /*2e1e0*/  LDC R4, c[0x0][0x240] ;  /* 0x00009000ff047b82 */ /* 0x000ef00000000800 */
[----:B------:R-:W3:Y:S01]  /*2e1f0*/  LDC R19, c[0x0][0x240] ;  /* 0x00009000ff137b82 */ /* 0x000ee20000000800 */
[----:B------:R-:W-:-:S02]  /*2e200*/  ISETP.GE.U32.AND P3, PT, R247, 0x7fffff01, PT ;  /* 0x7fffff01f700780c */ /* 0x000fc40003f66070 */
[----:B------:R-:W-:-:S05]  /*2e210*/  ISETP.GE.AND P6, PT, R21, R247, PT ;  /* 0x000000f71500720c */ /* 0x000fca0003fc6270 */
[----:B------:R-:W3:Y:S08]  /*2e220*/  LDC R247, c[0x0][0x240] ;  /* 0x00009000fff77b82 */ /* 0x000ef00000000800 */
[----:B------:R-:W3:Y:S08]  /*2e230*/  LDC R21, c[0x0][0x240] ;  /* 0x00009000ff157b82 */ /* 0x000ef00000000800 */
[----:B------:R-:W3:Y:S01]  /*2e240*/  LDC R248, c[0x0][0x240] ;  /* 0x00009000fff87b82 */ /* 0x000ee20000000800 */
[----:B--2---:R-:W-:-:S02]  /*2e250*/  IMAD R40, R6, R251, RZ ;  /* 0x000000fb06287224 */ /* 0x004fc400078e02ff */
[----:B------:R-:W2:Y:S01]  /*2e260*/  LDL.LU R6, [R1+0x57c] ;  /* 0x00057c0001067983 */ /* 0x000ea20000300800 */
[----:B----4-:R-:W-:-:S04]  /*2e270*/  IMAD R157, R7, R38, RZ ;  /* 0x00000026079d7224 */ /* 0x010fc800078e02ff */
[----:B------:R-:W4:Y:S01]  /*2e280*/  LDC R251, c[0x0][0x240] ;  /* 0x00009000fffb7b82 */ /* 0x000f220000000800 */
[----:B------:R-:W4:Y:S04]  /*2e290*/  LDL.LU R7, [R1+0x578] ;  /* 0x0005780001077983 */ /* 0x000f280000300800 */
[----:B------:R-:W2:Y:S01]  /*2e2a0*/  LDL.LU R59, [R1+0x574] ;  /* 0x00057400013b7983 */ /* 0x000ea20000300800 */
[----:B-1----:R-:W-:-:S03]  /*2e2b0*/  IMAD R150, R22, R3, RZ ;  /* 0x0000000316967224 */ /* 0x002fc600078e02ff */
[----:B------:R-:W2:Y:S01]  /*2e2c0*/  LDL.LU R58, [R1+0x570] ;  /* 0x00057000013a7983 */ /* 0x000ea20000300800 */
[----:B------:R-:W4:Y:S03]  /*2e2d0*/  LDC R3, c[0x0][0x240] ;  /* 0x00009000ff037b82 */ /* 0x000f260000000800 */
[----:B------:R-:W2:Y:S01]  /*2e2e0*/  LDL.LU R55, [R1+0x56c] ;  /* 0x00056c0001377983 */ /* 0x000ea20000300800 */
[----:B------:R-:W-:Y:S02]  /*2e2f0*/  IMAD R41, R46, R249, RZ ;  /* 0x000000f92e297224 */ /* 0x000fe400078e02ff */
[----:B------:R-:W-:Y:S02]  /*2e300*/  IMAD R156, R47, R252, RZ ;  /* 0x000000fc2f9c7224 */ /* 0x000fe400078e02ff */
[----:B------:R-:W-:Y:S01]  /*2e310*/  IMAD R154, R43, R0, RZ ;  /* 0x000000002b9a7224 */ /* 0x000fe200078e02ff */
[----:B------:R-:W1:Y:S01]  /*2e320*/  LDC R249, c[0x0][0x240] ;  /* 0x00009000fff97b82 */ /* 0x000e620000000800 */
[----:B---3--:R-:W-:-:S07]  /*2e330*/  IMAD R135, R34, R2, RZ ;  /* 0x0000000222877224 */ /* 0x008fce00078e02ff */
[----:B------:R-:W2:Y:S01]  /*2e340*/  LDC R0, c[0x0][0x240] ;  /* 0x00009000ff007b82 */ /* 0x000ea20000000800 */
[----:B------:R-:W-:Y:S02]  /*2e350*/  IMAD R149, R28, R14, RZ ;  /* 0x0000000e1c957224 */ /* 0x000fe400078e02ff */
[----:B------:R-:W-:Y:S02]  /*2e360*/  IMAD R155, R42, R36, RZ ;  /* 0x000000242a9b7224 */ /* 0x000fe400078e02ff */
[----:B------:R-:W-:Y:S02]  /*2e370*/  IMAD R151, R25, R18, RZ ;  /* 0x0000001219977224 */ /* 0x000fe400078e02ff */
[----:B------:R-:W-:Y:S01]  /*2e380*/  IMAD R148, R27, R16, RZ ;  /* 0x000000101b947224 */ /* 0x000fe200078e02ff */
[----:B------:R-:W3:Y:S01]  /*2e390*/  LDC R2, c[0x0][0x240] ;  /* 0x00009000ff027b82 */ /* 0x000ee20000000800 */
[----:B------:R-:W-:Y:S02]  /*2e3a0*/  IMAD R12, R29, R12, RZ ;  /* 0x0000000c1d0c7224 */ /* 0x000fe400078e02ff */
[----:B------:R-:W-:-:S02]  /*2e3b0*/  IMAD R13, R30, R13, RZ ;  /* 0x0000000d1e0d7224 */ /* 0x000fc400078e02ff */
[----:B------:R-:W-:Y:S02]  /*2e3c0*/  IMAD R146, R31, R11, RZ ;  /* 0x0000000b1f927224 */ /* 0x000fe400078e02ff */
[----:B------:R-:W-:Y:S01]  /*2e3d0*/  IMAD R147, R32, R10, RZ ;  /* 0x0000000a20937224 */ /* 0x000fe200078e02ff */
[----:B------:R-:W3:Y:S01]  /*2e3e0*/  LDC R16, c[0x0][0x240] ;  /* 0x00009000ff107b82 */ /* 0x000ee20000000800 */
[----:B------:R-:W-:Y:S02]  /*2e3f0*/  IMAD R144, R35, R4, RZ ;  /* 0x0000000423907224 */ /* 0x000fe400078e02ff */
[----:B------:R-:W-:Y:S02]  /*2e400*/  IMAD R153, R23, R19, RZ ;  /* 0x0000001317997224 */ /* 0x000fe400078e02ff */
[----:B------:R-:W-:-:S03]  /*2e410*/  IMAD R162, R51, R247, RZ ;  /* 0x000000f733a27224 */ /* 0x000fc600078e02ff */
[----:B------:R-:W3:Y:S01]  /*2e420*/  LDC R22, c[0x0][0x240] ;  /* 0x00009000ff167b82 */ /* 0x000ee20000000800 */
[----:B------:R-:W-:-:S07]  /*2e430*/  IMAD R152, R20, R21, RZ ;  /* 0x0000001514987224 */ /* 0x000fce00078e02ff */
[----:B------:R-:W3:Y:S01]  /*2e440*/  LDC R38, c[0x0][0x240] ;  /* 0x00009000ff267b82 */ /* 0x000ee20000000800 */
[----:B----4-:R-:W-:-:S07]  /*2e450*/  IMAD R145, R7, R3, RZ ;  /* 0x0000000307917224 */ /* 0x010fce00078e02ff */
[----:B------:R-:W4:Y:S01]  /*2e460*/  LDC R19, c[0x0][0x240] ;  /* 0x00009000ff137b82 */ /* 0x000f220000000800 */
[----:B------:R-:W1:Y:S04]  /*2e470*/  LDL.LU R7, [R1+0x564] ;  /* 0x0005640001077983 */ /* 0x000e680000300800 */
[----:B------:R-:W4:Y:S01]  /*2e480*/  LDL.LU R54, [R1+0x560] ;  /* 0x0005600001367983 */ /* 0x000f220000300800 */
[----:B------:R-:W-:Y:S02]  /*2e490*/  IMAD R43, R26, R15, RZ ;  /* 0x0000000f1a2b7224 */ /* 0x000fe400078e02ff */
[----:B------:R-:W-:Y:S01]  /*2e4a0*/  IMAD R42, R24, R17, RZ ;  /* 0x00000011182a7224 */ /* 0x000fe200078e02ff */
[----:B------:R-:W4:Y:S01]  /*2e4b0*/  LDL.LU R50, [R1+0x55c] ;  /* 0x00055c0001327983 */ /* 0x000f220000300800 */
[----:B--2---:R-:W-:Y:S01]  /*2e4c0*/  IMAD R4, R6, R0, RZ ;  /* 0x0000000006047224 */ /* 0x004fe200078e02ff */
[----:B------:R-:W2:Y:S02]  /*2e4d0*/  LDC R3, c[0x0][0x240] ;  /* 0x00009000ff037b82 */ /* 0x000ea40000000800 */
[----:B------:R-:W3:Y:S04]  /*2e4e0*/  LDL.LU R46, [R1+0x554] ;  /* 0x00055400012e7983 */ /* 0x000ee80000300800 */
[----:B------:R-:W2:Y:S02]  /*2e4f0*/  LDL.LU R34, [R1+0x550] ;  /* 0x0005500001227983 */ /* 0x000ea40000300800 */
[----:B------:R-:W4:Y:S02]  /*2e500*/  LDC R0, c[0x0][0x240] ;  /* 0x00009000ff007b82 */ /* 0x000f240000000800 */
[----:B------:R-:W4:Y:S04]  /*2e510*/  LDL.LU R47, [R1+0x54c] ;  /* 0x00054c00012f7983 */ /* 0x000f280000300800 */
[----:B------:R-:W4:Y:S02]  /*2e520*/  LDL.LU R14, [R1+0x544] ;  /* 0x00054400010e7983 */ /* 0x000f240000300800 */
        /* <DEDUP_REMOVED lines=18> */
[----:B------:R-:W4:Y:S08]  /*2e650*/  LDC R11, c[0x0][0x240] ;  /* 0x00009000ff0b7b82 */ /* 0x000f300000000800 */
[----:B------:R-:W4:Y:S08]  /*2e660*/  LDC R252, c[0x0][0x240] ;  /* 0x00009000fffc7b82 */ /* 0x000f300000000800 */
[----:B------:R-:W4:Y:S08]  /*2e670*/  LDC R51, c[0x0][0x240] ;  /* 0x00009000ff337b82 */ /* 0x000f300000000800 */
[----:B------:R-:W4:Y:S08]  /*2e680*/  LDC R21, c[0x0][0x240] ;  /* 0x00009000ff157b82 */ /* 0x000f300000000800 */
[----:B------:R-:W4:Y:S01]  /*2e690*/  LDC R20, c[0x0][0x240] ;  /* 0x00009000ff147b82 */ /* 0x000f220000000800 */
[----:B-1----:R-:W-:-:S02]  /*2e6a0*/  IMAD R141, R7, R249, RZ ;  /* 0x000000f9078d7224 */ /* 0x002fc400078e02ff */
[----:B------:R-:W4:Y:S01]  /*2e6b0*/  LDL.LU R7, [R1+0x508] ;  /* 0x0005080001077983 */ /* 0x000f220000300800 */
[----:B--2---:R-:W-:-:S04]  /*2e6c0*/  IMAD R137, R34, R39, RZ ;  /* 0x0000002722897224 */ /* 0x004fc800078e02ff */
[----:B------:R-:W1:Y:S01]  /*2e6d0*/  LDC R249, c[0x0][0x240] ;  /* 0x00009000fff97b82 */ /* 0x000e620000000800 */
[----:B------:R-:W2:Y:S01]  /*2e6e0*/  LDL.LU R34, [R1+0x504] ;  /* 0x0005040001227983 */ /* 0x000ea20000300800 */
[----:B---3--:R-:W-:-:S06]  /*2e6f0*/  IMAD R136, R46, R2, RZ ;  /* 0x000000022e887224 */ /* 0x008fcc00078e02ff */
[----:B------:R-:W3:Y:S01]  /*2e700*/  LDC R2, c[0x0][0x240] ;  /* 0x00009000ff027b82 */ /* 0x000ee20000000800 */
[----:B----4-:R-:W-:-:S07]  /*2e710*/  IMAD R131, R30, R19, RZ ;  /* 0x000000131e837224 */ /* 0x010fce00078e02ff */
[----:B------:R-:W4:Y:S01]  /*2e720*/  LDC R46, c[0x0][0x240] ;  /* 0x00009000ff2e7b82 */ /* 0x000f220000000800 */
[----:B------:R-:W4:Y:S01]  /*2e730*/  LDL.LU R30, [R1+0x500] ;  /* 0x00050000011e7983 */ /* 0x000f220000300800 */
[----:B------:R-:W-:-:S06]  /*2e740*/  IMAD R15, R15, R0, RZ ;  /* 0x000000000f0f7224 */ /* 0x000fcc00078e02ff */
[----:B------:R-:W2:Y:S01]  /*2e750*/  LDC R0, c[0x0][0x240] ;  /* 0x00009000ff007b82 */ /* 0x000ea20000000800 */
[----:B------:R-:W-:-:S07]  /*2e760*/  IMAD R93, R6, R3, RZ ;  /* 0x00000003065d7224 */ /* 0x000fce00078e02ff */
[----:B------:R-:W1:Y:S01]  /*2e770*/  LDC R19, c[0x0][0x240] ;  /* 0x00009000ff137b82 */ /* 0x000e620000000800 */
[----:B------:R-:W4:Y:S01]  /*2e780*/  LDL.LU R6, [R1+0x4fc] ;  /* 0x0004fc0001067983 */ /* 0x000f220000300800 */
[----:B------:R-:W-:Y:S02]  /*2e790*/  IMAD R92, R35, R16, RZ ;  /* 0x00000010235c7224 */ /* 0x000fe400078e02ff */
[----:B------:R-:W-:Y:S02]  /*2e7a0*/  IMAD R129, R32, R17, RZ ;  /* 0x0000001120817224 */ /* 0x000fe400078e02ff */
[----:B------:R-:W-:Y:S02]  /*2e7b0*/  IMAD R133, R25, R23, RZ ;  /* 0x0000001719857224 */ /* 0x000fe400078e02ff */
[----:B------:R-:W-:Y:S01]  /*2e7c0*/  IMAD R10, R24, R10, RZ ;  /* 0x0000000a180a7224 */ /* 0x000fe200078e02ff */
[----:B------:R-:W1:Y:S01]  /*2e7d0*/  LDC R16, c[0x0][0x240] ;  /* 0x00009000ff107b82 */ /* 0x000e620000000800 */
[----:B------:R-:W-:-:S02]  /*2e7e0*/  IMAD R14, R14, R36, RZ ;  /* 0x000000240e0e7224 */ /* 0x000fc400078e02ff */
[----:B---3--:R-:W-:-:S05]  /*2e7f0*/  IMAD R124, R7, R2, RZ ;  /* 0x00000002077c7224 */ /* 0x008fca00078e02ff */
[----:B------:R-:W3:Y:S01]  /*2e800*/  LDC R3, c[0x0][0x240] ;  /* 0x00009000ff037b82 */ /* 0x000ee20000000800 */
[----:B------:R-:W3:Y:S04]  /*2e810*/  LDL.LU R7, [R1+0x4f8] ;  /* 0x0004f80001077983 */ /* 0x000ee80000300800 */
[----:B------:R-:W1:Y:S01]  /*2e820*/  LDL.LU R62, [R1+0x4f4] ;  /* 0x0004f400013e7983 */ /* 0x000e620000300800 */
[----:B--2---:R-:W-:-:S03]  /*2e830*/  IMAD R125, R34, R0, RZ ;  /* 0x00000000227d7224 */ /* 0x004fc600078e02ff */
[----:B------:R-:W2:Y:S01]  /*2e840*/  LDL.LU R35, [R1+0x4f0] ;  /* 0x0004f00001237983 */ /* 0x000ea20000300800 */
[----:B------:R-:W-:Y:S01]  /*2e850*/  IMAD R128, R31, R18, RZ ;  /* 0x000000121f807224 */ /* 0x000fe200078e02ff */
[----:B------:R-:W1:Y:S02]  /*2e860*/  LDC R17, c[0x0][0x240] ;  /* 0x00009000ff117b82 */ /* 0x000e640000000800 */
[----:B------:R-:W2:Y:S04]  /*2e870*/  LDL.LU R32, [R1+0x4ec] ;  /* 0x0004ec0001207983 */ /* 0x000ea80000300800 */
[----:B------:R-:W2:Y:S01]  /*2e880*/  LDL.LU R25, [R1+0x4e8] ;  /* 0x0004e80001197983 */ /* 0x000ea20000300800 */
[----:B------:R-:W-:Y:S01]  /*2e890*/  IMAD R142, R59, R247, RZ ;  /* 0x000000f73b8e7224 */ /* 0x000fe200078e02ff */
[----:B------:R-:W1:Y:S02]  /*2e8a0*/  LDC R23, c[0x0][0x240] ;  /* 0x00009000ff177b82 */ /* 0x000e640000000800 */
[----:B------:R-:W2:Y:S01]  /*2e8b0*/  LDL.LU R34, [R1+0x4e4] ;  /* 0x0004e40001227983 */ /* 0x000ea20000300800 */
[----:B------:R-:W-:-:S03]  /*2e8c0*/  IMAD R36, R27, R22, RZ ;  /* 0x000000161b247224 */ /* 0x000fc600078e02ff */
[----:B------:R-:W2:Y:S02]  /*2e8d0*/  LDL.LU R24, [R1+0x4e0] ;  /* 0x0004e00001187983 */ /* 0x000ea40000300800 */
[----:B------:R-:W4:Y:S02]  /*2e8e0*/  LDC R247, c[0x0][0x240] ;  /* 0x00009000fff77b82 */ /* 0x000f240000000800 */
[----:B------:R-:W2:Y:S04]  /*2e8f0*/  LDL.LU R18, [R1+0x4dc] ;  /* 0x0004dc0001127983 */ /* 0x000ea80000300800 */
        /* <DEDUP_REMOVED lines=9> */
[----:B------:R-:W2:Y:S01]  /*2e990*/  LDL.LU R54, [R1+0x4c4] ;  /* 0x0004c40001367983 */ /* 0x000ea20000300800 */
[----:B----4-:R-:W-:Y:S01]  /*2e9a0*/  IMAD R120, R30, R247, RZ ;  /* 0x000000f71e787224 */ /* 0x010fe200078e02ff */
[----:B------:R-:W2:Y:S02]  /*2e9b0*/  LDC R252, c[0x0][0x240] ;  /* 0x00009000fffc7b82 */ /* 0x000ea40000000800 */
[----:B------:R-:W4:Y:S04]  /*2e9c0*/  LDL.LU R50, [R1+0x4c0] ;  /* 0x0004c00001327983 */ /* 0x000f280000300800 */
[----:B------:R-:W4:Y:S01]  /*2e9d0*/  LDL.LU R30, [R1+0x4bc] ;  /* 0x0004bc00011e7983 */ /* 0x000f220000300800 */
[----:B------:R-:W-:Y:S02]  /*2e9e0*/  IMAD R143, R58, R248, RZ ;  /* 0x000000f83a8f7224 */ /* 0x000fe400078e02ff */
[----:B------:R-:W-:Y:S01]  /*2e9f0*/  IMAD R140, R55, R251, RZ ;  /* 0x000000fb378c7224 */ /* 0x000fe200078e02ff */
[----:B------:R-:W3:Y:S08]  /*2ea00*/  LDC R248, c[0x0][0x240] ;  /* 0x00009000fff87b82 */ /* 0x000ef00000000800 */
[----:B------:R-:W1:Y:S01]  /*2ea10*/  LDC R251, c[0x0][0x240] ;  /* 0x00009000fffb7b82 */ /* 0x000e620000000800 */
[----:B------:R-:W-:-:S02]  /*2ea20*/  IMAD R130, R26, R21, RZ ;  /* 0x000000151a827224 */ /* 0x000fc400078e02ff */
[----:B------:R-:W-:Y:S01]  /*2ea30*/  IMAD R134, R28, R20, RZ ;  /* 0x000000141c867224 */ /* 0x000fe200078e02ff */
[----:B------:R-:W4:Y:S04]  /*2ea40*/  LDL.LU R21, [R1+0x4b4] ;  /* 0x0004b40001157983 */ /* 0x000f280000300800 */
[----:B------:R-:W4:Y:S01]  /*2ea50*/  LDL.LU R28, [R1+0x4b0] ;  /* 0x0004b000011c7983 */ /* 0x000f220000300800 */
[----:B------:R-:W2:Y:S03]  /*2ea60*/  LDC R58, c[0x0][0x240] ;  /* 0x00009000ff3a7b82 */ /* 0x000ea60000000800 */
[----:B------:R-:W4:Y:S04]  /*2ea70*/  LDL.LU R22, [R1+0x4ac] ;  /* 0x0004ac0001167983 */ /* 0x000f280000300800 */
[----:B------:R-:W4:Y:S01]  /*2ea80*/  LDL.LU R26, [R1+0x4a4] ;  /* 0x0004a400011a7983 */ /* 0x000f220000300800 */
[----:B---3--:R-:W-:Y:S01]  /*2ea90*/  IMAD R121, R6, R248, RZ ;  /* 0x000000f806797224 */ /* 0x008fe200078e02ff */
[----:B------:R-:W3:Y:S01]  /*2eaa0*/  LDC R20, c[0x0][0x240] ;  /* 0x00009000ff147b82 */ /* 0x000ee20000000800 */
[----:B------:R-:W-:-:S07]  /*2eab0*/  IMAD R132, R47, R38, RZ ;  /* 0x000000262f847224 */ /* 0x000fce00078e02ff */
[----:B------:R-:W4:Y:S08]  /*2eac0*/  LDC R47, c[0x0][0x240] ;  /* 0x00009000ff2f7b82 */ /* 0x000f300000000800 */
[----:B------:R-:W3:Y:S08]  /*2ead0*/  LDC R248, c[0x0][0x240] ;  /* 0x00009000fff87b82 */ /* 0x000ef00000000800 */
[----:B------:R-:W3:Y:S08]  /*2eae0*/  LDC R55, c[0x0][0x240] ;  /* 0x00009000ff377b82 */ /* 0x000ef00000000800 */
[----:B------:R-:W3:Y:S08]  /*2eaf0*/  LDC R51, c[0x0][0x240] ;  /* 0x00009000ff337b82 */ /* 0x000ef00000000800 */
[----:B------:R-:W3:Y:S08]  /*2eb00*/  LDC R247, c[0x0][0x240] ;  /* 0x00009000fff77b82 */ /* 0x000ef00000000800 */
[----:B------:R-:W3:Y:S01]  /*2eb10*/  LDC R38, c[0x0][0x240] ;  /* 0x00009000ff267b82 */ /* 0x000ee20000000800 */
[----:B-1----:R-:W-:-:S02]  /*2eb20*/  IMAD R116, R7, R251, RZ ;  /* 0x000000fb07747224 */ /* 0x002fc400078e02ff */
[----:B------:R-:W3:Y:S05]  /*2eb30*/  LDL.64 R6, [R1+0x8f0] ;  /* 0x0008f00001067983 */ /* 0x000eea0000100a00 */
[----:B------:R-:W1:Y:S01]  /*2eb40*/  LDC R251, c[0x0][0x240] ;  /* 0x00009000fffb7b82 */ /* 0x000e620000000800 */
[----:B--2---:R-:W-:Y:S02]  /*2eb50*/  IMAD R39, R35, R252, RZ ;  /* 0x000000fc23277224 */ /* 0x004fe400078e02ff */
[----:B------:R-:W1:Y:S01]  /*2eb60*/  LDL.LU R35, [R1+0x4a8] ;  /* 0x0004a80001237983 */ /* 0x000e620000300800 */
[----:B------:R-:W-:-:S04]  /*2eb70*/  IMAD R117, R62, R249, RZ ;  /* 0x000000f93e757224 */ /* 0x000fc800078e02ff */
[----:B------:R-:W2:Y:S01]  /*2eb80*/  LDC R252, c[0x0][0x240] ;  /* 0x00009000fffc7b82 */ /* 0x000ea20000000800 */
[----:B------:R-:W-:Y:S02]  /*2eb90*/  IMAD R16, R25, R16, RZ ;  /* 0x0000001019107224 */ /* 0x000fe400078e02ff */
[----:B------:R-:W2:Y:S01]  /*2eba0*/  LDL.LU R25, [R1+0x30] ;  /* 0x0000300001197983 */ /* 0x000ea20000300800 */
[----:B------:R-:W-:-:S04]  /*2ebb0*/  IMAD R3, R34, R3, RZ ;  /* 0x0000000322037224 */ /* 0x000fc800078e02ff */
[----:B------:R-:W2:Y:S01]  /*2ebc0*/  LDC R249, c[0x0][0x240] ;  /* 0x00009000fff97b82 */ /* 0x000ea20000000800 */
[----:B------:R-:W2:Y:S01]  /*2ebd0*/  LDL.LU R34, [R1+0x4b8] ;  /* 0x0004b80001227983 */ /* 0x000ea20000300800 */
[----:B------:R-:W-:-:S03]  /*2ebe0*/  IMAD R17, R24, R17, RZ ;  /* 0x0000001118117224 */ /* 0x000fc600078e02ff */
[----:B------:R-:W2:Y:S01]  /*2ebf0*/  LDL.LU R24, [R1+0x50] ;  /* 0x0000500001187983 */ /* 0x000ea20000300800 */
[----:B------:R-:W-:-:S03]  /*2ec00*/  IMAD R114, R27, R23, RZ ;  /* 0x000000171b727224 */ /* 0x000fc600078e02ff */
[----:B------:R-:W2:Y:S04]  /*2ec10*/  LDL.LU R23, [R1+0x4c8] ;  /* 0x0004c80001177983 */ /* 0x000ea80000300800 */
[----:B------:R-:W2:Y:S01]  /*2ec20*/  LDL.LU R27, [R1+0x90] ;  /* 0x00009000011b7983 */ /* 0x000ea20000300800 */
[----:B------:R-:W-:-:S03]  /*2ec30*/  IMAD R19, R31, R19, RZ ;  /* 0x000000131f137224 */ /* 0x000fc600078e02ff */
[----:B------:R-:W2:Y:S01]  /*2ec40*/  LDL.LU R31, [R1+0xb0] ;  /* 0x0000b000011f7983 */ /* 0x000ea20000300800 */
[----:B------:R-:W-:-:S03]  /*2ec50*/  IMAD R115, R29, R58, RZ ;  /* 0x0000003a1d737224 */ /* 0x000fc600078e02ff */
[----:B------:R-:W2:Y:S01]  /*2ec60*/  LDL.LU R29, [R1+0xd0] ;  /* 0x0000d000011d7983 */ /* 0x000ea20000300800 */
[----:B----4-:R-:W-:-:S03]  /*2ec70*/  IMAD R110, R30, R47, RZ ;  /* 0x0000002f1e6e7224 */ /* 0x010fc600078e02ff */
[----:B------:R-:W4:Y:S01]  /*2ec80*/  LDL.LU R30, [R1+0xf0] ;  /* 0x0000f000011e7983 */ /* 0x000f220000300800 */
[----:B---3--:R-:W-:-:S03]  /*2ec90*/  IMAD R108, R28, R20, RZ ;  /* 0x000000141c6c7224 */ /* 0x008fc600078e02ff */
[----:B------:R-:W3:Y:S01]  /*2eca0*/  LDL.LU R28, [R1+0x110] ;  /* 0x00011000011c7983 */ /* 0x000ee20000300800 */
[----:B------:R-:W-:-:S03]  /*2ecb0*/  IMAD R106, R26, R0, RZ ;  /* 0x000000001a6a7224 */ /* 0x000fc600078e02ff */
[----:B------:R-:W3:Y:S01]  /*2ecc0*/  LDL.LU R26, [R1+0x130] ;  /* 0x00013000011a7983 */ /* 0x000ee20000300800 */
[----:B------:R-:W-:-:S03]  /*2ecd0*/  IMAD R109, R22, R2, RZ ;  /* 0x00000002166d7224 */ /* 0x000fc600078e02ff */
[----:B------:R-:W3:Y:S04]  /*2ece0*/  LDL.LU R22, [R1+0x150] ;  /* 0x0001500001167983 */ /* 0x000ee80000300800 */
[----:B------:R1:W-:Y:S02]  /*2ecf0*/  LDGSTS.E [R244+-0x37ff8], desc[UR60][R6.64], !P5 ;  /* 0xc800800006f47fae */ /* 0x0003e4000e92187c */
[----:B-1----:R-:W-:-:S04]  /*2ed00*/  LEA R6, P5, R246, R5, 0x2 ;  /* 0x00000005f6067211 */ /* 0x002fc800078a10ff */
[----:B------:R-:W-:Y:S01]  /*2ed10*/  LEA.HI.X.SX32 R7, R246, R245, 0x2, P5 ;  /* 0x000000f5f6077211 */ /* 0x000fe200028f16ff */
[----:B------:R-:W-:Y:S01]  /*2ed20*/  IMAD R107, R35, R251, RZ ;  /* 0x000000fb236b7224 */ /* 0x000fe200078e02ff */
[----:B------:R-:W1:Y:S03]  /*2ed30*/  LDC R246, c[0x0][0x240] ;  /* 0x00009000fff67b82 */ /* 0x000e660000000800 */
[----:B------:R2:W-:Y:S02]  /*2ed40*/  STL.64 [R1+0x8e8], R6 ;  /* 0x0008e80601007387 */ /* 0x0005e40000100a00 */
[----:B--2---:R-:W-:Y:S01]  /*2ed50*/  IMAD R104, R34, R248, RZ ;  /* 0x000000f822687224 */ /* 0x004fe200078e02ff */
[----:B------:R-:W-:Y:S01]  /*2ed60*/  SEL R35, RZ, 0x4, P6 ;  /* 0x00000004ff237807 */ /* 0x000fe20003000000 */
[----:B------:R-:W2:Y:S01]  /*2ed70*/  LDL.LU R34, [R1+0x170] ;  /* 0x0001700001227983 */ /* 0x000ea20000300800 */
[-C--:B------:R-:W-:Y:S01]  /*2ed80*/  LEA R20, P6, R250, R5.reuse, 0x2 ;  /* 0x00000005fa147211 */ /* 0x080fe200078c10ff */
[----:B------:R-:W-:Y:S01]  /*2ed90*/  IMAD R111, R21, R46, RZ ;  /* 0x0000002e156f7224 */ /* 0x000fe200078e02ff */
[----:B------:R-:W1:Y:S01]  /*2eda0*/  LDC R248, c[0x0][0x240] ;  /* 0x00009000fff87b82 */ /* 0x000e620000000800 */
[----:B------:R-:W-:-:S02]  /*2edb0*/  LEA R6, P5, R25, R5, 0x2 ;  /* 0x0000000519067211 */ /* 0x000fc400078a10ff */
[-C--:B------:R-:W-:Y:S02]  /*2edc0*/  LEA.HI.X.SX32 R21, R250, R245.reuse, 0x2, P6 ;  /* 0x000000f5fa157211 */ /* 0x080fe400030f16ff */
[----:B------:R-:W-:-:S03]  /*2edd0*/  LEA.HI.X.SX32 R7, R25, R245, 0x2, P5 ;  /* 0x000000f519077211 */ /* 0x000fc600028f16ff */
[----:B------:R1:W-:Y:S01]  /*2ede0*/  STL.64 [R1+0x8e0], R20 ;  /* 0x0008e01401007387 */ /* 0x0003e20000100a00 */
[----:B------:R-:W-:Y:S01]  /*2edf0*/  IMAD R112, R54, R55, RZ ;  /* 0x0000003736707224 */ /* 0x000fe200078e02ff */
[----:B------:R-:W2:Y:S02]  /*2ee00*/  LDC R250, c[0x0][0x240] ;  /* 0x00009000fffa7b82 */ /* 0x000ea40000000800 */
[----:B------:R-:W2:Y:S04]  /*2ee10*/  LDL.LU R25, [R1+0x190] ;  /* 0x0001900001197983 */ /* 0x000ea80000300800 */
[----:B------:R1:W-:Y:S01]  /*2ee20*/  STL.64 [R1+0x8d8], R6 ;  /* 0x0008d80601007387 */ /* 0x0003e20000100a00 */
[----:B------:R-:W-:Y:S01]  /*2ee30*/  IMAD R113, R50, R51, RZ ;  /* 0x0000003332717224 */ /* 0x000fe200078e02ff */
[----:B------:R-:W2:Y:S01]  /*2ee40*/  LDC R251, c[0x0][0x240] ;  /* 0x00009000fffb7b82 */ /* 0x000ea20000000800 */
[----:B-1----:R-:W-:-:S04]  /*2ee50*/  LEA R20, P6, R24, R5, 0x2 ;  /* 0x0000000518147211 */ /* 0x002fc800078c10ff */
[----:B------:R-:W-:Y:S02]  /*2ee60*/  LEA.HI.X.SX32 R21, R24, R245, 0x2, P6 ;  /* 0x000000f518157211 */ /* 0x000fe400030f16ff */
[----:B------:R-:W-:-:S03]  /*2ee70*/  LEA R6, P5, R27, R5, 0x2 ;  /* 0x000000051b067211 */ /* 0x000fc600078a10ff */
[----:B------:R1:W-:Y:S01]  /*2ee80*/  STL.64 [R1+0x8d0], R20 ;  /* 0x0008d01401007387 */ /* 0x0003e20000100a00 */
[----:B------:R-:W-:-:S03]  /*2ee90*/  LEA.HI.X.SX32 R7, R27, R245, 0x2, P5 ;  /* 0x000000f51b077211 */ /* 0x000fc600028f16ff */
[----:B------:R-:W2:Y:S04]  /*2eea0*/  LDL.LU R27, [R1+0x1b0] ;  /* 0x0001b000011b7983 */ /* 0x000ea80000300800 */
[----:B------:R4:W-:Y:S01]  /*2eeb0*/  STL.64 [R1+0x8c8], R6 ;  /* 0x0008c80601007387 */ /* 0x0009e20000100a00 */
[----:B-1----:R-:W-:-:S04]  /*2eec0*/  LEA R20, P6, R31, R5, 0x2 ;  /* 0x000000051f147211 */ /* 0x002fc800078c10ff */
[----:B------:R-:W-:Y:S02]  /*2eed0*/  LEA.HI.X.SX32 R21, R31, R245, 0x2, P6 ;  /* 0x000000f51f157211 */ /* 0x000fe400030f16ff */
[----:B------:R-:W2:Y:S01]  /*2eee0*/  LDL.LU R31, [R1+0x1d0] ;  /* 0x0001d000011f7983 */ /* 0x000ea20000300800 */
[----:B----4-:R-:W-:-:S03]  /*2eef0*/  LEA R6, P5, R29, R5, 0x2 ;  /* 0x000000051d067211 */ /* 0x010fc600078a10ff */
[----:B------:R1:W-:Y:S01]  /*2ef00*/  STL.64 [R1+0x8c0], R20 ;  /* 0x0008c01401007387 */ /* 0x0003e20000100a00 */
[----:B------:R-:W-:-:S03]  /*2ef10*/  LEA.HI.X.SX32 R7, R29, R245, 0x2, P5 ;  /* 0x000000f51d077211 */ /* 0x000fc600028f16ff */
[----:B------:R-:W4:Y:S04]  /*2ef20*/  LDL.LU R54, [R1+0x1f0] ;  /* 0x0001f00001367983 */ /* 0x000f280000300800 */
[----:B------:R3:W-:Y:S04]  /*2ef30*/  STL.64 [R1+0x8b8], R6 ;  /* 0x0008b80601007387 */ /* 0x0007e80000100a00 */
[----:B------:R-:W4:Y:S01]  /*2ef40*/  LDL.LU R29, [R1+0x528] ;  /* 0x00052800011d7983 */ /* 0x000f220000300800 */
[----:B-1----:R-:W-:-:S04]  /*2ef50*/  LEA R20, P6, R30, R5, 0x2 ;  /* 0x000000051e147211 */ /* 0x002fc800078c10ff */
[----:B------:R-:W-:Y:S02]  /*2ef60*/  LEA.HI.X.SX32 R21, R30, R245, 0x2, P6 ;  /* 0x000000f51e157211 */ /* 0x000fe400030f16ff */
[----:B------:R-:W4:Y:S01]  /*2ef70*/  LDL.LU R30, [R1+0x1f8] ;  /* 0x0001f800011e7983 */ /* 0x000f220000300800 */
[----:B---3--:R-:W-:-:S03]  /*2ef80*/  LEA R6, P5, R28, R5, 0x2 ;  /* 0x000000051c067211 */ /* 0x008fc600078a10ff */
[----:B------:R1:W-:Y:S01]  /*2ef90*/  STL.64 [R1+0x8b0], R20 ;  /* 0x0008b01401007387 */ /* 0x0003e20000100a00 */
[----:B------:R-:W-:-:S03]  /*2efa0*/  LEA.HI.X.SX32 R7, R28, R245, 0x2, P5 ;  /* 0x000000f51c077211 */ /* 0x000fc600028f16ff */
[----:B------:R-:W3:Y:S04]  /*2efb0*/  LDL.LU R51, [R1+0x208] ;  /* 0x0002080001337983 */ /* 0x000ee80000300800 */
[----:B------:R-:W3:Y:S01]  /*2efc0*/  LDL.LU R28, [R1+0x210] ;  /* 0x00021000011c7983 */ /* 0x000ee20000300800 */
[----:B-1----:R-:W-:-:S03]  /*2efd0*/  LEA R20, P6, R26, R5, 0x2 ;  /* 0x000000051a147211 */ /* 0x002fc600078c10ff */
        /* <DEDUP_REMOVED lines=8> */
[----:B------:R-:W3:Y:S04]  /*2f060*/  LDL.LU R0, [R1+0x224] ;  /* 0x0002240001007983 */ /* 0x000ee80000300800 */
[----:B------:R1:W-:Y:S01]  /*2f070*/  STL.64 [R1+0x898], R6 ;  /* 0x0008980601007387 */ /* 0x0003e20000100a00 */
[----:B--2---:R-:W-:-:S04]  /*2f080*/  LEA R20, P6, R34, R5, 0x2 ;  /* 0x0000000522147211 */ /* 0x004fc800078c10ff */
[----:B------:R-:W-:Y:S02]  /*2f090*/  LEA.HI.X.SX32 R21, R34, R245, 0x2, P6 ;  /* 0x000000f522157211 */ /* 0x000fe400030f16ff */
[----:B------:R-:W2:Y:S01]  /*2f0a0*/  LDL.LU R34, [R1+0x22c] ;  /* 0x00022c0001227983 */ /* 0x000ea20000300800 */
[----:B------:R-:W-:Y:S02]  /*2f0b0*/  IMAD R105, R23, R247, RZ ;  /* 0x000000f717697224 */ /* 0x000fe400078e02ff */
[----:B------:R-:W3:Y:S01]  /*2f0c0*/  LDC R247, c[0x0][0x240] ;  /* 0x00009000fff77b82 */ /* 0x000ee20000000800 */
[----:B------:R-:W2:Y:S01]  /*2f0d0*/  LDL.LU R23, [R1+0x230] ;  /* 0x0002300001177983 */ /* 0x000ea20000300800 */
[----:B-1----:R-:W-:-:S03]  /*2f0e0*/  LEA R6, P5, R25, R5, 0x2 ;  /* 0x0000000519067211 */ /* 0x002fc600078a10ff */
[----:B------:R1:W-:Y:S01]  /*2f0f0*/  STL.64 [R1+0x890], R20 ;  /* 0x0008901401007387 */ /* 0x0003e20000100a00 */
[----:B------:R-:W-:-:S03]  /*2f100*/  LEA.HI.X.SX32 R7, R25, R245, 0x2, P5 ;  /* 0x000000f519077211 */ /* 0x000fc600028f16ff */
[----:B-1----:R-:W2:Y:S04]  /*2f110*/  LDL.LU R21, [R1+0x558] ;  /* 0x0005580001157983 */ /* 0x002ea80000300800 */
[----:B------:R-:W2:Y:S01]  /*2f120*/  LDL.LU R25, [R1+0x244] ;  /* 0x0002440001197983 */ /* 0x000ea20000300800 */
[----:B------:R-:W-:-:S03]  /*2f130*/  LEA R46, P6, R27, R5, 0x2 ;  /* 0x000000051b2e7211 */ /* 0x000fc600078c10ff */
[----:B------:R1:W-:Y:S01]  /*2f140*/  STL.64 [R1+0x888], R6 ;  /* 0x0008880601007387 */ /* 0x0003e20000100a00 */
[----:B------:R-:W-:-:S03]  /*2f150*/  LEA.HI.X.SX32 R47, R27, R245, 0x2, P6 ;  /* 0x000000f51b2f7211 */ /* 0x000fc600030f16ff */
[----:B------:R-:W2:Y:S04]  /*2f160*/  LDL.LU R22, [R1+0x568] ;  /* 0x0005680001167983 */ /* 0x000ea80000300800 */
[----:B------:R-:W2:Y:S01]  /*2f170*/  LDL.LU R27, [R1+0x24c] ;  /* 0x00024c00011b7983 */ /* 0x000ea20000300800 */
[----:B-1----:R-:W-:-:S03]  /*2f180*/  LEA R6, P5, R31, R5, 0x2 ;  /* 0x000000051f067211 */ /* 0x002fc600078a10ff */
[----:B------:R1:W-:Y:S01]  /*2f190*/  STL.64 [R1+0x880], R46 ;  /* 0x0008802e01007387 */ /* 0x0003e20000100a00 */
[----:B------:R-:W-:-:S03]  /*2f1a0*/  LEA.HI.X.SX32 R7, R31, R245, 0x2, P5 ;  /* 0x000000f51f077211 */ /* 0x000fc600028f16ff */
[----:B------:R-:W2:Y:S04]  /*2f1b0*/  LDL.LU R31, [R1+0x250] ;  /* 0x00025000011f7983 */ /* 0x000ea80000300800 */
[----:B------:R1:W-:Y:S01]  /*2f1c0*/  STL.64 [R1+0x878], R6 ;  /* 0x0008780601007387 */ /* 0x0003e20000100a00 */
[----:B----4-:R-:W-:-:S03]  /*2f1d0*/  IMAD R20, R29, R246, RZ ;  /* 0x000000f61d147224 */ /* 0x010fc600078e02ff */
[----:B------:R-:W4:Y:S01]  /*2f1e0*/  LDL.LU R29, [R1+0x260] ;  /* 0x00026000011d7983 */ /* 0x000f220000300800 */
[C---:B-1----:R-:W-:Y:S01]  /*2f1f0*/  LEA R46, P6, R54.reuse, R5, 0x2 ;  /* 0x00000005362e7211 */ /* 0x042fe200078c10ff */
[----:B------:R-:W1:Y:S03]  /*2f200*/  LDC R246, c[0x0][0x240] ;  /* 0x00009000fff67b82 */ /* 0x000e660000000800 */
[----:B------:R-:W-:Y:S02]  /*2f210*/  LEA.HI.X.SX32 R47, R54, R245, 0x2, P6 ;  /* 0x000000f5362f7211 */ /* 0x000fe400030f16ff */
[----:B------:R-:W-:-:S03]  /*2f220*/  LEA R6, P5, R30, R5, 0x2 ;  /* 0x000000051e067211 */ /* 0x000fc600078a10ff */
[----:B------:R3:W-:Y:S01]  /*2f230*/  STL.64 [R1+0x870], R46 ;  /* 0x0008702e01007387 */ /* 0x0007e20000100a00 */
[----:B------:R-:W-:-:S03]  /*2f240*/  LEA.HI.X.SX32 R7, R30, R245, 0x2, P5 ;  /* 0x000000f51e077211 */ /* 0x000fc600028f16ff */
[----:B------:R-:W4:Y:S04]  /*2f250*/  LDL.LU R30, [R1+0x26c] ;  /* 0x00026c00011e7983 */ /* 0x000f280000300800 */
[----:B------:R3:W-:Y:S02]  /*2f260*/  STL.64 [R1+0x868], R6 ;  /* 0x0008680601007387 */ /* 0x0007e40000100a00 */
[----:B---3--:R-:W-:-:S04]  /*2f270*/  LEA R46, P6, R51, R5, 0x2 ;  /* 0x00000005332e7211 */ /* 0x008fc800078c10ff */
[----:B------:R-:W-:Y:S01]  /*2f280*/  LEA.HI.X.SX32 R47, R51, R245, 0x2, P6 ;  /* 0x000000f5332f7211 */ /* 0x000fe200030f16ff */
[----:B------:R-:W-:Y:S02]  /*2f290*/  IMAD R103, R26, R247, RZ ;  /* 0x000000f71a677224 */ /* 0x000fe400078e02ff */
[----:B------:R-:W3:Y:S01]  /*2f2a0*/  LDL.LU R26, [R1+0x270] ;  /* 0x00027000011a7983 */ /* 0x000ee20000300800 */
[C---:B------:R-:W-:Y:S01]  /*2f2b0*/  LEA R6, P5, R28.reuse, R5, 0x2 ;  /* 0x000000051c067211 */ /* 0x040fe200078a10ff */
[----:B------:R-:W1:Y:S02]  /*2f2c0*/  LDC R247, c[0x0][0x240] ;  /* 0x00009000fff77b82 */ /* 0x000e640000000800 */
[----:B------:R1:W-:Y:S01]  /*2f2d0*/  STL.64 [R1+0x860], R46 ;  /* 0x0008602e01007387 */ /* 0x0003e20000100a00 */
[----:B------:R-:W-:-:S03]  /*2f2e0*/  LEA.HI.X.SX32 R7, R28, R245, 0x2, P5 ;  /* 0x000000f51c077211 */ /* 0x000fc600028f16ff */
[----:B------:R-:W3:Y:S04]  /*2f2f0*/  LDL.LU R28, [R1+0x27c] ;  /* 0x00027c00011c7983 */ /* 0x000ee80000300800 */
[----:B------:R1:W-:Y:S02]  /*2f300*/  STL.64 [R1+0x858], R6 ;  /* 0x0008580601007387 */ /* 0x0003e40000100a00 */
[----:B-1----:R-:W-:-:S04]  /*2f310*/  LEA R46, P6, R24, R5, 0x2 ;  /* 0x00000005182e7211 */ /* 0x002fc800078c10ff */
[----:B------:R-:W-:Y:S02]  /*2f320*/  LEA.HI.X.SX32 R47, R24, R245, 0x2, P6 ;  /* 0x000000f5182f7211 */ /* 0x000fe400030f16ff */
[----:B------:R-:W3:Y:S01]  /*2f330*/  LDL.LU R24, [R1+0x28c] ;  /* 0x00028c0001187983 */ /* 0x000ee20000300800 */
[----:B------:R-:W-:-:S03]  /*2f340*/  LEA R6, P5, R0, R5, 0x2 ;  /* 0x0000000500067211 */ /* 0x000fc600078a10ff */
[----:B------:R2:W-:Y:S01]  /*2f350*/  STL.64 [R1+0x850], R46 ;  /* 0x0008502e01007387 */ /* 0x0005e20000100a00 */
[----:B------:R-:W-:-:S05]  /*2f360*/  LEA.HI.X.SX32 R7, R0, R245, 0x2, P5 ;  /* 0x000000f500077211 */ /* 0x000fca00028f16ff */
[----:B------:R1:W-:Y:S01]  /*2f370*/  STL.64 [R1+0x848], R6 ;  /* 0x0008480601007387 */ /* 0x0003e20000100a00 */
[----:B--2---:R-:W-:-:S04]  /*2f380*/  LEA R46, P6, R34, R5, 0x2 ;  /* 0x00000005222e7211 */ /* 0x004fc800078c10ff */
[----:B------:R-:W-:Y:S02]  /*2f390*/  LEA.HI.X.SX32 R47, R34, R245, 0x2, P6 ;  /* 0x000000f5222f7211 */ /* 0x000fe400030f16ff */
[----:B------:R-:W2:Y:S01]  /*2f3a0*/  LDL.LU R34, [R1+0x290] ;  /* 0x0002900001227983 */ /* 0x000ea20000300800 */
[----:B-1----:R-:W-:-:S03]  /*2f3b0*/  LEA R6, P5, R23, R5, 0x2 ;  /* 0x0000000517067211 */ /* 0x002fc600078a10ff */
[----:B------:R1:W-:Y:S01]  /*2f3c0*/  STL.64 [R1+0x840], R46 ;  /* 0x0008402e01007387 */ /* 0x0003e20000100a00 */
[----:B------:R-:W-:-:S03]  /*2f3d0*/  LEA.HI.X.SX32 R7, R23, R245, 0x2, P5 ;  /* 0x000000f517077211 */ /* 0x000fc600028f16ff */
[----:B------:R-:W2:Y:S04]  /*2f3e0*/  LDL.LU R23, [R1+0x2a0] ;  /* 0x0002a00001177983 */ /* 0x000ea80000300800 */
[----:B------:R1:W-:Y:S02]  /*2f3f0*/  STL.64 [R1+0x838], R6 ;  /* 0x0008380601007387 */ /* 0x0003e40000100a00 */
[----:B-1----:R-:W-:-:S04]  /*2f400*/  LEA R46, P6, R25, R5, 0x2 ;  /* 0x00000005192e7211 */ /* 0x002fc800078c10ff */
[----:B------:R-:W-:-:S05]  /*2f410*/  LEA.HI.X.SX32 R47, R25, R245, 0x2, P6 ;  /* 0x000000f5192f7211 */ /* 0x000fca00030f16ff */
[----:B------:R1:W-:Y:S01]  /*2f420*/  STL.64 [R1+0x830], R46 ;  /* 0x0008302e01007387 */ /* 0x0003e20000100a00 */
[----:B------:R-:W-:-:S04]  /*2f430*/  LEA R6, P5, R27, R5, 0x2 ;  /* 0x000000051b067211 */ /* 0x000fc800078a10ff */
[----:B------:R-:W-:Y:S02]  /*2f440*/  LEA.HI.X.SX32 R7, R27, R245, 0x2, P5 ;  /* 0x000000f51b077211 */ /* 0x000fe400028f16ff */
[----:B------:R-:W2:Y:S01]  /*2f450*/  LDL.LU R27, [R1+0x2a8] ;  /* 0x0002a800011b7983 */ /* 0x000ea20000300800 */
[----:B-1----:R-:W-:-:S03]  /*2f460*/  LEA R46, P6, R31, R5, 0x2 ;  /* 0x000000051f2e7211 */ /* 0x002fc600078c10ff */
[----:B------:R4:W-:Y:S01]  /*2f470*/  STL.64 [R1+0x828], R6 ;  /* 0x0008280601007387 */ /* 0x0009e20000100a00 */
[----:B------:R-:W-:-:S03]  /*2f480*/  LEA.HI.X.SX32 R47, R31, R245, 0x2, P6 ;  /* 0x000000f51f2f7211 */ /* 0x000fc600030f16ff */
        /* <DEDUP_REMOVED lines=9> */
[----:B------:R-:W4:Y:S04]  /*2f520*/  LDL.LU R30, [R1+0x2cc] ;  /* 0x0002cc00011e7983 */ /* 0x000f280000300800 */
[----:B------:R1:W-:Y:S01]  /*2f530*/  STL.64 [R1+0x810], R46 ;  /* 0x0008102e01007387 */ /* 0x0003e20000100a00 */
[----:B---3--:R-:W-:-:S03]  /*2f540*/  LEA R6, P5, R26, R5, 0x2 ;  /* 0x000000051a067211 */ /* 0x008fc600078a10ff */
[----:B------:R-:W3:Y:S01]  /*2f550*/  LDL.LU R54, [R1+0x2d0] ;  /* 0x0002d00001367983 */ /* 0x000ee20000300800 */
[----:B------:R-:W-:-:S03]  /*2f560*/  LEA.HI.X.SX32 R7, R26, R245, 0x2, P5 ;  /* 0x000000f51a077211 */ /* 0x000fc600028f16ff */
[----:B------:R-:W3:Y:S01]  /*2f570*/  LDL.LU R26, [R1+0x2e0] ;  /* 0x0002e000011a7983 */ /* 0x000ee20000300800 */
[----:B-1----:R-:W-:-:S03]  /*2f580*/  LEA R46, P6, R28, R5, 0x2 ;  /* 0x000000051c2e7211 */ /* 0x002fc600078c10ff */
[----:B------:R1:W-:Y:S01]  /*2f590*/  STL.64 [R1+0x808], R6 ;  /* 0x0008080601007387 */ /* 0x0003e20000100a00 */
[----:B------:R-:W-:-:S03]  /*2f5a0*/  LEA.HI.X.SX32 R47, R28, R245, 0x2, P6 ;  /* 0x000000f51c2f7211 */ /* 0x000fc600030f16ff */
[----:B------:R-:W3:Y:S01]  /*2f5b0*/  LDL.LU R28, [R1+0x5d8] ;  /* 0x0005d800011c7983 */ /* 0x000ee20000300800 */
[----:B------:R-:W-:Y:S02]  /*2f5c0*/  IMAD R101, R22, R250, RZ ;  /* 0x000000fa16657224 */ /* 0x000fe400078e02ff */
[----:B------:R-:W-:Y:S01]  /*2f5d0*/  IMAD R100, R50, R248, RZ ;  /* 0x000000f832647224 */ /* 0x000fe200078e02ff */
[----:B------:R-:W3:Y:S01]  /*2f5e0*/  LDL.LU R25, [R1+0x2e8] ;  /* 0x0002e80001197983 */ /* 0x000ee20000300800 */
[----:B------:R-:W-:Y:S01]  /*2f5f0*/  IMAD R21, R21, R249, RZ ;  /* 0x000000f915157224 */ /* 0x000fe200078e02ff */
[----:B------:R-:W3:Y:S01]  /*2f600*/  LDC R250, c[0x0][0x240] ;  /* 0x00009000fffa7b82 */ /* 0x000ee20000000800 */
[C---:B-1----:R-:W-:Y:S01]  /*2f610*/  LEA R6, P5, R24.reuse, R5, 0x2 ;  /* 0x0000000518067211 */ /* 0x042fe200078a10ff */
[----:B------:R2:W-:Y:S03]  /*2f620*/  STL.64 [R1+0x800], R46 ;  /* 0x0008002e01007387 */ /* 0x0005e60000100a00 */
[----:B------:R-:W-:Y:S01]  /*2f630*/  LEA.HI.X.SX32 R7, R24, R245, 0x2, P5 ;  /* 0x000000f518077211 */ /* 0x000fe200028f16ff */
[----:B------:R-:W3:Y:S02]  /*2f640*/  LDL.LU R22, [R1+0x5e8] ;  /* 0x0005e80001167983 */ /* 0x000ee40000300800 */
[----:B------:R-:W1:Y:S02]  /*2f650*/  LDC R249, c[0x0][0x240] ;  /* 0x00009000fff97b82 */ /* 0x000e640000000800 */
[----:B------:R-:W3:Y:S04]  /*2f660*/  LDL.LU R51, [R1+0x2f0] ;  /* 0x0002f00001337983 */ /* 0x000ee80000300800 */
[----:B------:R2:W-:Y:S02]  /*2f670*/  STL.64 [R1+0x7f8], R6 ;  /* 0x0007f80601007387 */ /* 0x0005e40000100a00 */
[----:B------:R-:W1:Y:S01]  /*2f680*/  LDC R248, c[0x0][0x240] ;  /* 0x00009000fff87b82 */ /* 0x000e620000000800 */
[----:B--2---:R-:W-:-:S04]  /*2f690*/  LEA R46, P6, R34, R5, 0x2 ;  /* 0x00000005222e7211 */ /* 0x004fc800078c10ff */
[----:B------:R-:W-:Y:S02]  /*2f6a0*/  LEA.HI.X.SX32 R47, R34, R245, 0x2, P6 ;  /* 0x000000f5222f7211 */ /* 0x000fe400030f16ff */
[----:B------:R-:W2:Y:S01]  /*2f6b0*/  LDL.LU R34, [R1+0x300] ;  /* 0x0003000001227983 */ /* 0x000ea20000300800 */
[----:B------:R-:W-:-:S03]  /*2f6c0*/  LEA R6, P5, R23, R5, 0x2 ;  /* 0x0000000517067211 */ /* 0x000fc600078a10ff */
[----:B------:R-:W2:Y:S01]  /*2f6d0*/  LDL.LU R24, [R1+0x304] ;  /* 0x0003040001187983 */ /* 0x000ea20000300800 */
[----:B------:R-:W-:-:S03]  /*2f6e0*/  LEA.HI.X.SX32 R7, R23, R245, 0x2, P5 ;  /* 0x000000f517077211 */ /* 0x000fc600028f16ff */
[----:B------:R1:W-:Y:S04]  /*2f6f0*/  STL.64 [R1+0x7f0], R46 ;  /* 0x0007f02e01007387 */ /* 0x0003e80000100a00 */
[----:B------:R-:W2:Y:S04]  /*2f700*/  LDL.LU R50, [R1+0x5f8] ;  /* 0x0005f80001327983 */ /* 0x000ea80000300800 */
[----:B------:R-:W2:Y:S04]  /*2f710*/  LDL.LU R23, [R1+0x310] ;  /* 0x0003100001177983 */ /* 0x000ea80000300800 */
[----:B------:R1:W-:Y:S04]  /*2f720*/  STL.64 [R1+0x7e8], R6 ;  /* 0x0007e80601007387 */ /* 0x0003e80000100a00 */
[----:B------:R-:W2:Y:S01]  /*2f730*/  LDL.LU R0, [R1+0x608] ;  /* 0x0006080001007983 */ /* 0x000ea20000300800 */
[----:B-1----:R-:W-:-:S04]  /*2f740*/  LEA R46, P6, R27, R5, 0x2 ;  /* 0x000000051b2e7211 */ /* 0x002fc800078c10ff */
[----:B------:R-:W-:Y:S02]  /*2f750*/  LEA.HI.X.SX32 R47, R27, R245, 0x2, P6 ;  /* 0x000000f51b2f7211 */ /* 0x000fe400030f16ff */
[----:B------:R-:W2:Y:S01]  /*2f760*/  LDL.LU R27, [R1+0x320] ;  /* 0x00032000011b7983 */ /* 0x000ea20000300800 */
[----:B------:R-:W-:-:S03]  /*2f770*/  LEA R6, P5, R31, R5, 0x2 ;  /* 0x000000051f067211 */ /* 0x000fc600078a10ff */
[----:B------:R4:W-:Y:S01]  /*2f780*/  STL.64 [R1+0x7e0], R46 ;  /* 0x0007e02e01007387 */ /* 0x0009e20000100a00 */
[----:B------:R-:W-:-:S03]  /*2f790*/  LEA.HI.X.SX32 R7, R31, R245, 0x2, P5 ;  /* 0x000000f51f077211 */ /* 0x000fc600028f16ff */
[----:B------:R-:W2:Y:S04]  /*2f7a0*/  LDL.LU R31, [R1+0x328] ;  /* 0x00032800011f7983 */ /* 0x000ea80000300800 */
[----:B------:R1:W-:Y:S01]  /*2f7b0*/  STL.64 [R1+0x7d8], R6 ;  /* 0x0007d80601007387 */ /* 0x0003e20000100a00 */
[----:B----4-:R-:W-:Y:S01]  /*2f7c0*/  LEA R46, P6, R55, R5, 0x2 ;  /* 0x00000005372e7211 */ /* 0x010fe200078c10ff */
[----:B------:R-:W-:Y:S02]  /*2f7d0*/  IMAD R98, R29, R246, RZ ;  /* 0x000000f61d627224 */ /* 0x000fe400078e02ff */
[----:B------:R-:W4:Y:S01]  /*2f7e0*/  LDL.LU R29, [R1+0x330] ;  /* 0x00033000011d7983 */ /* 0x000f220000300800 */
[----:B------:R-:W-:Y:S01]  /*2f7f0*/  LEA.HI.X.SX32 R47, R55, R245, 0x2, P6 ;  /* 0x000000f5372f7211 */ /* 0x000fe200030f16ff */
[----:B------:R-:W4:Y:S01]  /*2f800*/  LDC R246, c[0x0][0x240] ;  /* 0x00009000fff67b82 */ /* 0x000f220000000800 */
[----:B-1----:R-:W-:-:S03]  /*2f810*/  LEA R6, P5, R30, R5, 0x2 ;  /* 0x000000051e067211 */ /* 0x002fc600078a10ff */
[----:B------:R3:W-:Y:S01]  /*2f820*/  STL.64 [R1+0x7d0], R46 ;  /* 0x0007d02e01007387 */ /* 0x0007e20000100a00 */
[----:B------:R-:W-:-:S03]  /*2f830*/  LEA.HI.X.SX32 R7, R30, R245, 0x2, P5 ;  /* 0x000000f51e077211 */ /* 0x000fc600028f16ff */
[----:B------:R-:W4:Y:S01]  /*2f840*/  LDL.LU R30, [R1+0x340] ;  /* 0x00034000011e7983 */ /* 0x000f220000300800 */
[----:B---3--:R-:W-:-:S03]  /*2f850*/  LEA R46, P6, R54, R5, 0x2 ;  /* 0x00000005362e7211 */ /* 0x008fc600078c10ff */
[----:B------:R1:W-:Y:S01]  /*2f860*/  STL.64 [R1+0x7c8], R6 ;  /* 0x0007c80601007387 */ /* 0x0003e20000100a00 */
[----:B------:R-:W-:Y:S01]  /*2f870*/  LEA.HI.X.SX32 R47, R54, R245, 0x2, P6 ;  /* 0x000000f5362f7211 */ /* 0x000fe200030f16ff */
[----:B------:R-:W-:Y:S02]  /*2f880*/  IMAD R99, R28, R247, RZ ;  /* 0x000000f71c637224 */ /* 0x000fe400078e02ff */
[----:B------:R-:W3:Y:S01]  /*2f890*/  LDL.LU R28, [R1+0x344] ;  /* 0x00034400011c7983 */ /* 0x000ee20000300800 */
[----:B------:R-:W3:Y:S01]  /*2f8a0*/  LDC R247, c[0x0][0x240] ;  /* 0x00009000fff77b82 */ /* 0x000ee20000000800 */
[C---:B-1----:R-:W-:Y:S02]  /*2f8b0*/  LEA R6, P5, R26.reuse, R5, 0x2 ;  /* 0x000000051a067211 */ /* 0x042fe400078a10ff */
[----:B------:R1:W-:Y:S02]  /*2f8c0*/  STL.64 [R1+0x7c0], R46 ;  /* 0x0007c02e01007387 */ /* 0x0003e40000100a00 */
[----:B------:R-:W-:-:S02]  /*2f8d0*/  LEA.HI.X.SX32 R7, R26, R245, 0x2, P5 ;  /* 0x000000f51a077211 */ /* 0x000fc400028f16ff */
        /* <DEDUP_REMOVED lines=36> */
[----:B------:R1:W-:Y:S04]  /*2fb20*/  STL.64 [R1+0x770], R46 ;  /* 0x0007702e01007387 */ /* 0x0003e80000100a00 */
[----:B------:R-:W4:Y:S01]  /*2fb30*/  LDL.LU R55, [R1+0x3a4] ;  /* 0x0003a40001377983 */ /* 0x000f220000300800 */
[----:B---3--:R-:W-:-:S04]  /*2fb40*/  LEA R6, P5, R28, R5, 0x2 ;  /* 0x000000051c067211 */ /* 0x008fc800078a10ff */
[----:B------:R-:W-:Y:S02]  /*2fb50*/  LEA.HI.X.SX32 R7, R28, R245, 0x2, P5 ;  /* 0x000000f51c077211 */ /* 0x000fe400028f16ff */
        /* <DEDUP_REMOVED lines=15> */
[----:B-1----:R-:W-:-:S03]  /*2fc50*/  LEA R6, P5, R24, R5, 0x2 ;  /* 0x0000000518067211 */ /* 0x002fc600078a10ff */
[----:B------:R-:W2:Y:S01]  /*2fc60*/  LDL.LU R25, [R1+0x394] ;  /* 0x0003940001197983 */ /* 0x000ea20000300800 */
[----:B------:R-:W-:Y:S01]  /*2fc70*/  IMAD R102, R50, R249, RZ ;  /* 0x000000f932667224 */ /* 0x000fe200078e02ff */
[----:B------:R-:W-:Y:S01]  /*2fc80*/  LEA.HI.X.SX32 R7, R24, R245, 0x2, P5 ;  /* 0x000000f518077211 */ /* 0x000fe200028f16ff */
[----:B------:R-:W-:Y:S01]  /*2fc90*/  IMAD R96, R0, R250, RZ ;  /* 0x000000fa00607224 */ /* 0x000fe200078e02ff */
[----:B------:R1:W-:Y:S01]  /*2fca0*/  STL.64 [R1+0x750], R46 ;  /* 0x0007502e01007387 */ /* 0x0003e20000100a00 */
[----:B------:R-:W-:Y:S01]  /*2fcb0*/  IMAD R22, R22, R248, RZ ;  /* 0x000000f816167224 */ /* 0x000fe200078e02ff */
[----:B------:R-:W2:Y:S02]  /*2fcc0*/  LDC R250, c[0x0][0x240] ;  /* 0x00009000fffa7b82 */ /* 0x000ea40000000800 */
[----:B------:R-:W2:Y:S04]  /*2fcd0*/  LDL.LU R50, [R1+0x63c] ;  /* 0x00063c0001327983 */ /* 0x000ea80000300800 */
[----:B------:R-:W2:Y:S02]  /*2fce0*/  LDL.LU R24, [R1+0x388] ;  /* 0x0003880001187983 */ /* 0x000ea40000300800 */
[----:B------:R-:W2:Y:S02]  /*2fcf0*/  LDC R248, c[0x0][0x240] ;  /* 0x00009000fff87b82 */ /* 0x000ea40000000800 */
[----:B------:R1:W-:Y:S04]  /*2fd00*/  STL.64 [R1+0x748], R6 ;  /* 0x0007480601007387 */ /* 0x0003e80000100a00 */
[----:B------:R-:W2:Y:S02]  /*2fd10*/  LDL.LU R0, [R1+0x640] ;  /* 0x0006400001007983 */ /* 0x000ea40000300800 */
[----:B------:R-:W2:Y:S01]  /*2fd20*/  LDC R249, c[0x0][0x240] ;  /* 0x00009000fff97b82 */ /* 0x000ea20000000800 */
        /* <DEDUP_REMOVED lines=8> */
[C---:B----4-:R-:W-:Y:S01]  /*2fdb0*/  LEA R46, P6, R58.reuse, R5, 0x2 ;  /* 0x000000053a2e7211 */ /* 0x050fe200078c10ff */
        /* <DEDUP_REMOVED lines=8> */
[----:B-1----:R-:W-:-:S03]  /*2fe40*/  LEA R46, P6, R55, R5, 0x2 ;  /* 0x00000005372e7211 */ /* 0x002fc600078c10ff */
[----:B------:R1:W-:Y:S01]  /*2fe50*/  STL.64 [R1+0x728], R6 ;  /* 0x0007280601007387 */ /* 0x0003e20000100a00 */
[----:B------:R-:W-:Y:S01]  /*2fe60*/  LEA.HI.X.SX32 R47, R55, R245, 0x2, P6 ;  /* 0x000000f5372f7211 */ /* 0x000fe200030f16ff */
[----:B---3--:R-:W-:Y:S02]  /*2fe70*/  IMAD R94, R26, R247, RZ ;  /* 0x000000f71a5e7224 */ /* 0x008fe400078e02ff */
[----:B------:R-:W3:Y:S01]  /*2fe80*/  LDL.LU R26, [R1+0x368] ;  /* 0x00036800011a7983 */ /* 0x000ee20000300800 */
[C---:B-1----:R-:W-:Y:S01]  /*2fe90*/  LEA R6, P5, R28.reuse, R5, 0x2 ;  /* 0x000000051c067211 */ /* 0x042fe200078a10ff */
        /* <DEDUP_REMOVED lines=29> */
[----:B------:R-:W2:Y:S04]  /*30070*/  LDL.LU R31, [R1+0x33c] ;  /* 0x00033c00011f7983 */ /* 0x000ea80000300800 */
[----:B------:R1:W-:Y:S04]  /*30080*/  STL.64 [R1+0x6e0], R46 ;  /* 0x0006e02e01007387 */ /* 0x0003e80000100a00 */
[----:B------:R-:W2:Y:S01]  /*30090*/  LDL.LU R58, [R1+0x338] ;  /* 0x00033800013a7983 */ /* 0x000ea20000300800 */
[----:B----4-:R-:W-:-:S04]  /*300a0*/  LEA R6, P5, R29, R5, 0x2 ;  /* 0x000000051d067211 */ /* 0x010fc800078a10ff */
[----:B------:R-:W-:-:S05]  /*300b0*/  LEA.HI.X.SX32 R7, R29, R245, 0x2, P5 ;  /* 0x000000f51d077211 */ /* 0x000fca00028f16ff */
[----:B------:R3:W-:Y:S01]  /*300c0*/  STL.64 [R1+0x6d8], R6 ;  /* 0x0006d80601007387 */ /* 0x0007e20000100a00 */
[----:B-1----:R-:W-:-:S03]  /*300d0*/  LEA R46, P6, R30, R5, 0x2 ;  /* 0x000000051e2e7211 */ /* 0x002fc600078c10ff */
[----:B------:R-:W4:Y:S01]  /*300e0*/  LDL.LU R29, [R1+0x644] ;  /* 0x00064400011d7983 */ /* 0x000f220000300800 */
[----:B------:R-:W-:-:S03]  /*300f0*/  LEA.HI.X.SX32 R47, R30, R245, 0x2, P6 ;  /* 0x000000f51e2f7211 */ /* 0x000fc600030f16ff */
        /* <DEDUP_REMOVED lines=42> */
[----:B-1----:R-:W-:-:S04]  /*303a0*/  LEA R46, P6, R58, R5, 0x2 ;  /* 0x000000053a2e7211 */ /* 0x002fc800078c10ff */
[----:B------:R-:W-:Y:S01]  /*303b0*/  LEA.HI.X.SX32 R47, R58, R245, 0x2, P6 ;  /* 0x000000f53a2f7211 */ /* 0x000fe200030f16ff */
[----:B----4-:R-:W-:Y:S02]  /*303c0*/  IMAD R90, R29, R246, RZ ;  /* 0x000000f61d5a7224 */ /* 0x010fe400078e02ff */
[----:B------:R-:W4:Y:S01]  /*303d0*/  LDL.LU R29, [R1+0x2f4] ;  /* 0x0002f400011d7983 */ /* 0x000f220000300800 */
[----:B------:R-:W1:Y:S01]  /*303e0*/  LDC R246, c[0x0][0x240] ;  /* 0x00009000fff67b82 */ /* 0x000e620000000800 */
[C---:B------:R-:W-:Y:S02]  /*303f0*/  LEA R6, P5, R30.reuse, R5, 0x2 ;  /* 0x000000051e067211 */ /* 0x040fe400078a10ff */
[----:B------:R3:W-:Y:S02]  /*30400*/  STL.64 [R1+0x690], R46 ;  /* 0x0006902e01007387 */ /* 0x0007e40000100a00 */
[----:B------:R-:W-:Y:S02]  /*30410*/  LEA.HI.X.SX32 R7, R30, R245, 0x2, P5 ;  /* 0x000000f51e077211 */ /* 0x000fe400028f16ff */
[----:B------:R-:W4:Y:S04]  /*30420*/  LDL.LU R30, [R1+0x2ec] ;  /* 0x0002ec00011e7983 */ /* 0x000f280000300800 */
[----:B------:R3:W-:Y:S02]  /*30430*/  STL.64 [R1+0x688], R6 ;  /* 0x0006880601007387 */ /* 0x0007e40000100a00 */
[----:B---3--:R-:W-:-:S04]  /*30440*/  LEA R46, P6, R55, R5, 0x2 ;  /* 0x00000005372e7211 */ /* 0x008fc800078c10ff */
[----:B------:R-:W-:Y:S02]  /*30450*/  LEA.HI.X.SX32 R47, R55, R245, 0x2, P6 ;  /* 0x000000f5372f7211 */ /* 0x000fe400030f16ff */
[----:B------:R-:W-:Y:S01]  /*30460*/  LEA R6, P5, R26, R5, 0x2 ;  /* 0x000000051a067211 */ /* 0x000fe200078a10ff */
[----:B------:R-:W-:Y:S02]  /*30470*/  IMAD R91, R28, R247, RZ ;  /* 0x000000f71c5b7224 */ /* 0x000fe400078e02ff */
[----:B------:R-:W3:Y:S01]  /*30480*/  LDL.LU R28, [R1+0x2e4] ;  /* 0x0002e400011c7983 */ /* 0x000ee20000300800 */
[----:B------:R-:W-:Y:S01]  /*30490*/  LEA.HI.X.SX32 R7, R26, R245, 0x2, P5 ;  /* 0x000000f51a077211 */ /* 0x000fe200028f16ff */
[----:B------:R-:W1:Y:S02]  /*304a0*/  LDC R247, c[0x0][0x240] ;  /* 0x00009000fff77b82 */ /* 0x000e640000000800 */
[----:B------:R1:W-:Y:S04]  /*304b0*/  STL.64 [R1+0x680], R46 ;  /* 0x0006802e01007387 */ /* 0x0003e80000100a00 */
        /* <DEDUP_REMOVED lines=27> */
[----:B------:R-:W-:Y:S02]  /*30670*/  IMAD R84, R23, R250, RZ ;  /* 0x000000fa17547224 */ /* 0x000fe400078e02ff */
[----:B------:R-:W-:Y:S01]  /*30680*/  IMAD R86, R54, R248, RZ ;  /* 0x000000f836567224 */ /* 0x000fe200078e02ff */
[----:B------:R1:W-:Y:S01]  /*30690*/  STL.64 [R1+0x640], R46 ;  /* 0x0006402e01007387 */ /* 0x0003e20000100a00 */
[----:B------:R-:W-:Y:S01]  /*306a0*/  IMAD R87, R50, R249, RZ ;  /* 0x000000f932577224 */ /* 0x000fe200078e02ff */
[----:B------:R-:W2:Y:S02]  /*306b0*/  LDC R248, c[0x0][0x240] ;  /* 0x00009000fff87b82 */ /* 0x000ea40000000800 */
[----:B------:R-:W2:Y:S01]  /*306c0*/  LDL.LU R23, [R1+0x2b8] ;  /* 0x0002b80001177983 */ /* 0x000ea20000300800 */
[----:B------:R-:W-:Y:S02]  /*306d0*/  IMAD R18, R18, R60, RZ ;  /* 0x0000003c12127224 */ /* 0x000fe400078e02ff */
[----:B------:R-:W-:-:S03]  /*306e0*/  IMAD R38, R59, R38, RZ ;  /* 0x000000263b267224 */ /* 0x000fc600078e02ff */
[----:B------:R-:W2:Y:S01]  /*306f0*/  LDC R250, c[0x0][0x240] ;  /* 0x00009000fffa7b82 */ /* 0x000ea20000000800 */
[----:B----4-:R-:W-:-:S04]  /*30700*/  LEA R6, P5, R29, R5, 0x2 ;  /* 0x000000051d067211 */ /* 0x010fc800078a10ff */
[----:B------:R-:W-:-:S03]  /*30710*/  LEA.HI.X.SX32 R7, R29, R245, 0x2, P5 ;  /* 0x000000f51d077211 */ /* 0x000fc600028f16ff */
[----:B------:R-:W4:Y:S01]  /*30720*/  LDC R249, c[0x0][0x240] ;  /* 0x00009000fff97b82 */ /* 0x000f220000000800 */
[C---:B-1----:R-:W-:Y:S01]  /*30730*/  LEA R46, P6, R30.reuse, R5, 0x2 ;  /* 0x000000051e2e7211 */ /* 0x042fe200078c10ff */
[----:B------:R3:W-:Y:S04]  /*30740*/  STL.64 [R1+0x638], R6 ;  /* 0x0006380601007387 */ /* 0x0007e80000100a00 */
        /* <DEDUP_REMOVED lines=86> */
[----:B------:R-:W-:Y:S02]  /*30cb0*/  LEA.HI.X.SX32 R7, R29, R245, 0x2, P5 ;  /* 0x000000f51d077211 */ /* 0x000fe400028f16ff */
[----:B-1----:R-:W-:-:S03]  /*30cc0*/  LEA R46, P6, R30, R5, 0x2 ;  /* 0x000000051e2e7211 */ /* 0x002fc600078c10ff */
        /* <DEDUP_REMOVED lines=16> */
[----:B------:R-:W-:Y:S01]  /*30dd0*/  IMAD R83, R55, R248, RZ ;  /* 0x000000f837537224 */ /* 0x000fe200078e02ff */
[----:B------:R-:W-:Y:S02]  /*30de0*/  LEA.HI.X.SX32 R7, R25, R245, 0x2, P5 ;  /* 0x000000f519077211 */ /* 0x000fe400028f16ff */
[----:B------:R-:W3:Y:S01]  /*30df0*/  LDL.LU R58, [R1+0xba8] ;  /* 0x000ba800013a7983 */ /* 0x000ee20000300800 */
[----:B------:R-:W-:Y:S01]  /*30e00*/  IMAD R80, R50, R250, RZ ;  /* 0x000000fa32507224 */ /* 0x000fe200078e02ff */
[----:B------:R-:W1:Y:S02]  /*30e10*/  LDC R248, c[0x0][0x240] ;  /* 0x00009000fff87b82 */ /* 0x000e640000000800 */
[----:B------:R-:W3:Y:S04]  /*30e20*/  LDL.LU R55, [R1+0x214] ;  /* 0x0002140001377983 */ /* 0x000ee80000300800 */
[----:B------:R2:W-:Y:S01]  /*30e30*/  STL.64 [R1+0x578], R6 ;  /* 0x0005780601007387 */ /* 0x0005e20000100a00 */
[----:B------:R-:W-:Y:S01]  /*30e40*/  IMAD R2, R51, R249, RZ ;  /* 0x000000f933027224 */ /* 0x000fe200078e02ff */
[----:B------:R-:W1:Y:S08]  /*30e50*/  LDC R250, c[0x0][0x240] ;  /* 0x00009000fffa7b82 */ /* 0x000e700000000800 */
        /* <DEDUP_REMOVED lines=127> */
[----:B------:R-:W-:-:S04]  /*31650*/  LEA R6, P5, R28, R5, 0x2 ;  /* 0x000000051c067211 */ /* 0x000fc800078a10ff */
[----:B------:R-:W-:Y:S01]  /*31660*/  LEA.HI.X.SX32 R7, R28, R245, 0x2, P5 ;  /* 0x000000f51c077211 */ /* 0x000fe200028f16ff */
[----:B------:R-:W-:Y:S02]  /*31670*/  IMAD R76, R26, R247, RZ ;  /* 0x000000f71a4c7224 */ /* 0x000fe400078e02ff */
[----:B------:R-:W3:Y:S01]  /*31680*/  LDL.LU R26, [R1+0x188] ;  /* 0x00018800011a7983 */ /* 0x000ee20000300800 */
[----:B------:R-:W1:Y:S03]  /*31690*/  LDC R247, c[0x0][0x240] ;  /* 0x00009000fff77b82 */ /* 0x000e660000000800 */
        /* <DEDUP_REMOVED lines=33> */
[----:B------:R3:W-:Y:S01]  /*318b0*/  STL.64 [R1+0x458], R6 ;  /* 0x0004580601007387 */ /* 0x0007e20000100a00 */
[----:B------:R-:W-:-:S03]  /*318c0*/  LEA.HI.X.SX32 R47, R30, R245, 0x2, P6 ;  /* 0x000000f51e2f7211 */ /* 0x000fc600030f16ff */
[----:B------:R-:W4:Y:S04]  /*318d0*/  LDL.LU R29, [R1+0xc34] ;  /* 0x000c3400011d7983 */ /* 0x000f280000300800 */
[----:B------:R-:W4:Y:S04]  /*318e0*/  LDL.LU R30, [R1+0x164] ;  /* 0x00016400011e7983 */ /* 0x000f280000300800 */
[----:B------:R1:W-:Y:S04]  /*318f0*/  STL.64 [R1+0x450], R46 ;  /* 0x0004502e01007387 */ /* 0x0003e80000100a00 */
[----:B------:R-:W4:Y:S04]  /*31900*/  LDL.LU R59, [R1+0x160] ;  /* 0x00016000013b7983 */ /* 0x000f280000300800 */
[----:B------:R-:W4:Y:S01]  /*31910*/  LDL.LU R25, [R1+0x15c] ;  /* 0x00015c0001197983 */ /* 0x000f220000300800 */
[----:B---3--:R-:W-:-:S04]  /*31920*/  LEA R6, P5, R26, R5, 0x2 ;  /* 0x000000051a067211 */ /* 0x008fc800078a10ff */
[----:B------:R-:W-:Y:S02]  /*31930*/  LEA.HI.X.SX32 R7, R26, R245, 0x2, P5 ;  /* 0x000000f51a077211 */ /* 0x000fe400028f16ff */
        /* <DEDUP_REMOVED lines=52> */
[----:B------:R-:W-:Y:S01]  /*31c80*/  IMAD R32, R32, R61, RZ ;  /* 0x0000003d20207224 */ /* 0x000fe200078e02ff */
        /* <DEDUP_REMOVED lines=39> */
[----:B------:R-:W4:Y:S01]  /*31f00*/  LDL.LU R60, [R1+0x104] ;  /* 0x00010400013c7983 */ /* 0x000f220000300800 */
[----:B---3--:R-:W-:-:S04]  /*31f10*/  LEA R6, P5, R28, R5, 0x2 ;  /* 0x000000051c067211 */ /* 0x008fc800078a10ff */
[----:B------:R-:W-:Y:S02]  /*31f20*/  LEA.HI.X.SX32 R7, R28, R245, 0x2, P5 ;  /* 0x000000f51c077211 */ /* 0x000fe400028f16ff */
[----:B------:R-:W3:Y:S01]  /*31f30*/  LDL.LU R28, [R1+0x100] ;  /* 0x00010000011c7983 */ /* 0x000ee20000300800 */
[----:B-1----:R-:W-:Y:S01]  /*31f40*/  LEA R46, P6, R25, R5, 0x2 ;  /* 0x00000005192e7211 */ /* 0x002fe200078c10ff */
[----:B------:R-:W-:Y:S02]  /*31f50*/  IMAD R70, R58, R248, RZ ;  /* 0x000000f83a467224 */ /* 0x000fe400078e02ff */
[----:B------:R1:W-:Y:S01]  /*31f60*/  STL.64 [R1+0x3a8], R6 ;  /* 0x0003a80601007387 */ /* 0x0003e20000100a00 */
[----:B------:R-:W-:Y:S01]  /*31f70*/  IMAD R68, R51, R250, RZ ;  /* 0x000000fa33447224 */ /* 0x000fe200078e02ff */
[----:B------:R-:W-:Y:S01]  /*31f80*/  LEA.HI.X.SX32 R47, R25, R245, 0x2, P6 ;  /* 0x000000f5192f7211 */ /* 0x000fe200030f16ff */
[----:B------:R-:W-:Y:S01]  /*31f90*/  IMAD R71, R54, R249, RZ ;  /* 0x000000f936477224 */ /* 0x000fe200078e02ff */
[----:B------:R-:W3:Y:S01]  /*31fa0*/  LDL.LU R25, [R1+0xc78] ;  /* 0x000c780001197983 */ /* 0x000ee20000300800 */
[----:B------:R-:W3:Y:S03]  /*31fb0*/  LDC R249, c[0x0][0x240] ;  /* 0x00009000fff97b82 */ /* 0x000ee60000000800 */
[----:B------:R-:W3:Y:S01]  /*31fc0*/  LDL.LU R58, [R1+0xfc] ;  /* 0x0000fc00013a7983 */ /* 0x000ee20000300800 */
[----:B-1----:R-:W-:-:S03]  /*31fd0*/  LEA R6, P5, R26, R5, 0x2 ;  /* 0x000000051a067211 */ /* 0x002fc600078a10ff */
[----:B------:R2:W-:Y:S01]  /*31fe0*/  STL.64 [R1+0x3a0], R46 ;  /* 0x0003a02e01007387 */ /* 0x0005e20000100a00 */
[----:B------:R-:W1:Y:S01]  /*31ff0*/  LDC R250, c[0x0][0x240] ;  /* 0x00009000fffa7b82 */ /* 0x000e620000000800 */
[----:B------:R-:W-:Y:S02]  /*32000*/  LEA.HI.X.SX32 R7, R26, R245, 0x2, P5 ;  /* 0x000000f51a077211 */ /* 0x000fe400028f16ff */
[----:B------:R-:W3:Y:S04]  /*32010*/  LDL.LU R26, [R1+0xc80] ;  /* 0x000c8000011a7983 */ /* 0x000ee80000300800 */
[----:B------:R-:W3:Y:S01]  /*32020*/  LDL.LU R59, [R1+0xf8] ;  /* 0x0000f800013b7983 */ /* 0x000ee20000300800 */
[----:B------:R-:W1:Y:S03]  /*32030*/  LDC R248, c[0x0][0x240] ;  /* 0x00009000fff87b82 */ /* 0x000e660000000800 */
[----:B------:R2:W-:Y:S02]  /*32040*/  STL.64 [R1+0x398], R6 ;  /* 0x0003980601007387 */ /* 0x0005e40000100a00 */
        /* <DEDUP_REMOVED lines=9> */
[----:B------:R1:W-:Y:S02]  /*320e0*/  STL.64 [R1+0x388], R6 ;  /* 0x0003880601007387 */ /* 0x0003e40000100a00 */
[----:B-1----:R-:W-:-:S04]  /*320f0*/  LEA R46, P6, R27, R5, 0x2 ;  /* 0x000000051b2e7211 */ /* 0x002fc800078c10ff */
[----:B------:R-:W-:Y:S02]  /*32100*/  LEA.HI.X.SX32 R47, R27, R245, 0x2, P6 ;  /* 0x000000f51b2f7211 */ /* 0x000fe400030f16ff */
[----:B------:R-:W2:Y:S01]  /*32110*/  LDL.LU R27, [R1+0xc90] ;  /* 0x000c9000011b7983 */ /* 0x000ea20000300800 */
[----:B------:R-:W-:-:S03]  /*32120*/  LEA R6, P5, R31, R5, 0x2 ;  /* 0x000000051f067211 */ /* 0x000fc600078a10ff */
[----:B------:R-:W2:Y:S01]  /*32130*/  LDL.LU R50, [R1+0xe4] ;  /* 0x0000e40001327983 */ /* 0x000ea20000300800 */
[----:B------:R-:W-:-:S03]  /*32140*/  LEA.HI.X.SX32 R7, R31, R245, 0x2, P5 ;  /* 0x000000f51f077211 */ /* 0x000fc600028f16ff */
[----:B------:R1:W-:Y:S04]  /*32150*/  STL.64 [R1+0x380], R46 ;  /* 0x0003802e01007387 */ /* 0x0003e80000100a00 */
        /* <DEDUP_REMOVED lines=11> */
[----:B------:R3:W-:Y:S04]  /*32210*/  STL.64 [R1+0x368], R6 ;  /* 0x0003680601007387 */ /* 0x0007e80000100a00 */
[----:B------:R-:W4:Y:S01]  /*32220*/  LDL.LU R0, [R1+0xd4] ;  /* 0x0000d40001007983 */ /* 0x000f220000300800 */
[----:B---3--:R-:W-:-:S04]  /*32230*/  LEA R46, P6, R60, R5, 0x2 ;  /* 0x000000053c2e7211 */ /* 0x008fc800078c10ff */
[----:B------:R-:W-:Y:S02]  /*32240*/  LEA.HI.X.SX32 R47, R60, R245, 0x2, P6 ;  /* 0x000000f53c2f7211 */ /* 0x000fe400030f16ff */
[----:B------:R-:W-:-:S03]  /*32250*/  LEA R6, P5, R28, R5, 0x2 ;  /* 0x000000051c067211 */ /* 0x000fc600078a10ff */
[----:B------:R3:W-:Y:S01]  /*32260*/  STL.64 [R1+0x360], R46 ;  /* 0x0003602e01007387 */ /* 0x0007e20000100a00 */
[----:B------:R-:W-:-:S03]  /*32270*/  LEA.HI.X.SX32 R7, R28, R245, 0x2, P5 ;  /* 0x000000f51c077211 */ /* 0x000fc600028f16ff */
[----:B------:R-:W4:Y:S01]  /*32280*/  LDL.LU R28, [R1+0xcc] ;  /* 0x0000cc00011c7983 */ /* 0x000f220000300800 */
[----:B---3--:R-:W-:-:S03]  /*32290*/  LEA R46, P6, R58, R5, 0x2 ;  /* 0x000000053a2e7211 */ /* 0x008fc600078c10ff */
[----:B------:R3:W-:Y:S01]  /*322a0*/  STL.64 [R1+0x358], R6 ;  /* 0x0003580601007387 */ /* 0x0007e20000100a00 */
[----:B------:R-:W-:-:S03]  /*322b0*/  LEA.HI.X.SX32 R47, R58, R245, 0x2, P6 ;  /* 0x000000f53a2f7211 */ /* 0x000fc600030f16ff */
[----:B------:R-:W4:Y:S01]  /*322c0*/  LDL.LU R58, [R1+0xc8] ;  /* 0x0000c800013a7983 */ /* 0x000f220000300800 */
[----:B---3--:R-:W-:-:S03]  /*322d0*/  LEA R6, P5, R59, R5, 0x2 ;  /* 0x000000053b067211 */ /* 0x008fc600078a10ff */
[----:B------:R2:W-:Y:S01]  /*322e0*/  STL.64 [R1+0x350], R46 ;  /* 0x0003502e01007387 */ /* 0x0005e20000100a00 */
[----:B------:R-:W-:-:S05]  /*322f0*/  LEA.HI.X.SX32 R7, R59, R245, 0x2, P5 ;  /* 0x000000f53b077211 */ /* 0x000fca00028f16ff */
[----:B------:R3:W-:Y:S01]  /*32300*/  STL.64 [R1+0x348], R6 ;  /* 0x0003480601007387 */ /* 0x0007e20000100a00 */
[----:B--2---:R-:W-:-:S04]  /*32310*/  LEA R46, P6, R34, R5, 0x2 ;  /* 0x00000005222e7211 */ /* 0x004fc800078c10ff */
[----:B------:R-:W-:Y:S02]  /*32320*/  LEA.HI.X.SX32 R47, R34, R245, 0x2, P6 ;  /* 0x000000f5222f7211 */ /* 0x000fe400030f16ff */
[----:B------:R-:W2:Y:S01]  /*32330*/  LDL.LU R34, [R1+0xc4] ;  /* 0x0000c40001227983 */ /* 0x000ea20000300800 */
[----:B---3--:R-:W-:-:S03]  /*32340*/  LEA R6, P5, R51, R5, 0x2 ;  /* 0x0000000533067211 */ /* 0x008fc600078a10ff */
[----:B------:R3:W-:Y:S01]  /*32350*/  STL.64 [R1+0x340], R46 ;  /* 0x0003402e01007387 */ /* 0x0007e20000100a00 */
[----:B------:R-:W-:-:S03]  /*32360*/  LEA.HI.X.SX32 R7, R51, R245, 0x2, P5 ;  /* 0x000000f533077211 */ /* 0x000fc600028f16ff */
[----:B------:R-:W2:Y:S04]  /*32370*/  LDL.LU R51, [R1+0xc0] ;  /* 0x0000c00001337983 */ /* 0x000ea80000300800 */
[----:B------:R1:W-:Y:S01]  /*32380*/  STL.64 [R1+0x338], R6 ;  /* 0x0003380601007387 */ /* 0x0003e20000100a00 */
[----:B---3--:R-:W-:-:S04]  /*32390*/  LEA R46, P6, R54, R5, 0x2 ;  /* 0x00000005362e7211 */ /* 0x008fc800078c10ff */
[----:B------:R-:W-:-:S05]  /*323a0*/  LEA.HI.X.SX32 R47, R54, R245, 0x2, P6 ;  /* 0x000000f5362f7211 */ /* 0x000fca00030f16ff */
[----:B------:R3:W-:Y:S01]  /*323b0*/  STL.64 [R1+0x330], R46 ;  /* 0x0003302e01007387 */ /* 0x0007e20000100a00 */
[----:B-1----:R-:W-:-:S04]  /*323c0*/  LEA R6, P5, R50, R5, 0x2 ;  /* 0x0000000532067211 */ /* 0x002fc800078a10ff */
[----:B------:R-:W-:Y:S02]  /*323d0*/  LEA.HI.X.SX32 R7, R50, R245, 0x2, P5 ;  /* 0x000000f532077211 */ /* 0x000fe400028f16ff */
[----:B------:R-:W2:Y:S01]  /*323e0*/  LDL.LU R50, [R1+0xbc] ;  /* 0x0000bc0001327983 */ /* 0x000ea20000300800 */
[----:B---3--:R-:W-:-:S03]  /*323f0*/  LEA R46, P6, R31, R5, 0x2 ;  /* 0x000000051f2e7211 */ /* 0x008fc600078c10ff */
[----:B------:R4:W-:Y:S01]  /*32400*/  STL.64 [R1+0x328], R6 ;  /* 0x0003280601007387 */ /* 0x0009e20000100a00 */
[----:B------:R-:W-:-:S03]  /*32410*/  LEA.HI.X.SX32 R47, R31, R245, 0x2, P6 ;  /* 0x000000f51f2f7211 */ /* 0x000fc600030f16ff */
[----:B------:R-:W3:Y:S01]  /*32420*/  LDL.LU R31, [R1+0xb8] ;  /* 0x0000b800011f7983 */ /* 0x000ee20000300800 */
[----:B------:R-:W-:Y:S02]  /*32430*/  IMAD R69, R55, R249, RZ ;  /* 0x000000f937457224 */ /* 0x000fe400078e02ff */
[----:B------:R-:W-:Y:S01]  /*32440*/  IMAD R27, R27, R250, RZ ;  /* 0x000000fa1b1b7224 */ /* 0x000fe200078e02ff */
[----:B------:R1:W-:Y:S01]  /*32450*/  STL.64 [R1+0x320], R46 ;  /* 0x0003202e01007387 */ /* 0x0003e20000100a00 */
[----:B------:R-:W3:Y:S03]  /*32460*/  LDC R250, c[0x0][0x240] ;  /* 0x00009000fffa7b82 */ /* 0x000ee60000000800 */
[----:B------:R-:W3:Y:S01]  /*32470*/  LDL.LU R55, [R1+0xb4] ;  /* 0x0000b40001377983 */ /* 0x000ee20000300800 */
[----:B------:R-:W-:-:S04]  /*32480*/  IMAD R25, R25, R247, RZ ;  /* 0x000000f719197224 */ /* 0x000fc800078e02ff */
[----:B------:R-:W3:Y:S01]  /*32490*/  LDC R247, c[0x0][0x240] ;  /* 0x00009000fff77b82 */ /* 0x000ee20000000800 */
[----:B------:R-:W-:-:S07]  /*324a0*/  IMAD R26, R26, R248, RZ ;  /* 0x000000f81a1a7224 */ /* 0x000fce00078e02ff */
[----:B------:R-:W3:Y:S01]  /*324b0*/  LDC R248, c[0x0][0x240] ;  /* 0x00009000fff87b82 */ /* 0x000ee20000000800 */
[----:B----4-:R-:W-:-:S07]  /*324c0*/  LEA R6, P5, R29, R5, 0x2 ;  /* 0x000000051d067211 */ /* 0x010fce00078a10ff */
[----:B------:R-:W4:Y:S01]  /*324d0*/  LDC R249, c[0x0][0x240] ;  /* 0x00009000fff97b82 */ /* 0x000f220000000800 */
[----:B------:R-:W-:Y:S02]  /*324e0*/  LEA.HI.X.SX32 R7, R29, R245, 0x2, P5 ;  /* 0x000000f51d077211 */ /* 0x000fe400028f16ff */
[----:B-1----:R-:W-:-:S03]  /*324f0*/  LEA R46, P6, R30, R5, 0x2 ;  /* 0x000000051e2e7211 */ /* 0x002fc600078c10ff */
[----:B------:R1:W-:Y:S01]  /*32500*/  STL.64 [R1+0x318], R6 ;  /* 0x0003180601007387 */ /* 0x0003e20000100a00 */
[----:B------:R-:W-:-:S03]  /*32510*/  LEA.HI.X.SX32 R47, R30, R245, 0x2, P6 ;  /* 0x000000f51e2f7211 */ /* 0x000fc600030f16ff */
[----:B------:R-:W4:Y:S04]  /*32520*/  LDL.LU R30, [R1+0xc98] ;  /* 0x000c9800011e7983 */ /* 0x000f280000300800 */
[----:B------:R-:W4:Y:S01]  /*32530*/  LDL.LU R29, [R1+0xac] ;  /* 0x0000ac00011d7983 */ /* 0x000f220000300800 */
[----:B-1----:R-:W-:-:S03]  /*32540*/  LEA R6, P5, R0, R5, 0x2 ;  /* 0x0000000500067211 */ /* 0x002fc600078a10ff */
[----:B------:R1:W-:Y:S04]  /*32550*/  STL.64 [R1+0x310], R46 ;  /* 0x0003102e01007387 */ /* 0x0003e80000100a00 */
[----:B------:R-:W4:Y:S01]  /*32560*/  LDL.LU R64, [R1+0xa8] ;  /* 0x0000a80001407983 */ /* 0x000f220000300800 */
[----:B------:R-:W-:-:S03]  /*32570*/  LEA.HI.X.SX32 R7, R0, R245, 0x2, P5 ;  /* 0x000000f500077211 */ /* 0x000fc600028f16ff */
[----:B------:R-:W4:Y:S01]  /*32580*/  LDL.LU R0, [R1+0xa4] ;  /* 0x0000a40001007983 */ /* 0x000f220000300800 */
[----:B-1----:R-:W-:-:S03]  /*32590*/  LEA R46, P6, R28, R5, 0x2 ;  /* 0x000000051c2e7211 */ /* 0x002fc600078c10ff */
[----:B------:R1:W-:Y:S01]  /*325a0*/  STL.64 [R1+0x308], R6 ;  /* 0x0003080601007387 */ /* 0x0003e20000100a00 */
[----:B------:R-:W-:-:S03]  /*325b0*/  LEA.HI.X.SX32 R47, R28, R245, 0x2, P6 ;  /* 0x000000f51c2f7211 */ /* 0x000fc600030f16ff */
[----:B------:R-:W4:Y:S04]  /*325c0*/  LDL.LU R28, [R1+0xca8] ;  /* 0x000ca800011c7983 */ /* 0x000f280000300800 */
[----:B------:R-:W4:Y:S01]  /*325d0*/  LDL.LU R54, [R1+0xa0] ;  /* 0x0000a00001367983 */ /* 0x000f220000300800 */
[----:B-1----:R-:W-:-:S03]  /*325e0*/  LEA R6, P5, R58, R5, 0x2 ;  /* 0x000000053a067211 */ /* 0x002fc600078a10ff */
[----:B------:R2:W-:Y:S01]  /*325f0*/  STL.64 [R1+0x300], R46 ;  /* 0x0003002e01007387 */ /* 0x0005e20000100a00 */
[----:B------:R-:W-:-:S03]  /*32600*/  LEA.HI.X.SX32 R7, R58, R245, 0x2, P5 ;  /* 0x000000f53a077211 */ /* 0x000fc600028f16ff */
[----:B------:R-:W4:Y:S04]  /*32610*/  LDL.LU R63, [R1+0xcb0] ;  /* 0x000cb000013f7983 */ /* 0x000f280000300800 */
[----:B------:R-:W4:Y:S04]  /*32620*/  LDL.LU R62, [R1+0x9c] ;  /* 0x00009c00013e7983 */ /* 0x000f280000300800 */
        /* <DEDUP_REMOVED lines=11> */
[----:B------:R-:W2:Y:S04]  /*326e0*/  LDL.LU R60, [R1+0xcb8] ;  /* 0x000cb800013c7983 */ /* 0x000ea80000300800 */
[----:B------:R-:W2:Y:S01]  /*326f0*/  LDL.LU R51, [R1+0x88] ;  /* 0x0000880001337983 */ /* 0x000ea20000300800 */
[----:B-1----:R-:W-:-:S04]  /*32700*/  LEA R46, P6, R50, R5, 0x2 ;  /* 0x00000005322e7211 */ /* 0x002fc800078c10ff */
[----:B------:R-:W-:Y:S02]  /*32710*/  LEA.HI.X.SX32 R47, R50, R245, 0x2, P6 ;  /* 0x000000f5322f7211 */ /* 0x000fe400030f16ff */
[----:B---3--:R-:W-:-:S03]  /*32720*/  LEA R6, P5, R31, R5, 0x2 ;  /* 0x000000051f067211 */ /* 0x008fc600078a10ff */
[----:B------:R1:W-:Y:S01]  /*32730*/  STL.64 [R1+0x2e0], R46 ;  /* 0x0002e02e01007387 */ /* 0x0003e20000100a00 */
[----:B------:R-:W-:-:S03]  /*32740*/  LEA.HI.X.SX32 R7, R31, R245, 0x2, P5 ;  /* 0x000000f51f077211 */ /* 0x000fc600028f16ff */
[----:B------:R-:W3:Y:S04]  /*32750*/  LDL.LU R31, [R1+0x84] ;  /* 0x00008400011f7983 */ /* 0x000ee80000300800 */
[----:B------:R4:W-:Y:S01]  /*32760*/  STL.64 [R1+0x2d8], R6 ;  /* 0x0002d80601007387 */ /* 0x0009e20000100a00 */
[----:B-1----:R-:W-:-:S03]  /*32770*/  LEA R46, P6, R55, R5, 0x2 ;  /* 0x00000005372e7211 */ /* 0x002fc600078c10ff */
[----:B------:R-:W3:Y:S01]  /*32780*/  LDL.LU R50, [R1+0x80] ;  /* 0x0000800001327983 */ /* 0x000ee20000300800 */
[----:B------:R-:W-:-:S05]  /*32790*/  LEA.HI.X.SX32 R47, R55, R245, 0x2, P6 ;  /* 0x000000f5372f7211 */ /* 0x000fca00030f16ff */
[----:B------:R1:W-:Y:S01]  /*327a0*/  STL.64 [R1+0x2d0], R46 ;  /* 0x0002d02e01007387 */ /* 0x0003e20000100a00 */
[----:B----4-:R-:W-:-:S04]  /*327b0*/  LEA R6, P5, R29, R5, 0x2 ;  /* 0x000000051d067211 */ /* 0x010fc800078a10ff */
[----:B------:R-:W-:Y:S02]  /*327c0*/  LEA.HI.X.SX32 R7, R29, R245, 0x2, P5 ;  /* 0x000000f51d077211 */ /* 0x000fe400028f16ff */
[----:B------:R-:W4:Y:S01]  /*327d0*/  LDL.LU R29, [R1+0x7c] ;  /* 0x00007c00011d7983 */ /* 0x000f220000300800 */
[----:B-1----:R-:W-:-:S03]  /*327e0*/  LEA R46, P6, R64, R5, 0x2 ;  /* 0x00000005402e7211 */ /* 0x002fc600078c10ff */
[----:B------:R1:W-:Y:S01]  /*327f0*/  STL.64 [R1+0x2c8], R6 ;  /* 0x0002c80601007387 */ /* 0x0003e20000100a00 */
[----:B------:R-:W-:-:S03]  /*32800*/  LEA.HI.X.SX32 R47, R64, R245, 0x2, P6 ;  /* 0x000000f5402f7211 */ /* 0x000fc600030f16ff */
[----:B------:R-:W4:Y:S04]  /*32810*/  LDL.LU R55, [R1+0x78] ;  /* 0x0000780001377983 */ /* 0x000f280000300800 */
[----:B------:R1:W-:Y:S02]  /*32820*/  STL.64 [R1+0x2c0], R46 ;  /* 0x0002c02e01007387 */ /* 0x0003e40000100a00 */
[----:B-1----:R-:W-:-:S04]  /*32830*/  LEA R6, P5, R0, R5, 0x2 ;  /* 0x0000000500067211 */ /* 0x002fc800078a10ff */
[----:B------:R-:W-:Y:S02]  /*32840*/  LEA.HI.X.SX32 R7, R0, R245, 0x2, P5 ;  /* 0x000000f500077211 */ /* 0x000fe400028f16ff */
[----:B------:R-:W4:Y:S01]  /*32850*/  LDL.LU R0, [R1+0x74] ;  /* 0x0000740001007983 */ /* 0x000f220000300800 */
[----:B------:R-:W-:-:S03]  /*32860*/  LEA R46, P6, R54, R5, 0x2 ;  /* 0x00000005362e7211 */ /* 0x000fc600078c10ff */
[----:B------:R1:W-:Y:S01]  /*32870*/  STL.64 [R1+0x2b8], R6 ;  /* 0x0002b80601007387 */ /* 0x0003e20000100a00 */
[----:B------:R-:W-:-:S03]  /*32880*/  LEA.HI.X.SX32 R47, R54, R245, 0x2, P6 ;  /* 0x000000f5362f7211 */ /* 0x000fc600030f16ff */
[----:B------:R-:W4:Y:S04]  /*32890*/  LDL.LU R54, [R1+0x70] ;  /* 0x0000700001367983 */ /* 0x000f280000300800 */
[----:B------:R2:W-:Y:S01]  /*328a0*/  STL.64 [R1+0x2b0], R46 ;  /* 0x0002b02e01007387 */ /* 0x0005e20000100a00 */
[----:B-1----:R-:W-:-:S04]  /*328b0*/  LEA R6, P5, R62, R5, 0x2 ;  /* 0x000000053e067211 */ /* 0x002fc800078a10ff */
        /* <DEDUP_REMOVED lines=11> */
[----:B------:R-:W-:Y:S02]  /*32970*/  LEA.HI.X.SX32 R47, R58, R245, 0x2, P6 ;  /* 0x000000f53a2f7211 */ /* 0x000fe400030f16ff */
[----:B------:R-:W-:-:S03]  /*32980*/  LEA R6, P5, R51, R5, 0x2 ;  /* 0x0000000533067211 */ /* 0x000fc600078a10ff */
[----:B------:R3:W-:Y:S01]  /*32990*/  STL.64 [R1+0x290], R46 ;  /* 0x0002902e01007387 */ /* 0x0007e20000100a00 */
[----:B------:R-:W-:-:S03]  /*329a0*/  LEA.HI.X.SX32 R7, R51, R245, 0x2, P5 ;  /* 0x000000f533077211 */ /* 0x000fc600028f16ff */
[----:B------:R-:W2:Y:S04]  /*329b0*/  LDL.LU R51, [R1+0x64] ;  /* 0x0000640001337983 */ /* 0x000ea80000300800 */
[----:B------:R1:W-:Y:S01]  /*329c0*/  STL.64 [R1+0x288], R6 ;  /* 0x0002880601007387 */ /* 0x0003e20000100a00 */
[----:B---3--:R-:W-:-:S04]  /*329d0*/  LEA R46, P6, R31, R5, 0x2 ;  /* 0x000000051f2e7211 */ /* 0x008fc800078c10ff */
[----:B------:R-:W-:Y:S02]  /*329e0*/  LEA.HI.X.SX32 R47, R31, R245, 0x2, P6 ;  /* 0x000000f51f2f7211 */ /* 0x000fe400030f16ff */
[----:B------:R-:W3:Y:S01]  /*329f0*/  LDL.LU R31, [R1+0x60] ;  /* 0x00006000011f7983 */ /* 0x000ee20000300800 */
[----:B-1----:R-:W-:-:S03]  /*32a00*/  LEA R6, P5, R50, R5, 0x2 ;  /* 0x0000000532067211 */ /* 0x002fc600078a10ff */
[----:B------:R4:W-:Y:S01]  /*32a10*/  STL.64 [R1+0x280], R46 ;  /* 0x0002802e01007387 */ /* 0x0009e20000100a00 */
[----:B------:R-:W-:-:S03]  /*32a20*/  LEA.HI.X.SX32 R7, R50, R245, 0x2, P5 ;  /* 0x000000f532077211 */ /* 0x000fc600028f16ff */
[----:B------:R-:W3:Y:S04]  /*32a30*/  LDL.LU R174, [R1+0x5c] ;  /* 0x00005c0001ae7983 */ /* 0x000ee80000300800 */
[----:B------:R1:W-:Y:S04]  /*32a40*/  STL.64 [R1+0x278], R6 ;  /* 0x0002780601007387 */ /* 0x0003e80000100a00 */
[----:B------:R-:W3:Y:S01]  /*32a50*/  LDL.LU R50, [R1+0xcc0] ;  /* 0x000cc00001327983 */ /* 0x000ee20000300800 */
[----:B----4-:R-:W-:-:S04]  /*32a60*/  LEA R46, P6, R29, R5, 0x2 ;  /* 0x000000051d2e7211 */ /* 0x010fc800078c10ff */
[----:B------:R-:W-:Y:S02]  /*32a70*/  LEA.HI.X.SX32 R47, R29, R245, 0x2, P6 ;  /* 0x000000f51d2f7211 */ /* 0x000fe400030f16ff */
        /* <DEDUP_REMOVED lines=13> */
[----:B------:R-:W-:Y:S01]  /*32b50*/  IMAD R252, R63, R252, RZ ;  /* 0x000000fc3ffc7224 */ /* 0x000fe200078e02ff */
[----:B------:R-:W-:Y:S02]  /*32b60*/  LEA.HI.X.SX32 R7, R54, R245, 0x2, P5 ;  /* 0x000000f536077211 */ /* 0x000fe400028f16ff */
[----:B------:R-:W4:Y:S04]  /*32b70*/  LDL.LU R64, [R1+0xcd8] ;  /* 0x000cd80001407983 */ /* 0x000f280000300800 */
[----:B------:R-:W4:Y:S04]  /*32b80*/  LDL.LU R63, [R1+0x44] ;  /* 0x00004400013f7983 */ /* 0x000f280000300800 */
[----:B------:R1:W-:Y:S04]  /*32b90*/  STL.64 [R1+0x258], R6 ;  /* 0x0002580601007387 */ /* 0x0003e80000100a00 */
[----:B------:R-:W4:Y:S01]  /*32ba0*/  LDL.LU R54, [R1+0x40] ;  /* 0x0000400001367983 */ /* 0x000f220000300800 */
[----:B--2---:R-:W-:-:S04]  /*32bb0*/  LEA R46, P6, R34, R5, 0x2 ;  /* 0x00000005222e7211 */ /* 0x004fc800078c10ff */
[----:B------:R-:W-:Y:S02]  /*32bc0*/  LEA.HI.X.SX32 R47, R34, R245, 0x2, P6 ;  /* 0x000000f5222f7211 */ /* 0x000fe400030f16ff */
[----:B------:R-:W2:Y:S01]  /*32bd0*/  LDL.LU R34, [R1+0x3c] ;  /* 0x00003c0001227983 */ /* 0x000ea20000300800 */
[----:B------:R-:W-:Y:S02]  /*32be0*/  IMAD R30, R30, R246, RZ ;  /* 0x000000f61e1e7224 */ /* 0x000fe400078e02ff */
[----:B------:R-:W3:Y:S01]  /*32bf0*/  LDC R246, c[0x0][0x240] ;  /* 0x00009000fff67b82 */ /* 0x000ee20000000800 */
[C---:B-1----:R-:W-:Y:S01]  /*32c00*/  LEA R6, P5, R59.reuse, R5, 0x2 ;  /* 0x000000053b067211 */ /* 0x042fe200078a10ff */
[----:B------:R1:W-:Y:S03]  /*32c10*/  STL.64 [R1+0x250], R46 ;  /* 0x0002502e01007387 */ /* 0x0003e60000100a00 */
[----:B------:R-:W-:Y:S01]  /*32c20*/  LEA.HI.X.SX32 R7, R59, R245, 0x2, P5 ;  /* 0x000000f53b077211 */ /* 0x000fe200028f16ff */
[----:B------:R-:W2:Y:S01]  /*32c30*/  LDL.LU R62, [R1+0xce0] ;  /* 0x000ce000013e7983 */ /* 0x000ea20000300800 */
[----:B------:R-:W-:-:S03]  /*32c40*/  IMAD R250, R60, R250, RZ ;  /* 0x000000fa3cfa7224 */ /* 0x000fc600078e02ff */
[----:B------:R-:W2:Y:S04]  /*32c50*/  LDL.LU R59, [R1+0x38] ;  /* 0x00003800013b7983 */ /* 0x000ea80000300800 */
[----:B------:R3:W-:Y:S04]  /*32c60*/  STL.64 [R1+0x248], R6 ;  /* 0x0002480601007387 */ /* 0x0007e80000100a00 */
[----:B------:R-:W2:Y:S01]  /*32c70*/  LDL.LU R60, [R1+0xce8] ;  /* 0x000ce800013c7983 */ /* 0x000ea20000300800 */
[----:B-1----:R-:W-:-:S04]  /*32c80*/  LEA R46, P6, R51, R5, 0x2 ;  /* 0x00000005332e7211 */ /* 0x002fc800078c10ff */
[----:B------:R-:W-:Y:S02]  /*32c90*/  LEA.HI.X.SX32 R47, R51, R245, 0x2, P6 ;  /* 0x000000f5332f7211 */ /* 0x000fe400030f16ff */
[----:B------:R-:W2:Y:S04]  /*32ca0*/  LDL.LU R51, [R1+0x34] ;  /* 0x0000340001337983 */ /* 0x000ea80000300800 */
[----:B------:R1:W-:Y:S01]  /*32cb0*/  STL.64 [R1+0x240], R46 ;  /* 0x0002402e01007387 */ /* 0x0003e20000100a00 */
[----:B------:R-:W-:Y:S02]  /*32cc0*/  IMAD R28, R28, R247, RZ ;  /* 0x000000f71c1c7224 */ /* 0x000fe400078e02ff */
[----:B------:R-:W4:Y:S01]  /*32cd0*/  LDC R247, c[0x0][0x240] ;  /* 0x00009000fff77b82 */ /* 0x000f220000000800 */
[----:B---3--:R-:W-:-:S04]  /*32ce0*/  LEA R6, P5, R31, R5, 0x2 ;  /* 0x000000051f067211 */ /* 0x008fc800078a10ff */
[----:B------:R-:W-:Y:S02]  /*32cf0*/  LEA.HI.X.SX32 R7, R31, R245, 0x2, P5 ;  /* 0x000000f51f077211 */ /* 0x000fe400028f16ff */
[----:B------:R-:W3:Y:S01]  /*32d00*/  LDL.LU R31, [R1+0x2c] ;  /* 0x00002c00011f7983 */ /* 0x000ee20000300800 */
[----:B-1----:R-:W-:-:S03]  /*32d10*/  LEA R46, P6, R174, R5, 0x2 ;  /* 0x00000005ae2e7211 */ /* 0x002fc600078c10ff */
[----:B------:R4:W-:Y:S01]  /*32d20*/  STL.64 [R1+0x238], R6 ;  /* 0x0002380601007387 */ /* 0x0009e20000100a00 */
[----:B------:R-:W-:Y:S01]  /*32d30*/  LEA.HI.X.SX32 R47, R174, R245, 0x2, P6 ;  /* 0x000000f5ae2f7211 */ /* 0x000fe200030f16ff */
[----:B------:R-:W-:Y:S01]  /*32d40*/  IMAD R251, R61, R251, RZ ;  /* 0x000000fb3dfb7224 */ /* 0x000fe200078e02ff */
[----:B------:R-:W1:Y:S01]  /*32d50*/  LDC R174, c[0x0][0x240] ;  /* 0x00009000ffae7b82 */ /* 0x000e620000000800 */
[----:B------:R-:W-:Y:S02]  /*32d60*/  IMAD R246, R50, R246, RZ ;  /* 0x000000f632f67224 */ /* 0x000fe400078e02ff */
[----:B------:R-:W3:Y:S04]  /*32d70*/  LDL.LU R50, [R1+0x28] ;  /* 0x0000280001327983 */ /* 0x000ee80000300800 */
[----:B------:R4:W-:Y:S01]  /*32d80*/  STL.64 [R1+0x230], R46 ;  /* 0x0002302e01007387 */ /* 0x0009e20000100a00 */
[----:B------:R-:W1:Y:S01]  /*32d90*/  LDC R61, c[0x0][0x240] ;  /* 0x00009000ff3d7b82 */ /* 0x000e620000000800 */
[----:B----4-:R-:W-:-:S04]  /*32da0*/  LEA R6, P5, R29, R5, 0x2 ;  /* 0x000000051d067211 */ /* 0x010fc800078a10ff */
[----:B------:R-:W-:Y:S02]  /*32db0*/  LEA.HI.X.SX32 R7, R29, R245, 0x2, P5 ;  /* 0x000000f51d077211 */ /* 0x000fe400028f16ff */
[----:B------:R-:W4:Y:S01]  /*32dc0*/  LDL.LU R29, [R1+0x920] ;  /* 0x00092000011d7983 */ /* 0x000f220000300800 */
[----:B------:R-:W-:-:S03]  /*32dd0*/  LEA R46, P6, R65, R5, 0x2 ;  /* 0x00000005412e7211 */ /* 0x000fc600078c10ff */
[----:B------:R1:W-:Y:S01]  /*32de0*/  STL.64 [R1+0x228], R6 ;  /* 0x0002280601007387 */ /* 0x0003e20000100a00 */
[----:B------:R-:W-:Y:S02]  /*32df0*/  LEA.HI.X.SX32 R47, R65, R245, 0x2, P6 ;  /* 0x000000f5412f7211 */ /* 0x000fe400030f16ff */
[----:B------:R-:W4:Y:S01]  /*32e00*/  LDC R65, c[0x0][0x240] ;  /* 0x00009000ff417b82 */ /* 0x000f220000000800 */
[----:B------:R-:W-:Y:S01]  /*32e10*/  IMAD R247, R0, R247, RZ ;  /* 0x000000f700f77224 */ /* 0x000fe200078e02ff */
[C---:B-1----:R-:W-:Y:S01]  /*32e20*/  LEA R6, P5, R58.reuse, R5, 0x2 ;  /* 0x000000053a067211 */ /* 0x042fe200078a10ff */
[----:B------:R-:W4:Y:S03]  /*32e30*/  LDL.LU R0, [R1+0x924] ;  /* 0x0009240001007983 */ /* 0x000f260000300800 */
[----:B------:R-:W-:Y:S01]  /*32e40*/  LEA.HI.X.SX32 R7, R58, R245, 0x2, P5 ;  /* 0x000000f53a077211 */ /* 0x000fe200028f16ff */
[----:B------:R1:W-:Y:S04]  /*32e50*/  STL.64 [R1+0x220], R46 ;  /* 0x0002202e01007387 */ /* 0x0003e80000100a00 */
[----:B------:R-:W4:Y:S04]  /*32e60*/  LDL.LU R58, [R1+0x928] ;  /* 0x00092800013a7983 */ /* 0x000f280000300800 */
[----:B------:R1:W-:Y:S02]  /*32e70*/  STL.64 [R1+0x218], R6 ;  /* 0x0002180601007387 */ /* 0x0003e40000100a00 */
[----:B-1----:R-:W-:-:S04]  /*32e80*/  LEA R46, P6, R55, R5, 0x2 ;  /* 0x00000005372e7211 */ /* 0x002fc800078c10ff */
[----:B------:R-:W-:Y:S02]  /*32e90*/  LEA.HI.X.SX32 R47, R55, R245, 0x2, P6 ;  /* 0x000000f5372f7211 */ /* 0x000fe400030f16ff */
[----:B------:R-:W4:Y:S01]  /*32ea0*/  LDL.LU R55, [R1+0x92c] ;  /* 0x00092c0001377983 */ /* 0x000f220000300800 */
[----:B------:R-:W-:-:S03]  /*32eb0*/  LEA R6, P5, R63, R5, 0x2 ;  /* 0x000000053f067211 */ /* 0x000fc600078a10ff */
[----:B------:R1:W-:Y:S01]  /*32ec0*/  STL.64 [R1+0x210], R46 ;  /* 0x0002102e01007387 */ /* 0x0003e20000100a00 */
[----:B------:R-:W-:-:S05]  /*32ed0*/  LEA.HI.X.SX32 R7, R63, R245, 0x2, P5 ;  /* 0x000000f53f077211 */ /* 0x000fca00028f16ff */
[----:B------:R2:W-:Y:S01]  /*32ee0*/  STL.64 [R1+0x208], R6 ;  /* 0x0002080601007387 */ /* 0x0005e20000100a00 */
[----:B-1----:R-:W-:-:S04]  /*32ef0*/  LEA R46, P6, R54, R5, 0x2 ;  /* 0x00000005362e7211 */ /* 0x002fc800078c10ff */
[----:B------:R-:W-:Y:S02]  /*32f00*/  LEA.HI.X.SX32 R47, R54, R245, 0x2, P6 ;  /* 0x000000f5362f7211 */ /* 0x000fe400030f16ff */
[----:B------:R-:W4:Y:S04]  /*32f10*/  LDL.LU R54, [R1+0x930] ;  /* 0x0009300001367983 */ /* 0x000f280000300800 */
[----:B------:R1:W-:Y:S01]  /*32f20*/  STL.64 [R1+0x200], R46 ;  /* 0x0002002e01007387 */ /* 0x0003e20000100a00 */
[----:B--2---:R-:W-:-:S04]  /*32f30*/  LEA R6, P5, R34, R5, 0x2 ;  /* 0x0000000522067211 */ /* 0x004fc800078a10ff */
[----:B------:R-:W-:Y:S02]  /*32f40*/  LEA.HI.X.SX32 R7, R34, R245, 0x2, P5 ;  /* 0x000000f522077211 */ /* 0x000fe400028f16ff */
[----:B------:R-:W2:Y:S01]  /*32f50*/  LDL.LU R34, [R1+0x934] ;  /* 0x0009340001227983 */ /* 0x000ea20000300800 */
[----:B-1----:R-:W-:-:S03]  /*32f60*/  LEA R46, P6, R59, R5, 0x2 ;  /* 0x000000053b2e7211 */ /* 0x002fc600078c10ff */
[----:B------:R1:W-:Y:S01]  /*32f70*/  STL.64 [R1+0x1f8], R6 ;  /* 0x0001f80601007387 */ /* 0x0003e20000100a00 */
[----:B------:R-:W-:-:S05]  /*32f80*/  LEA.HI.X.SX32 R47, R59, R245, 0x2, P6 ;  /* 0x000000f53b2f7211 */ /* 0x000fca00030f16ff */
[----:B------:R3:W-:Y:S01]  /*32f90*/  STL.64 [R1+0x1f0], R46 ;  /* 0x0001f02e01007387 */ /* 0x0007e20000100a00 */
[----:B-1----:R-:W-:-:S04]  /*32fa0*/  LEA R6, P5, R51, R5, 0x2 ;  /* 0x0000000533067211 */ /* 0x002fc800078a10ff */
[----:B------:R-:W-:Y:S02]  /*32fb0*/  LEA.HI.X.SX32 R7, R51, R245, 0x2, P5 ;  /* 0x000000f533077211 */ /* 0x000fe400028f16ff */
        /* <DEDUP_REMOVED lines=13> */
[----:B------:R-:W4:Y:S04]  /*33090*/  LDL.LU R29, [R1+0x944] ;  /* 0x00094400011d7983 */ /* 0x000f280000300800 */
[----:B------:R1:W-:Y:S04]  /*330a0*/  STL.64 [R1+0x1d0], R46 ;  /* 0x0001d02e01007387 */ /* 0x0003e80000100a00 */
[----:B------:R-:W4:Y:S01]  /*330b0*/  LDL.LU R179, [R1+0x948] ;  /* 0x0009480001b37983 */ /* 0x000f220000300800 */
[----:B-1----:R-:W-:-:S04]  /*330c0*/  LEA R6, P5, R0, R5, 0x2 ;  /* 0x0000000500067211 */ /* 0x002fc800078a10ff */
[----:B------:R-:W-:Y:S02]  /*330d0*/  LEA.HI.X.SX32 R7, R0, R245, 0x2, P5 ;  /* 0x000000f500077211 */ /* 0x000fe400028f16ff */
[----:B------:R-:W4:Y:S01]  /*330e0*/  LDL.LU R0, [R1+0x94c] ;  /* 0x00094c0001007983 */ /* 0x000f220000300800 */
[----:B------:R-:W-:-:S03]  /*330f0*/  LEA R46, P6, R58, R5, 0x2 ;  /* 0x000000053a2e7211 */ /* 0x000fc600078c10ff */
        /* <DEDUP_REMOVED lines=12> */
[----:B-1----:R-:W-:-:S04]  /*331c0*/  LEA R46, P6, R54, R5, 0x2 ;  /* 0x00000005362e7211 */ /* 0x002fc800078c10ff */
[----:B------:R-:W-:-:S05]  /*331d0*/  LEA.HI.X.SX32 R47, R54, R245, 0x2, P6 ;  /* 0x000000f5362f7211 */ /* 0x000fca00030f16ff */
[----:B------:R1:W-:Y:S01]  /*331e0*/  STL.64 [R1+0x1b0], R46 ;  /* 0x0001b02e01007387 */ /* 0x0003e20000100a00 */
[----:B--2---:R-:W-:-:S04]  /*331f0*/  LEA R6, P5, R34, R5, 0x2 ;  /* 0x0000000522067211 */ /* 0x004fc800078a10ff */
[----:B------:R-:W-:Y:S02]  /*33200*/  LEA.HI.X.SX32 R7, R34, R245, 0x2, P5 ;  /* 0x000000f522077211 */ /* 0x000fe400028f16ff */
[----:B------:R-:W2:Y:S04]  /*33210*/  LDL.LU R34, [R1+0xd08] ;  /* 0x000d080001227983 */ /* 0x000ea80000300800 */
[----:B------:R-:W2:Y:S01]  /*33220*/  LDL.LU R54, [R1+0xa84] ;  /* 0x000a840001367983 */ /* 0x000ea20000300800 */
[----:B------:R-:W-:Y:S02]  /*33230*/  IMAD R248, R64, R248, RZ ;  /* 0x000000f840f87224 */ /* 0x000fe400078e02ff */
[----:B------:R-:W-:Y:S01]  /*33240*/  IMAD R64, R60, R61, RZ ;  /* 0x0000003d3c407224 */ /* 0x000fe200078e02ff */
[----:B------:R3:W-:Y:S01]  /*33250*/  STL.64 [R1+0x1a8], R6 ;  /* 0x0001a80601007387 */ /* 0x0007e20000100a00 */
[----:B------:R-:W-:Y:S01]  /*33260*/  IMAD R249, R62, R249, RZ ;  /* 0x000000f93ef97224 */ /* 0x000fe200078e02ff */
[----:B------:R-:W2:Y:S02]  /*33270*/  LDC R60, c[0x0][0x240] ;  /* 0x00009000ff3c7b82 */ /* 0x000ea40000000800 */
[----:B------:R-:W2:Y:S06]  /*33280*/  LDL.LU R61, [R1+0xd10] ;  /* 0x000d1000013d7983 */ /* 0x000eac0000300800 */
[----:B------:R-:W4:Y:S01]  /*33290*/  LDC R62, c[0x0][0x240] ;  /* 0x00009000ff3e7b82 */ /* 0x000f220000000800 */
        /* <DEDUP_REMOVED lines=9> */
[----:B------:R-:W-:Y:S01]  /*33330*/  LEA.HI.X.SX32 R47, R180, R245, 0x2, P6 ;  /* 0x000000f5b42f7211 */ /* 0x000fe200030f16ff */
[----:B------:R-:W-:Y:S02]  /*33340*/  IMAD R65, R50, R65, RZ ;  /* 0x0000004132417224 */ /* 0x000fe400078e02ff */
[----:B------:R-:W3:Y:S04]  /*33350*/  LDL.LU R50, [R1+0xaa0] ;  /* 0x000aa00001327983 */ /* 0x000ee80000300800 */
[----:B------:R1:W-:Y:S01]  /*33360*/  STL.64 [R1+0x190], R46 ;  /* 0x0001902e01007387 */ /* 0x0003e20000100a00 */
[----:B----4-:R-:W-:-:S04]  /*33370*/  LEA R6, P5, R29, R5, 0x2 ;  /* 0x000000051d067211 */ /* 0x010fc800078a10ff */
[----:B------:R-:W-:Y:S02]  /*33380*/  LEA.HI.X.SX32 R7, R29, R245, 0x2, P5 ;  /* 0x000000f51d077211 */ /* 0x000fe400028f16ff */
[----:B------:R-:W4:Y:S04]  /*33390*/  LDL.LU R29, [R1+0xaac] ;  /* 0x000aac00011d7983 */ /* 0x000f280000300800 */
[----:B------:R1:W-:Y:S02]  /*333a0*/  STL.64 [R1+0x188], R6 ;  /* 0x0001880601007387 */ /* 0x0003e40000100a00 */
[-C--:B-1----:R-:W-:Y:S01]  /*333b0*/  LEA R46, P6, R179, R5.reuse, 0x2 ;  /* 0x00000005b32e7211 */ /* 0x082fe200078c10ff */
[----:B------:R-:W-:Y:S02]  /*333c0*/  IMAD R62, R58, R62, RZ ;  /* 0x0000003e3a3e7224 */ /* 0x000fe400078e02ff */
[----:B------:R-:W4:Y:S01]  /*333d0*/  LDL.LU R58, [R1+0xab8] ;  /* 0x000ab800013a7983 */ /* 0x000f220000300800 */
[----:B------:R-:W-:-:S02]  /*333e0*/  LEA R6, P5, R0, R5, 0x2 ;  /* 0x0000000500067211 */ /* 0x000fc400078a10ff */
[-C--:B------:R-:W-:Y:S02]  /*333f0*/  LEA.HI.X.SX32 R47, R179, R245.reuse, 0x2, P6 ;  /* 0x000000f5b32f7211 */ /* 0x080fe400030f16ff */
[----:B------:R-:W-:Y:S01]  /*33400*/  LEA.HI.X.SX32 R7, R0, R245, 0x2, P5 ;  /* 0x000000f500077211 */ /* 0x000fe200028f16ff */
[----:B------:R-:W1:Y:S02]  /*33410*/  LDC R179, c[0x0][0x240] ;  /* 0x00009000ffb37b82 */ /* 0x000e640000000800 */
[----:B------:R1:W-:Y:S04]  /*33420*/  STL.64 [R1+0x180], R46 ;  /* 0x0001802e01007387 */ /* 0x0003e80000100a00 */
[----:B------:R-:W4:Y:S04]  /*33430*/  LDL.LU R0, [R1+0xac0] ;  /* 0x000ac00001007983 */ /* 0x000f280000300800 */
[----:B------:R1:W-:Y:S02]  /*33440*/  STL.64 [R1+0x178], R6 ;  /* 0x0001780601007387 */ /* 0x0003e40000100a00 */
[----:B-1----:R-:W-:-:S04]  /*33450*/  LEA R46, P6, R59, R5, 0x2 ;  /* 0x000000053b2e7211 */ /* 0x002fc800078c10ff */
[----:B------:R-:W-:Y:S02]  /*33460*/  LEA.HI.X.SX32 R47, R59, R245, 0x2, P6 ;  /* 0x000000f53b2f7211 */ /* 0x000fe400030f16ff */
[----:B------:R-:W4:Y:S01]  /*33470*/  LDL.LU R59, [R1+0xac8] ;  /* 0x000ac800013b7983 */ /* 0x000f220000300800 */
[----:B------:R-:W-:-:S04]  /*33480*/  LEA R6, P5, R177, R5, 0x2 ;  /* 0x00000005b1067211 */ /* 0x000fc800078a10ff */
[----:B------:R-:W-:Y:S01]  /*33490*/  LEA.HI.X.SX32 R7, R177, R245, 0x2, P5 ;  /* 0x000000f5b1077211 */ /* 0x000fe200028f16ff */
[----:B------:R1:W-:Y:S04]  /*334a0*/  STL.64 [R1+0x170], R46 ;  /* 0x0001702e01007387 */ /* 0x0003e80000100a00 */
[----:B------:R1:W-:Y:S01]  /*334b0*/  STL.64 [R1+0x168], R6 ;  /* 0x0001680601007387 */ /* 0x0003e20000100a00 */
[----:B--2---:R-:W-:-:S03]  /*334c0*/  IMAD R60, R34, R60, RZ ;  /* 0x0000003c223c7224 */ /* 0x004fc600078e02ff */
[----:B------:R-:W2:Y:S01]  /*334d0*/  LDL.LU R34, [R1+0xad0] ;  /* 0x000ad00001227983 */ /* 0x000ea20000300800 */
[----:B-1----:R-:W-:-:S04]  /*334e0*/  LEA R46, P6, R55, R5, 0x2 ;  /* 0x00000005372e7211 */ /* 0x002fc800078c10ff */
[----:B------:R-:W-:Y:S02]  /*334f0*/  LEA.HI.X.SX32 R47, R55, R245, 0x2, P6 ;  /* 0x000000f5372f7211 */ /* 0x000fe400030f16ff */
[C---:B------:R-:W-:Y:S01]  /*33500*/  LEA R6, P5, R176.reuse, R5, 0x2 ;  /* 0x00000005b0067211 */ /* 0x040fe200078a10ff */
[----:B------:R-:W2:Y:S04]  /*33510*/  LDL.LU R55, [R1+0xad8] ;  /* 0x000ad80001377983 */ /* 0x000ea80000300800 */
[----:B------:R1:W-:Y:S01]  /*33520*/  STL.64 [R1+0x160], R46 ;  /* 0x0001602e01007387 */ /* 0x0003e20000100a00 */
[----:B------:R-:W-:-:S05]  /*33530*/  LEA.HI.X.SX32 R7, R176, R245, 0x2, P5 ;  /* 0x000000f5b0077211 */ /* 0x000fca00028f16ff */
[----:B------:R1:W-:Y:S02]  /*33540*/  STL.64 [R1+0x158], R6 ;  /* 0x0001580601007387 */ /* 0x0003e40000100a00 */
[----:B-1----:R-:W-:-:S04]  /*33550*/  LEA R46, P6, R54, R5, 0x2 ;  /* 0x00000005362e7211 */ /* 0x002fc800078c10ff */
[----:B------:R-:W-:Y:S02]  /*33560*/  LEA.HI.X.SX32 R47, R54, R245, 0x2, P6 ;  /* 0x000000f5362f7211 */ /* 0x000fe400030f16ff */
[C---:B------:R-:W-:Y:S01]  /*33570*/  LEA R6, P5, R51.reuse, R5, 0x2 ;  /* 0x0000000533067211 */ /* 0x040fe200078a10ff */
[----:B------:R-:W2:Y:S04]  /*33580*/  LDL.LU R54, [R1+0xae0] ;  /* 0x000ae00001367983 */ /* 0x000ea80000300800 */
[----:B------:R3:W-:Y:S01]  /*33590*/  STL.64 [R1+0x150], R46 ;  /* 0x0001502e01007387 */ /* 0x0007e20000100a00 */
[----:B------:R-:W-:-:S05]  /*335a0*/  LEA.HI.X.SX32 R7, R51, R245, 0x2, P5 ;  /* 0x000000f533077211 */ /* 0x000fca00028f16ff */
[----:B------:R1:W-:Y:S01]  /*335b0*/  STL.64 [R1+0x148], R6 ;  /* 0x0001480601007387 */ /* 0x0003e20000100a00 */
[----:B---3--:R-:W-:-:S04]  /*335c0*/  LEA R46, P6, R31, R5, 0x2 ;  /* 0x000000051f2e7211 */ /* 0x008fc800078c10ff */
[----:B------:R-:W-:Y:S02]  /*335d0*/  LEA.HI.X.SX32 R47, R31, R245, 0x2, P6 ;  /* 0x000000f51f2f7211 */ /* 0x000fe400030f16ff */
[----:B------:R-:W3:Y:S04]  /*335e0*/  LDL.LU R31, [R1+0xae8] ;  /* 0x000ae800011f7983 */ /* 0x000ee80000300800 */
[----:B------:R4:W-:Y:S04]  /*335f0*/  STL.64 [R1+0x140], R46 ;  /* 0x0001402e01007387 */ /* 0x0009e80000100a00 */
[----:B------:R-:W3:Y:S01]  /*33600*/  LDL.LU R51, [R1+0xaf8] ;  /* 0x000af80001337983 */ /* 0x000ee20000300800 */
[----:B-1----:R-:W-:-:S04]  /*33610*/  LEA R6, P5, R50, R5, 0x2 ;  /* 0x0000000532067211 */ /* 0x002fc800078a10ff */
[----:B------:R-:W-:-:S05]  /*33620*/  LEA.HI.X.SX32 R7, R50, R245, 0x2, P5 ;  /* 0x000000f532077211 */ /* 0x000fca00028f16ff */
[----:B------:R1:W-:Y:S01]  /*33630*/  STL.64 [R1+0x138], R6 ;  /* 0x0001380601007387 */ /* 0x0003e20000100a00 */
[----:B----4-:R-:W-:-:S04]  /*33640*/  LEA R46, P6, R29, R5, 0x2 ;  /* 0x000000051d2e7211 */ /* 0x010fc800078c10ff */
[----:B------:R-:W-:Y:S02]  /*33650*/  LEA.HI.X.SX32 R47, R29, R245, 0x2, P6 ;  /* 0x000000f51d2f7211 */ /* 0x000fe400030f16ff */
[----:B------:R-:W4:Y:S04]  /*33660*/  LDL.LU R29, [R1+0xd18] ;  /* 0x000d1800011d7983 */ /* 0x000f280000300800 */
[----:B------:R-:W4:Y:S04]  /*33670*/  LDL.LU R50, [R1+0xb04] ;  /* 0x000b040001327983 */ /* 0x000f280000300800 */
[----:B------:R1:W-:Y:S04]  /*33680*/  STL.64 [R1+0x130], R46 ;  /* 0x0001302e01007387 */ /* 0x0003e80000100a00 */
[----:B------:R-:W4:Y:S01]  /*33690*/  LDL.LU R176, [R1+0xb0c] ;  /* 0x000b0c0001b07983 */ /* 0x000f220000300800 */
[----:B-1----:R-:W-:-:S04]  /*336a0*/  LEA R6, P5, R58, R5, 0x2 ;  /* 0x000000053a067211 */ /* 0x002fc800078a10ff */
[----:B------:R-:W-:-:S05]  /*336b0*/  LEA.HI.X.SX32 R7, R58, R245, 0x2, P5 ;  /* 0x000000f53a077211 */ /* 0x000fca00028f16ff */
[----:B------:R1:W-:Y:S04]  /*336c0*/  STL.64 [R1+0x128], R6 ;  /* 0x0001280601007387 */ /* 0x0003e80000100a00 */
[----:B------:R-:W4:Y:S01]  /*336d0*/  LDL.LU R58, [R1+0xd20] ;  /* 0x000d2000013a7983 */ /* 0x000f220000300800 */
[----:B------:R-:W-:-:S04]  /*336e0*/  LEA R46, P6, R0, R5, 0x2 ;  /* 0x00000005002e7211 */ /* 0x000fc800078c10ff */
[----:B------:R-:W-:Y:S02]  /*336f0*/  LEA.HI.X.SX32 R47, R0, R245, 0x2, P6 ;  /* 0x000000f5002f7211 */ /* 0x000fe400030f16ff */
[----:B------:R-:W4:Y:S01]  /*33700*/  LDL.LU R0, [R1+0xb18] ;  /* 0x000b180001007983 */ /* 0x000f220000300800 */
[----:B-1----:R-:W-:-:S03]  /*33710*/  LEA R6, P5, R59, R5, 0x2 ;  /* 0x000000053b067211 */ /* 0x002fc600078a10ff */
[----:B------:R2:W-:Y:S01]  /*33720*/  STL.64 [R1+0x120], R46 ;  /* 0x0001202e01007387 */ /* 0x0005e20000100a00 */
[----:B------:R-:W-:-:S03]  /*33730*/  LEA.HI.X.SX32 R7, R59, R245, 0x2, P5 ;  /* 0x000000f53b077211 */ /* 0x000fc600028f16ff */
[----:B------:R-:W4:Y:S04]  /*33740*/  LDL.LU R180, [R1+0xb20] ;  /* 0x000b200001b47983 */ /* 0x000f280000300800 */
[----:B------:R1:W-:Y:S04]  /*33750*/  STL.64 [R1+0x118], R6 ;  /* 0x0001180601007387 */ /* 0x0003e80000100a00 */
[----:B------:R-:W4:Y:S01]  /*33760*/  LDL.LU R177, [R1+0xb28] ;  /* 0x000b280001b17983 */ /* 0x000f220000300800 */
[----:B------:R-:W-:Y:S01]  /*33770*/  IMAD R61, R61, R174, RZ ;  /* 0x000000ae3d3d7224 */ /* 0x000fe200078e02ff */
[----:B--2---:R-:W-:-:S04]  /*33780*/  LEA R46, P6, R34, R5, 0x2 ;  /* 0x00000005222e7211 */ /* 0x004fc800078c10ff */
[----:B------:R-:W-:Y:S02]  /*33790*/  LEA.HI.X.SX32 R47, R34, R245, 0x2, P6 ;  /* 0x000000f5222f7211 */ /* 0x000fe400030f16ff */
[----:B------:R-:W2:Y:S04]  /*337a0*/  LDL.LU R34, [R1+0xd28] ;  /* 0x000d280001227983 */ /* 0x000ea80000300800 */
[----:B------:R-:W2:Y:S04]  /*337b0*/  LDL.LU R174, [R1+0xb30] ;  /* 0x000b300001ae7983 */ /* 0x000ea80000300800 */
[----:B------:R1:W-:Y:S04]  /*337c0*/  STL.64 [R1+0x110], R46 ;  /* 0x0001102e01007387 */ /* 0x0003e80000100a00 */
[----:B------:R-:W2:Y:S04]  /*337d0*/  LDL.LU R59, [R1+0xd30] ;  /* 0x000d3000013b7983 */ /* 0x000ea80000300800 */
[----:B------:R-:W2:Y:S01]  /*337e0*/  LDL.LU R181, [R1+0xb38] ;  /* 0x000b380001b57983 */ /* 0x000ea20000300800 */
[----:B-1----:R-:W-:Y:S01]  /*337f0*/  LEA R6, P5, R55, R5, 0x2 ;  /* 0x0000000537067211 */ /* 0x002fe200078a10ff */
[----:B------:R-:W-:-:S02]  /*33800*/  IMAD R63, R63, R178, RZ ;  /* 0x000000b23f3f7224 */ /* 0x000fc400078e02ff */
[----:B------:R-:W2:Y:S01]  /*33810*/  LDL.LU R178, [R1+0xb40] ;  /* 0x000b400001b27983 */ /* 0x000ea20000300800 */
        /* <DEDUP_REMOVED lines=10> */
[----:B------:R-:W3:Y:S01]  /*338c0*/  LDL.LU R55, [R1+0xb50] ;  /* 0x000b500001377983 */ /* 0x000ee20000300800 */
[----:B------:R-:W-:-:S03]  /*338d0*/  LEA.HI.X.SX32 R47, R51, R245, 0x2, P6 ;  /* 0x000000f5332f7211 */ /* 0x000fc600030f16ff */
[----:B------:R-:W-:Y:S01]  /*338e0*/  STL.64 [R1+0xf8], R6 ;  /* 0x0000f80601007387 */ /* 0x000fe20000100a00 */
[----:B----4-:R-:W-:-:S03]  /*338f0*/  IMAD R29, R29, R179, RZ ;  /* 0x000000b31d1d7224 */ /* 0x010fc600078e02ff */
[----:B------:R-:W4:Y:S04]  /*33900*/  LDL.LU R179, [R1+0xb54] ;  /* 0x000b540001b37983 */ /* 0x000f280000300800 */
[----:B------:R1:W-:Y:S02]  /*33910*/  STL.64 [R1+0xf0], R46 ;  /* 0x0000f02e01007387 */ /* 0x0003e40000100a00 */
[----:B-1----:R-:W1:Y:S01]  /*33920*/  LDC R47, c[0x0][0x240] ;  /* 0x00009000ff2f7b82 */ /* 0x002e620000000800 */
[-C--:B------:R-:W-:Y:S02]  /*33930*/  LEA R6, P5, R50, R5.reuse, 0x2 ;  /* 0x0000000532067211 */ /* 0x080fe400078a10ff */
[----:B------:R-:W-:Y:S02]  /*33940*/  LEA R46, P6, R176, R5, 0x2 ;  /* 0x00000005b02e7211 */ /* 0x000fe400078c10ff */
[----:B------:R-:W-:-:S02]  /*33950*/  LEA.HI.X.SX32 R7, R50, R245, 0x2, P5 ;  /* 0x000000f532077211 */ /* 0x000fc400028f16ff */
[----:B------:R-:W4:Y:S04]  /*33960*/  LDL.LU R50, [R1+0xb5c] ;  /* 0x000b5c0001327983 */ /* 0x000f280000300800 */
[----:B------:R-:W4:Y:S04]  /*33970*/  LDL.LU R51, [R1+0xb64] ;  /* 0x000b640001337983 */ /* 0x000f280000300800 */
[----:B------:R-:W-:Y:S01]  /*33980*/  STL.64 [R1+0xe8], R6 ;  /* 0x0000e80601007387 */ /* 0x000fe20000100a00 */
[----:B-1----:R-:W-:Y:S01]  /*33990*/  IMAD R58, R58, R47, RZ ;  /* 0x0000002f3a3a7224 */ /* 0x002fe200078e02ff */
[----:B------:R-:W-:-:S02]  /*339a0*/  LEA.HI.X.SX32 R47, R176, R245, 0x2, P6 ;  /* 0x000000f5b02f7211 */ /* 0x000fc400030f16ff */
[----:B------:R-:W4:Y:S04]  /*339b0*/  LDL.LU R176, [R1+0xb6c] ;  /* 0x000b6c0001b07983 */ /* 0x000f280000300800 */
[----:B------:R1:W-:Y:S02]  /*339c0*/  STL.64 [R1+0xe0], R46 ;  /* 0x0000e02e01007387 */ /* 0x0003e40000100a00 */
[----:B-1----:R-:W2:Y:S01]  /*339d0*/  LDC R47, c[0x0][0x240] ;  /* 0x00009000ff2f7b82 */ /* 0x002ea20000000800 */
[-C--:B------:R-:W-:Y:S02]  /*339e0*/  LEA R6, P5, R0, R5.reuse, 0x2 ;  /* 0x0000000500067211 */ /* 0x080fe400078a10ff */
[----:B------:R-:W-:Y:S02]  /*339f0*/  LEA R46, P6, R180, R5, 0x2 ;  /* 0x00000005b42e7211 */ /* 0x000fe400078c10ff */
[----:B------:R-:W-:-:S02]  /*33a00*/  LEA.HI.X.SX32 R7, R0, R245, 0x2, P5 ;  /* 0x000000f500077211 */ /* 0x000fc400028f16ff */
[----:B------:R-:W4:Y:S04]  /*33a10*/  LDL.LU R0, [R1+0xb74] ;  /* 0x000b740001007983 */ /* 0x000f280000300800 */
[----:B------:R1:W-:Y:S02]  /*33a20*/  STL.64 [R1+0xd8], R6 ;  /* 0x0000d80601007387 */ /* 0x0003e40000100a00 */
[----:B-1----:R-:W-:-:S04]  /*33a30*/  LEA R6, P5, R177, R5, 0x2 ;  /* 0x00000005b1067211 */ /* 0x002fc800078a10ff */
[----:B------:R-:W-:Y:S01]  /*33a40*/  LEA.HI.X.SX32 R7, R177, R245, 0x2, P5 ;  /* 0x000000f5b1077211 */ /* 0x000fe200028f16ff */
[----:B--2---:R-:W-:Y:S01]  /*33a50*/  IMAD R34, R34, R47, RZ ;  /* 0x0000002f22227224 */ /* 0x004fe200078e02ff */
[----:B------:R-:W-:Y:S02]  /*33a60*/  LEA.HI.X.SX32 R47, R180, R245, 0x2, P6 ;  /* 0x000000f5b42f7211 */ /* 0x000fe400030f16ff */
[----:B------:R-:W2:Y:S04]  /*33a70*/  LDL.LU R180, [R1+0x27d4] ;  /* 0x0027d40001b47983 */ /* 0x000ea80000300800 */
[----:B------:R1:W-:Y:S04]  /*33a80*/  STL.64 [R1+0xd0], R46 ;  /* 0x0000d02e01007387 */ /* 0x0003e80000100a00 */
[----:B------:R-:W2:Y:S01]  /*33a90*/  LDL.LU R177, [R1+0xb8c] ;  /* 0x000b8c0001b17983 */ /* 0x000ea20000300800 */
[----:B-1----:R-:W1:Y:S01]  /*33aa0*/  LDC R47, c[0x0][0x240] ;  /* 0x00009000ff2f7b82 */ /* 0x002e620000000800 */
[----:B------:R-:W-:-:S02]  /*33ab0*/  LEA R46, P6, R174, R5, 0x2 ;  /* 0x00000005ae2e7211 */ /* 0x000fc400078c10ff */
[----:B------:R1:W-:Y:S02]  /*33ac0*/  STL.64 [R1+0xc8], R6 ;  /* 0x0000c80601007387 */ /* 0x0003e40000100a00 */
[----:B-1----:R-:W-:-:S04]  /*33ad0*/  LEA R6, P5, R181, R5, 0x2 ;  /* 0x00000005b5067211 */ /* 0x002fc800078a10ff */
[----:B------:R-:W-:Y:S01]  /*33ae0*/  LEA.HI.X.SX32 R7, R181, R245, 0x2, P5 ;  /* 0x000000f5b5077211 */ /* 0x000fe200028f16ff */
[----:B------:R-:W-:Y:S01]  /*33af0*/  IMAD R59, R59, R47, RZ ;  /* 0x0000002f3b3b7224 */ /* 0x000fe200078e02ff */
[----:B------:R-:W-:Y:S02]  /*33b00*/  LEA.HI.X.SX32 R47, R174, R245, 0x2, P6 ;  /* 0x000000f5ae2f7211 */ /* 0x000fe400030f16ff */
[----:B------:R-:W2:Y:S04]  /*33b10*/  LDL.LU R174, [R1+0xb88] ;  /* 0x000b880001ae7983 */ /* 0x000ea80000300800 */
[----:B------:R1:W-:Y:S04]  /*33b20*/  STL.64 [R1+0xc0], R46 ;  /* 0x0000c02e01007387 */ /* 0x0003e80000100a00 */
[----:B------:R-:W2:Y:S04]  /*33b30*/  LDL.LU R181, [R1+0x27d0] ;  /* 0x0027d00001b57983 */ /* 0x000ea80000300800 */
[----:B------:R3:W-:Y:S01]  /*33b40*/  STL.64 [R1+0xb8], R6 ;  /* 0x0000b80601007387 */ /* 0x0007e20000100a00 */
[----:B-1----:R-:W1:Y:S03]  /*33b50*/  LDC R47, c[0x0][0x240] ;  /* 0x00009000ff2f7b82 */ /* 0x002e660000000800 */
[----:B---3--:R-:W3:Y:S01]  /*33b60*/  LDL.LU R7, [R1+0xb80] ;  /* 0x000b800001077983 */ /* 0x008ee20000300800 */
[----:B------:R-:W-:-:S02]  /*33b70*/  LEA R46, P6, R178, R5, 0x2 ;  /* 0x00000005b22e7211 */ /* 0x000fc400078c10ff */
[----:B------:R-:W-:Y:S01]  /*33b80*/  LEA R6, P5, R54, R5, 0x2 ;  /* 0x0000000536067211 */ /* 0x000fe200078a10ff */
[----:B-1----:R-:W-:Y:S01]  /*33b90*/  IMAD R31, R31, R47, RZ ;  /* 0x0000002f1f1f7224 */ /* 0x002fe200078e02ff */
[----:B------:R-:W-:Y:S02]  /*33ba0*/  LEA.HI.X.SX32 R47, R178, R245, 0x2, P6 ;  /* 0x000000f5b22f7211 */ /* 0x000fe400030f16ff */
[----:B------:R-:W2:Y:S04]  /*33bb0*/  LDL.LU R178, [R1+0x27cc] ;  /* 0x0027cc0001b27983 */ /* 0x000ea80000300800 */
[----:B------:R1:W-:Y:S02]  /*33bc0*/  STL.64 [R1+0xb0], R46 ;  /* 0x0000b02e01007387 */ /* 0x0003e40000100a00 */
[----:B-1----:R-:W-:Y:S01]  /*33bd0*/  LEA R46, P6, R55, R5, 0x2 ;  /* 0x00000005372e7211 */ /* 0x002fe200078c10ff */
[----:B---3--:R-:W-:Y:S01]  /*33be0*/  IMAD.MOV.U32 R47, RZ, RZ, R7 ;  /* 0x000000ffff2f7224 */ /* 0x008fe200078e0007 */
[----:B------:R-:W-:-:S02]  /*33bf0*/  LEA.HI.X.SX32 R7, R54, R245, 0x2, P5 ;  /* 0x000000f536077211 */ /* 0x000fc400028f16ff */
[----:B------:R-:W3:Y:S04]  /*33c00*/  LDL.LU R54, [R1+0xd40] ;  /* 0x000d400001367983 */ /* 0x000ee80000300800 */
[----:B------:R1:W-:Y:S02]  /*33c10*/  STL.64 [R1+0xa8], R6 ;  /* 0x0000a80601007387 */ /* 0x0003e40000100a00 */
[----:B-1----:R-:W-:Y:S02]  /*33c20*/  MOV R7, R47 ;  /* 0x0000002f00077202 */ /* 0x002fe40000000f00 */
[----:B------:R-:W-:Y:S02]  /*33c30*/  LEA.HI.X.SX32 R47, R55, R245, 0x2, P6 ;  /* 0x000000f5372f7211 */ /* 0x000fe400030f16ff */
[----:B------:R-:W3:Y:S01]  /*33c40*/  LDL.LU R55, [R1+0xd48] ;  /* 0x000d480001377983 */ /* 0x000ee20000300800 */
[----:B----4-:R-:W-:-:S03]  /*33c50*/  LEA R6, P5, R179, R5, 0x2 ;  /* 0x00000005b3067211 */ /* 0x010fc600078a10ff */
[----:B------:R1:W-:Y:S02]  /*33c60*/  STL.64 [R1+0xa0], R46 ;  /* 0x0000a02e01007387 */ /* 0x0003e40000100a00 */
[----:B-1----:R-:W-:Y:S01]  /*33c70*/  IMAD.MOV.U32 R47, RZ, RZ, R7 ;  /* 0x000000ffff2f7224 */ /* 0x002fe200078e0007 */
[----:B------:R-:W-:Y:S02]  /*33c80*/  LEA.HI.X.SX32 R7, R179, R245, 0x2, P5 ;  /* 0x000000f5b3077211 */ /* 0x000fe400028f16ff */
[C---:B------:R-:W-:Y:S01]  /*33c90*/  LEA R46, P6, R50.reuse, R5, 0x2 ;  /* 0x00000005322e7211 */ /* 0x040fe200078c10ff */
[----:B------:R-:W4:Y:S04]  /*33ca0*/  LDL.LU R179, [R1+0x27c8] ;  /* 0x0027c80001b37983 */ /* 0x000f280000300800 */
[----:B------:R1:W-:Y:S02]  /*33cb0*/  STL.64 [R1+0x98], R6 ;  /* 0x0000980601007387 */ /* 0x0003e40000100a00 */
[----:B-1----:R-:W-:Y:S01]  /*33cc0*/  IMAD.MOV.U32 R7, RZ, RZ, R47 ;  /* 0x000000ffff077224 */ /* 0x002fe200078e002f */
[----:B------:R-:W-:-:S02]  /*33cd0*/  LEA.HI.X.SX32 R47, R50, R245, 0x2, P6 ;  /* 0x000000f5322f7211 */ /* 0x000fc400030f16ff */
[----:B------:R-:W4:Y:S01]  /*33ce0*/  LDL.LU R50, [R1+0xd50] ;  /* 0x000d500001327983 */ /* 0x000f220000300800 */
[----:B------:R-:W-:-:S03]  /*33cf0*/  LEA R6, P5, R51, R5, 0x2 ;  /* 0x0000000533067211 */ /* 0x000fc600078a10ff */
[----:B------:R1:W-:Y:S02]  /*33d00*/  STL.64 [R1+0x90], R46 ;  /* 0x0000902e01007387 */ /* 0x0003e40000100a00 */
[----:B-1----:R-:W-:Y:S02]  /*33d10*/  MOV R47, R7 ;  /* 0x00000007002f7202 */ /* 0x002fe40000000f00 */
[----:B------:R-:W-:Y:S02]  /*33d20*/  LEA.HI.X.SX32 R7, R51, R245, 0x2, P5 ;  /* 0x000000f533077211 */ /* 0x000fe400028f16ff */
[----:B------:R-:W4:Y:S01]  /*33d30*/  LDL.LU R51, [R1+0xd58] ;  /* 0x000d580001337983 */ /* 0x000f220000300800 */
[----:B------:R-:W-:-:S03]  /*33d40*/  LEA R46, P6, R176, R5, 0x2 ;  /* 0x00000005b02e7211 */ /* 0x000fc600078c10ff */
[----:B------:R1:W-:Y:S02]  /*33d50*/  STL.64 [R1+0x88], R6 ;  /* 0x0000880601007387 */ /* 0x0003e40000100a00 */
[----:B-1----:R-:W-:Y:S01]  /*33d60*/  IMAD.MOV.U32 R7, RZ, RZ, R47 ;  /* 0x000000ffff077224 */ /* 0x002fe200078e002f */
[----:B------:R-:W-:Y:S02]  /*33d70*/  LEA.HI.X.SX32 R47, R176, R245, 0x2, P6 ;  /* 0x000000f5b02f7211 */ /* 0x000fe400030f16ff */
[CC--:B------:R-:W-:Y:S01]  /*33d80*/  LEA R6, P5, R0.reuse, R5.reuse, 0x2 ;  /* 0x0000000500067211 */ /* 0x0c0fe200078a10ff */
[----:B------:R-:W4:Y:S04]  /*33d90*/  LDL.LU R176, [R1+0x27c4] ;  /* 0x0027c40001b07983 */ /* 0x000f280000300800 */
[----:B------:R1:W-:Y:S02]  /*33da0*/  STL.64 [R1+0x80], R46 ;  /* 0x0000802e01007387 */ /* 0x0003e40000100a00 */
[----:B-1----:R-:W-:Y:S01]  /*33db0*/  LEA R46, P6, R7, R5, 0x2 ;  /* 0x00000005072e7211 */ /* 0x002fe200078c10ff */
[----:B------:R-:W-:Y:S01]  /*33dc0*/  IMAD.MOV.U32 R47, RZ, RZ, R7 ;  /* 0x000000ffff2f7224 */ /* 0x000fe200078e0007 */
[----:B------:R-:W-:-:S02]  /*33dd0*/  LEA.HI.X.SX32 R7, R0, R245, 0x2, P5 ;  /* 0x000000f500077211 */ /* 0x000fc400028f16ff */
[----:B------:R-:W4:Y:S02]  /*33de0*/  LDL.LU R0, [R1+0xd60] ;  /* 0x000d600001007983 */ /* 0x000f240000300800 */
[----:B------:R-:W-:Y:S02]  /*33df0*/  LEA.HI.X.SX32 R47, R47, R245, 0x2, P6 ;  /* 0x000000f52f2f7211 */ /* 0x000fe400030f16ff */
[----:B------:R2:W-:Y:S04]  /*33e00*/  STL.64 [R1+0x78], R6 ;  /* 0x0000780601007387 */ /* 0x0005e80000100a00 */
[----:B------:R1:W-:Y:S01]  /*33e10*/  STL.64 [R1+0x70], R46 ;  /* 0x0000702e01007387 */ /* 0x0003e20000100a00 */
[-C--:B--2---:R-:W-:Y:S02]  /*33e20*/  LEA R6, P5, R177, R5.reuse, 0x2 ;  /* 0x00000005b1067211 */ /* 0x084fe400078a10ff */
[----:B-1----:R-:W-:-:S02]  /*33e30*/  LEA R46, P6, R174, R5, 0x2 ;  /* 0x00000005ae2e7211 */ /* 0x002fc400078c10ff */
[-C--:B------:R-:W-:Y:S02]  /*33e40*/  LEA.HI.X.SX32 R7, R177, R245.reuse, 0x2, P5 ;  /* 0x000000f5b1077211 */ /* 0x080fe400028f16ff */
[----:B------:R-:W-:Y:S01]  /*33e50*/  LEA.HI.X.SX32 R47, R174, R245, 0x2, P6 ;  /* 0x000000f5ae2f7211 */ /* 0x000fe200030f16ff */
[----:B------:R-:W2:Y:S04]  /*33e60*/  LDL.LU R177, [R1+0x27c0] ;  /* 0x0027c00001b17983 */ /* 0x000ea80000300800 */
[----:B------:R-:W-:Y:S04]  /*33e70*/  STL.64 [R1+0x68], R6 ;  /* 0x0000680601007387 */ /* 0x000fe80000100a00 */
[----:B------:R-:W2:Y:S04]  /*33e80*/  LDL.LU R174, [R1+0x27bc] ;  /* 0x0027bc0001ae7983 */ /* 0x000ea80000300800 */
[----:B------:R1:W-:Y:S02]  /*33e90*/  STL.64 [R1+0x60], R46 ;  /* 0x0000602e01007387 */ /* 0x0003e40000100a00 */
[----:B-1----:R-:W3:Y:S01]  /*33ea0*/  LDC R47, c[0x0][0x240] ;  /* 0x00009000ff2f7b82 */ /* 0x002ee20000000800 */
[----:B------:R-:W-:-:S02]  /*33eb0*/  LEA R6, P5, R175, R5, 0x2 ;  /* 0x00000005af067211 */ /* 0x000fc400078a10ff */
[----:B------:R-:W-:Y:S02]  /*33ec0*/  LEA R46, P6, R172, R5, 0x2 ;  /* 0x00000005ac2e7211 */ /* 0x000fe400078c10ff */
[----:B------:R-:W-:Y:S02]  /*33ed0*/  LEA.HI.X.SX32 R7, R175, R245, 0x2, P5 ;  /* 0x000000f5af077211 */ /* 0x000fe400028f16ff */
[----:B------:R-:W2:Y:S04]  /*33ee0*/  LDL.LU R175, [R1+0x27b8] ;  /* 0x0027b80001af7983 */ /* 0x000ea80000300800 */
[----:B------:R1:W-:Y:S02]  /*33ef0*/  STL.64 [R1+0x58], R6 ;  /* 0x0000580601007387 */ /* 0x0003e40000100a00 */
[----:B-1----:R-:W-:-:S04]  /*33f00*/  LEA R6, P5, R173, R5, 0x2 ;  /* 0x00000005ad067211 */ /* 0x002fc800078a10ff */
[----:B------:R-:W-:Y:S01]  /*33f10*/  LEA.HI.X.SX32 R7, R173, R245, 0x2, P5 ;  /* 0x000000f5ad077211 */ /* 0x000fe200028f16ff */
[----:B---3--:R-:W-:Y:S01]  /*33f20*/  IMAD R54, R54, R47, RZ ;  /* 0x0000002f36367224 */ /* 0x008fe200078e02ff */
[----:B------:R-:W-:Y:S02]  /*33f30*/  LEA.HI.X.SX32 R47, R172, R245, 0x2, P6 ;  /* 0x000000f5ac2f7211 */ /* 0x000fe400030f16ff */
[----:B------:R-:W3:Y:S04]  /*33f40*/  LDL.LU R172, [R1+0x27b4] ;  /* 0x0027b40001ac7983 */ /* 0x000ee80000300800 */
[----:B------:R1:W-:Y:S04]  /*33f50*/  STL.64 [R1+0x50], R46 ;  /* 0x0000502e01007387 */ /* 0x0003e80000100a00 */
[----:B------:R-:W3:Y:S01]  /*33f60*/  LDL.LU R173, [R1+0x27b0] ;  /* 0x0027b00001ad7983 */ /* 0x000ee20000300800 */
[----:B-1----:R-:W1:Y:S01]  /*33f70*/  LDC R47, c[0x0][0x240] ;  /* 0x00009000ff2f7b82 */ /* 0x002e620000000800 */
[----:B------:R-:W-:-:S02]  /*33f80*/  LEA R46, P6, R168, R5, 0x2 ;  /* 0x00000005a82e7211 */ /* 0x000fc400078c10ff */
[----:B------:R-:W-:Y:S01]  /*33f90*/  STL.64 [R1+0x48], R6 ;  /* 0x0000480601007387 */ /* 0x000fe20000100a00 */
[----:B-1----:R-:W-:Y:S01]  /*33fa0*/  IMAD R55, R55, R47, RZ ;  /* 0x0000002f37377224 */ /* 0x002fe200078e02ff */
[----:B------:R-:W-:Y:S02]  /*33fb0*/  LEA.HI.X.SX32 R47, R168, R245, 0x2, P6 ;  /* 0x000000f5a82f7211 */ /* 0x000fe400030f16ff */
[----:B------:R-:W2:Y:S04]  /*33fc0*/  LDL.LU R168, [R1+0x27ac] ;  /* 0x0027ac0001a87983 */ /* 0x000ea80000300800 */
[----:B------:R1:W-:Y:S02]  /*33fd0*/  STL.64 [R1+0x40], R46 ;  /* 0x0000402e01007387 */ /* 0x0003e40000100a00 */
[----:B-1----:R-:W4:Y:S01]  /*33fe0*/  LDC R47, c[0x0][0x240] ;  /* 0x00009000ff2f7b82 */ /* 0x002f220000000800 */
[----:B------:R-:W-:-:S02]  /*33ff0*/  LEA R6, P5, R169, R5, 0x2 ;  /* 0x00000005a9067211 */ /* 0x000fc400078a10ff */
[----:B------:R-:W-:Y:S02]  /*34000*/  LEA R46, P6, R166, R5, 0x2 ;  /* 0x00000005a62e7211 */ /* 0x000fe400078c10ff */
[----:B------:R-:W-:Y:S02]  /*34010*/  LEA.HI.X.SX32 R7, R169, R245, 0x2, P5 ;  /* 0x000000f5a9077211 */ /* 0x000fe400028f16ff */
[----:B------:R-:W2:Y:S04]  /*34020*/  LDL.LU R169, [R1+0x27a8] ;  /* 0x0027a80001a97983 */ /* 0x000ea80000300800 */
[----:B------:R-:W-:Y:S01]  /*34030*/  STL.64 [R1+0x38], R6 ;  /* 0x0000380601007387 */ /* 0x000fe20000100a00 */
[----:B----4-:R-:W-:Y:S01]  /*34040*/  IMAD R50, R50, R47, RZ ;  /* 0x0000002f32327224 */ /* 0x010fe200078e02ff */
[----:B------:R-:W-:-:S02]  /*34050*/  LEA.HI.X.SX32 R47, R166, R245, 0x2, P6 ;  /* 0x000000f5a62f7211 */ /* 0x000fc400030f16ff */
[----:B------:R-:W4:Y:S04]  /*34060*/  LDL.LU R166, [R1+0x27a4] ;  /* 0x0027a40001a67983 */ /* 0x000f280000300800 */
[----:B------:R1:W-:Y:S02]  /*34070*/  STL.64 [R1+0x30], R46 ;  /* 0x0000302e01007387 */ /* 0x0003e40000100a00 */
[----:B-1----:R-:W1:Y:S01]  /*34080*/  LDC R47, c[0x0][0x240] ;  /* 0x00009000ff2f7b82 */ /* 0x002e620000000800 */
[CC--:B------:R-:W-:Y:S02]  /*34090*/  LEA R6, P5, R167.reuse, R5.reuse, 0x2 ;  /* 0x00000005a7067211 */ /* 0x0c0fe400078a10ff */
[----:B------:R-:W-:Y:S02]  /*340a0*/  LEA R46, P6, R164, R5, 0x2 ;  /* 0x00000005a42e7211 */ /* 0x000fe400078c10ff */
[----:B------:R-:W-:-:S02]  /*340b0*/  LEA.HI.X.SX32 R7, R167, R245, 0x2, P5 ;  /* 0x000000f5a7077211 */ /* 0x000fc400028f16ff */
[----:B------:R-:W4:Y:S04]  /*340c0*/  LDL.LU R167, [R1+0x27a0] ;  /* 0x0027a00001a77983 */ /* 0x000f280000300800 */
[----:B------:R-:W-:Y:S01]  /*340d0*/  STL.64 [R1+0x28], R6 ;  /* 0x0000280601007387 */ /* 0x000fe20000100a00 */
[----:B-1----:R-:W-:Y:S01]  /*340e0*/  IMAD R51, R51, R47, RZ ;  /* 0x0000002f33337224 */ /* 0x002fe200078e02ff */
[----:B------:R-:W-:Y:S02]  /*340f0*/  LEA.HI.X.SX32 R47, R164, R245, 0x2, P6 ;  /* 0x000000f5a42f7211 */ /* 0x000fe400030f16ff */
[----:B------:R-:W3:Y:S04]  /*34100*/  LDL.LU R164, [R1+0x279c] ;  /* 0x00279c0001a47983 */ /* 0x000ee80000300800 */
[----:B------:R1:W-:Y:S02]  /*34110*/  STL.64 [R1+0x958], R46 ;  /* 0x0009582e01007387 */ /* 0x0003e40000100a00 */
[----:B-1----:R-:W1:Y:S01]  /*34120*/  LDC R47, c[0x0][0x240] ;  /* 0x00009000ff2f7b82 */ /* 0x002e620000000800 */
[----:B------:R-:W-:-:S04]  /*34130*/  LEA R6, P5, R165, R5, 0x2 ;  /* 0x00000005a5067211 */ /* 0x000fc800078a10ff */
[----:B------:R-:W-:Y:S02]  /*34140*/  LEA.HI.X.SX32 R7, R165, R245, 0x2, P5 ;  /* 0x000000f5a5077211 */ /* 0x000fe400028f16ff */
[C---:B------:R-:W-:Y:S01]  /*34150*/  LEA R46, P6, R37.reuse, R5, 0x2 ;  /* 0x00000005252e7211 */ /* 0x040fe200078c10ff */
[----:B------:R-:W3:Y:S04]  /*34160*/  LDL.LU R165, [R1+0x2798] ;  /* 0x0027980001a57983 */ /* 0x000ee80000300800 */
[----:B------:R1:W-:Y:S02]  /*34170*/  STL.64 [R1+0x950], R6 ;  /* 0x0009500601007387 */ /* 0x0003e40000100a00 */
[----:B-1----:R-:W-:Y:S01]  /*34180*/  MOV R7, R162 ;  /* 0x000000a200077202 */ /* 0x002fe20000000f00 */
[----:B------:R-:W-:Y:S01]  /*34190*/  IMAD R0, R0, R47, RZ ;  /* 0x0000002f00007224 */ /* 0x000fe200078e02ff */
[----:B------:R-:W2:Y:S01]  /*341a0*/  LDL.LU R162, [R1+0x2794] ;  /* 0x0027940001a27983 */ /* 0x000ea20000300800 */
[----:B------:R-:W-:-:S03]  /*341b0*/  LEA.HI.X.SX32 R47, R37, R245, 0x2, P6 ;  /* 0x000000f5252f7211 */ /* 0x000fc600030f16ff */
[----:B------:R-:W4:Y:S01]  /*341c0*/  LDL.LU R37, [R1+0xd68] ;  /* 0x000d680001257983 */ /* 0x000f220000300800 */
[----:B------:R-:W-:-:S03]  /*341d0*/  LEA R6, P5, R163, R5, 0x2 ;  /* 0x00000005a3067211 */ /* 0x000fc600078a10ff */
[----:B------:R1:W-:Y:S02]  /*341e0*/  STL.64 [R1+0x948], R46 ;  /* 0x0009482e01007387 */ /* 0x0003e40000100a00 */
[----:B-1----:R-:W-:Y:S01]  /*341f0*/  IMAD.MOV.U32 R47, RZ, RZ, R7 ;  /* 0x000000ffff2f7224 */ /* 0x002fe200078e0007 */
[----:B------:R-:W-:Y:S02]  /*34200*/  LEA.HI.X.SX32 R7, R163, R245, 0x2, P5 ;  /* 0x000000f5a3077211 */ /* 0x000fe400028f16ff */
[C---:B------:R-:W-:Y:S01]  /*34210*/  LEA R46, P6, R44.reuse, R5, 0x2 ;  /* 0x000000052c2e7211 */ /* 0x040fe200078c10ff */
[----:B------:R-:W2:Y:S04]  /*34220*/  LDL.LU R163, [R1+0x2790] ;  /* 0x0027900001a37983 */ /* 0x000ea80000300800 */
[----:B------:R1:W-:Y:S02]  /*34230*/  STL.64 [R1+0x940], R6 ;  /* 0x0009400601007387 */ /* 0x0003e40000100a00 */
[----:B-1----:R-:W-:Y:S01]  /*34240*/  IMAD.MOV.U32 R7, RZ, RZ, R47 ;  /* 0x000000ffff077224 */ /* 0x002fe200078e002f */
[----:B------:R-:W-:-:S02]  /*34250*/  LEA.HI.X.SX32 R47, R44, R245, 0x2, P6 ;  /* 0x000000f52c2f7211 */ /* 0x000fc400030f16ff */
[----:B------:R-:W3:Y:S01]  /*34260*/  LDL.LU R44, [R1+0xd70] ;  /* 0x000d7000012c7983 */ /* 0x000ee20000300800 */
[----:B------:R-:W-:-:S03]  /*34270*/  LEA R6, P5, R33, R5, 0x2 ;  /* 0x0000000521067211 */ /* 0x000fc600078a10ff */
[----:B------:R1:W-:Y:S02]  /*34280*/  STL.64 [R1+0x938], R46 ;  /* 0x0009382e01007387 */ /* 0x0003e40000100a00 */
[----:B-1----:R-:W-:Y:S02]  /*34290*/  MOV R47, R7 ;  /* 0x00000007002f7202 */ /* 0x002fe40000000f00 */
[----:B------:R-:W-:Y:S02]  /*342a0*/  LEA.HI.X.SX32 R7, R33, R245, 0x2, P5 ;  /* 0x000000f521077211 */ /* 0x000fe400028f16ff */
[----:B------:R-:W2:Y:S01]  /*342b0*/  LDL.LU R33, [R1+0xd78] ;  /* 0x000d780001217983 */ /* 0x000ea20000300800 */
        /* <DEDUP_REMOVED lines=9> */
[C---:B------:R-:W-:Y:S01]  /*34350*/  LEA R46, P6, R158.reuse, R5, 0x2 ;  /* 0x000000059e2e7211 */ /* 0x040fe200078c10ff */
[----:B------:R-:W2:Y:S04]  /*34360*/  LDL.LU R161, [R1+0x2788] ;  /* 0x0027880001a17983 */ /* 0x000ea80000300800 */
[----:B------:R1:W-:Y:S02]  /*34370*/  STL.64 [R1+0x920], R6 ;  /* 0x0009200601007387 */ /* 0x0003e40000100a00 */
[----:B-1----:R-:W-:Y:S02]  /*34380*/  MOV R7, R47 ;  /* 0x0000002f00077202 */ /* 0x002fe40000000f00 */
[----:B------:R-:W-:Y:S02]  /*34390*/  LEA.HI.X.SX32 R47, R158, R245, 0x2, P6 ;  /* 0x000000f59e2f7211 */ /* 0x000fe400030f16ff */
[----:B------:R-:W2:Y:S01]  /*343a0*/  LDL.LU R158, [R1+0x2784] ;  /* 0x00278400019e7983 */ /* 0x000ea20000300800 */
[----:B------:R-:W-:-:S03]  /*343b0*/  LEA R6, P5, R45, R5, 0x2 ;  /* 0x000000052d067211 */ /* 0x000fc600078a10ff */
[----:B------:R1:W-:Y:S02]  /*343c0*/  STL.64 [R1+0xab0], R46 ;  /* 0x000ab02e01007387 */ /* 0x0003e40000100a00 */
[----:B-1----:R-:W-:Y:S01]  /*343d0*/  IMAD.MOV.U32 R47, RZ, RZ, R7 ;  /* 0x000000ffff2f7224 */ /* 0x002fe200078e0007 */
[----:B------:R-:W-:Y:S02]  /*343e0*/  LEA R46, P6, R7, R5, 0x2 ;  /* 0x00000005072e7211 */ /* 0x000fe400078c10ff */
[-C--:B------:R-:W-:Y:S02]  /*343f0*/  LEA.HI.X.SX32 R7, R45, R245.reuse, 0x2, P5 ;  /* 0x000000f52d077211 */ /* 0x080fe400028f16ff */
[----:B------:R-:W-:Y:S01]  /*34400*/  LEA.HI.X.SX32 R47, R47, R245, 0x2, P6 ;  /* 0x000000f52f2f7211 */ /* 0x000fe200030f16ff */
[----:B------:R-:W2:Y:S04]  /*34410*/  LDL.LU R45, [R1+0xd88] ;  /* 0x000d8800012d7983 */ /* 0x000ea80000300800 */
[----:B------:R1:W-:Y:S04]  /*34420*/  STL.64 [R1+0xaa8], R6 ;  /* 0x000aa80601007387 */ /* 0x0003e80000100a00 */
[----:B------:R1:W-:Y:S02]  /*34430*/  STL.64 [R1+0xaa0], R46 ;  /* 0x000aa02e01007387 */ /* 0x0003e40000100a00 */
[----:B-1----:R-:W-:-:S02]  /*34440*/  LEA R6, P5, R159, R5, 0x2 ;  /* 0x000000059f067211 */ /* 0x002fc400078a10ff */
[C---:B------:R-:W-:Y:S02]  /*34450*/  LEA R46, P6, R40.reuse, R5, 0x2 ;  /* 0x00000005282e7211 */ /* 0x040fe400078c10ff */
[-C--:B------:R-:W-:Y:S02]  /*34460*/  LEA.HI.X.SX32 R7, R159, R245.reuse, 0x2, P5 ;  /* 0x000000f59f077211 */ /* 0x080fe400028f16ff */
[----:B------:R-:W-:Y:S01]  /*34470*/  LEA.HI.X.SX32 R47, R40, R245, 0x2, P6 ;  /* 0x000000f5282f7211 */ /* 0x000fe200030f16ff */
[----:B------:R-:W2:Y:S04]  /*34480*/  LDL.LU R159, [R1+0x2780] ;  /* 0x00278000019f7983 */ /* 0x000ea80000300800 */
[----:B------:R-:W-:Y:S04]  /*34490*/  STL.64 [R1+0xa98], R6 ;  /* 0x000a980601007387 */ /* 0x000fe80000100a00 */
[----:B------:R-:W2:Y:S04]  /*344a0*/  LDL.LU R40, [R1+0x277c] ;  /* 0x00277c0001287983 */ /* 0x000ea80000300800 */
[----:B------:R1:W-:Y:S02]  /*344b0*/  STL.64 [R1+0xa90], R46 ;  /* 0x000a902e01007387 */ /* 0x0003e40000100a00 */
[----:B-1----:R-:W4:Y:S01]  /*344c0*/  LDC R47, c[0x0][0x240] ;  /* 0x00009000ff2f7b82 */ /* 0x002f220000000800 */
[----:B------:R-:W-:-:S02]  /*344d0*/  LEA R6, P5, R41, R5, 0x2 ;  /* 0x0000000529067211 */ /* 0x000fc400078a10ff */
[----:B------:R-:W-:Y:S02]  /*344e0*/  LEA R46, P6, R156, R5, 0x2 ;  /* 0x000000059c2e7211 */ /* 0x000fe400078c10ff */
[----:B------:R-:W-:Y:S02]  /*344f0*/  LEA.HI.X.SX32 R7, R41, R245, 0x2, P5 ;  /* 0x000000f529077211 */ /* 0x000fe400028f16ff */
[----:B------:R-:W2:Y:S04]  /*34500*/  LDL.LU R41, [R1+0x2778] ;  /* 0x0027780001297983 */ /* 0x000ea80000300800 */
[----:B------:R1:W-:Y:S02]  /*34510*/  STL.64 [R1+0xa88], R6 ;  /* 0x000a880601007387 */ /* 0x0003e40000100a00 */
[----:B-1----:R-:W-:-:S04]  /*34520*/  LEA R6, P5, R157, R5, 0x2 ;  /* 0x000000059d067211 */ /* 0x002fc800078a10ff */
[----:B------:R-:W-:Y:S01]  /*34530*/  LEA.HI.X.SX32 R7, R157, R245, 0x2, P5 ;  /* 0x000000f59d077211 */ /* 0x000fe200028f16ff */
[----:B----4-:R-:W-:Y:S01]  /*34540*/  IMAD R37, R37, R47, RZ ;  /* 0x0000002f25257224 */ /* 0x010fe200078e02ff */
[----:B------:R-:W-:Y:S02]  /*34550*/  LEA.HI.X.SX32 R47, R156, R245, 0x2, P6 ;  /* 0x000000f59c2f7211 */ /* 0x000fe400030f16ff */
[----:B------:R-:W4:Y:S04]  /*34560*/  LDL.LU R156, [R1+0x2774] ;  /* 0x00277400019c7983 */ /* 0x000f280000300800 */
[----:B------:R1:W-:Y:S04]  /*34570*/  STL.64 [R1+0xa80], R46 ;  /* 0x000a802e01007387 */ /* 0x0003e80000100a00 */
[----:B------:R-:W4:Y:S01]  /*34580*/  LDL.LU R157, [R1+0x2770] ;  /* 0x00277000019d7983 */ /* 0x000f220000300800 */
[----:B-1----:R-:W3:Y:S01]  /*34590*/  LDC R47, c[0x0][0x240] ;  /* 0x00009000ff2f7b82 */ /* 0x002ee20000000800 */
[----:B------:R-:W-:-:S02]  /*345a0*/  LEA R46, P6, R154, R5, 0x2 ;  /* 0x000000059a2e7211 */ /* 0x000fc400078c10ff */
[----:B------:R-:W-:Y:S01]  /*345b0*/  STL.64 [R1+0xa78], R6 ;  /* 0x000a780601007387 */ /* 0x000fe20000100a00 */
[----:B---3--:R-:W-:Y:S01]  /*345c0*/  IMAD R44, R44, R47, RZ ;  /* 0x0000002f2c2c7224 */ /* 0x008fe200078e02ff */
[----:B------:R-:W-:Y:S02]  /*345d0*/  LEA.HI.X.SX32 R47, R154, R245, 0x2, P6 ;  /* 0x000000f59a2f7211 */ /* 0x000fe400030f16ff */
[----:B------:R-:W3:Y:S04]  /*345e0*/  LDL.LU R154, [R1+0x276c] ;  /* 0x00276c00019a7983 */ /* 0x000ee80000300800 */
[----:B------:R1:W-:Y:S02]  /*345f0*/  STL.64 [R1+0xaf0], R46 ;  /* 0x000af02e01007387 */ /* 0x0003e40000100a00 */
[----:B-1----:R-:W2:Y:S01]  /*34600*/  LDC R47, c[0x0][0x240] ;  /* 0x00009000ff2f7b82 */ /* 0x002ea20000000800 */
[----:B------:R-:W-:-:S02]  /*34610*/  LEA R6, P5, R155, R5, 0x2 ;  /* 0x000000059b067211 */ /* 0x000fc400078a10ff */
[C---:B------:R-:W-:Y:S02]  /*34620*/  LEA R46, P6, R152.reuse, R5, 0x2 ;  /* 0x00000005982e7211 */ /* 0x040fe400078c10ff */
[----:B------:R-:W-:Y:S02]  /*34630*/  LEA.HI.X.SX32 R7, R155, R245, 0x2, P5 ;  /* 0x000000f59b077211 */ /* 0x000fe400028f16ff */
[----:B------:R-:W3:Y:S04]  /*34640*/  LDL.LU R155, [R1+0x2768] ;  /* 0x00276800019b7983 */ /* 0x000ee80000300800 */
[----:B------:R-:W-:Y:S01]  /*34650*/  STL.64 [R1+0xae8], R6 ;  /* 0x000ae80601007387 */ /* 0x000fe20000100a00 */
[----:B--2---:R-:W-:Y:S01]  /*34660*/  IMAD R33, R33, R47, RZ ;  /* 0x0000002f21217224 */ /* 0x004fe200078e02ff */
[----:B------:R-:W-:-:S02]  /*34670*/  LEA.HI.X.SX32 R47, R152, R245, 0x2, P6 ;  /* 0x000000f5982f7211 */ /* 0x000fc400030f16ff */
[----:B------:R-:W2:Y:S04]  /*34680*/  LDL.LU R152, [R1+0x2764] ;  /* 0x0027640001987983 */ /* 0x000ea80000300800 */
[----:B------:R1:W-:Y:S04]  /*34690*/  STL.64 [R1+0xae0], R46 ;  /* 0x000ae02e01007387 */ /* 0x0003e80000100a00 */
[----:B-1----:R-:W4:Y:S01]  /*346a0*/  LDL.LU R47, [R1+0xd80] ;  /* 0x000d8000012f7983 */ /* 0x002f220000300800 */
[----:B------:R-:W-:-:S04]  /*346b0*/  LEA R6, P5, R153, R5, 0x2 ;  /* 0x0000000599067211 */ /* 0x000fc800078a10ff */
[----:B------:R-:W-:Y:S02]  /*346c0*/  LEA.HI.X.SX32 R7, R153, R245, 0x2, P5 ;  /* 0x000000f599077211 */ /* 0x000fe400028f16ff */
[----:B------:R-:W2:Y:S04]  /*346d0*/  LDL.LU R153, [R1+0x2760] ;  /* 0x0027600001997983 */ /* 0x000ea80000300800 */
[----:B------:R1:W-:Y:S02]  /*346e0*/  STL.64 [R1+0xad8], R6 ;  /* 0x000ad80601007387 */ /* 0x0003e40000100a00 */
[----:B-1----:R-:W4:Y:S01]  /*346f0*/  LDC R7, c[0x0][0x240] ;  /* 0x00009000ff077b82 */ /* 0x002f220000000800 */
[CC--:B------:R-:W-:Y:S02]  /*34700*/  LEA R46, P6, R150.reuse, R5.reuse, 0x2 ;  /* 0x00000005962e7211 */ /* 0x0c0fe400078c10ff */
[----:B------:R-:W-:Y:S01]  /*34710*/  LEA R6, P5, R151, R5, 0x2 ;  /* 0x0000000597067211 */ /* 0x000fe200078a10ff */
[----:B----4-:R-:W-:Y:S01]  /*34720*/  IMAD R7, R47, R7, RZ ;  /* 0x000000072f077224 */ /* 0x010fe200078e02ff */
[----:B------:R-:W-:-:S02]  /*34730*/  LEA.HI.X.SX32 R47, R150, R245, 0x2, P6 ;  /* 0x000000f5962f7211 */ /* 0x000fc400030f16ff */
[----:B------:R-:W4:Y:S04]  /*34740*/  LDL.LU R150, [R1+0x275c] ;  /* 0x00275c0001967983 */ /* 0x000f280000300800 */
[----:B------:R-:W-:Y:S04]  /*34750*/  STL [R1+0xf14], R7 ;  /* 0x000f140701007387 */ /* 0x000fe80000100800 */
[----:B------:R1:W-:Y:S02]  /*34760*/  STL.64 [R1+0xad0], R46 ;  /* 0x000ad02e01007387 */ /* 0x0003e40000100a00 */
[----:B-1----:R-:W1:Y:S01]  /*34770*/  LDC R47, c[0x0][0x240] ;  /* 0x00009000ff2f7b82 */ /* 0x002e620000000800 */
[----:B------:R-:W-:-:S02]  /*34780*/  LEA.HI.X.SX32 R7, R151, R245, 0x2, P5 ;  /* 0x000000f597077211 */ /* 0x000fc400028f16ff */
[C---:B------:R-:W-:Y:S01]  /*34790*/  LEA R46, P6, R42.reuse, R5, 0x2 ;  /* 0x000000052a2e7211 */ /* 0x040fe200078c10ff */
[----:B------:R-:W4:Y:S04]  /*347a0*/  LDL.LU R151, [R1+0x2758] ;  /* 0x0027580001977983 */ /* 0x000f280000300800 */
[----:B------:R3:W-:Y:S02]  /*347b0*/  STL.64 [R1+0xac8], R6 ;  /* 0x000ac80601007387 */ /* 0x0007e40000100a00 */
[----:B---3--:R-:W-:Y:S02]  /*347c0*/  IMAD.MOV.U32 R7, RZ, RZ, R4 ;  /* 0x000000ffff077224 */ /* 0x008fe400078e0004 */
[----:B------:R-:W3:Y:S01]  /*347d0*/  LDL.LU R4, [R1+0x2754] ;  /* 0x0027540001047983 */ /* 0x000ee20000300800 */
[----:B-1----:R-:W-:Y:S01]  /*347e0*/  IMAD R45, R45, R47, RZ ;  /* 0x0000002f2d2d7224 */ /* 0x002fe200078e02ff */
[----:B------:R-:W-:-:S02]  /*347f0*/  LEA.HI.X.SX32 R47, R42, R245, 0x2, P6 ;  /* 0x000000f52a2f7211 */ /* 0x000fc400030f16ff */
[----:B------:R-:W2:Y:S01]  /*34800*/  LDL.LU R42, [R1+0xd90] ;  /* 0x000d9000012a7983 */ /* 0x000ea20000300800 */
[----:B------:R-:W-:-:S03]  /*34810*/  LEA R6, P5, R148, R5, 0x2 ;  /* 0x0000000594067211 */ /* 0x000fc600078a10ff */
[----:B------:R1:W-:Y:S02]  /*34820*/  STL.64 [R1+0xac0], R46 ;  /* 0x000ac02e01007387 */ /* 0x0003e40000100a00 */
[----:B-1----:R-:W-:Y:S02]  /*34830*/  MOV R47, R7 ;  /* 0x00000007002f7202 */ /* 0x002fe40000000f00 */
[----:B------:R-:W-:Y:S02]  /*34840*/  LEA.HI.X.SX32 R7, R148, R245, 0x2, P5 ;  /* 0x000000f594077211 */ /* 0x000fe400028f16ff */
[C---:B------:R-:W-:Y:S01]  /*34850*/  LEA R46, P6, R43.reuse, R5, 0x2 ;  /* 0x000000052b2e7211 */ /* 0x040fe200078c10ff */
[----:B------:R-:W4:Y:S04]  /*34860*/  LDL.LU R148, [R1+0x2750] ;  /* 0x0027500001947983 */ /* 0x000f280000300800 */
[----:B------:R1:W-:Y:S02]  /*34870*/  STL.64 [R1+0xab8], R6 ;  /* 0x000ab80601007387 */ /* 0x0003e40000100a00 */
[----:B-1----:R-:W-:Y:S01]  /*34880*/  IMAD.MOV.U32 R7, RZ, RZ, R47 ;  /* 0x000000ffff077224 */ /* 0x002fe200078e002f */
[----:B------:R-:W-:-:S02]  /*34890*/  LEA.HI.X.SX32 R47, R43, R245, 0x2, P6 ;  /* 0x000000f52b2f7211 */ /* 0x000fc400030f16ff */
[----:B------:R-:W3:Y:S01]  /*348a0*/  LDL.LU R43, [R1+0xd98] ;  /* 0x000d9800012b7983 */ /* 0x000ee20000300800 */
[----:B------:R-:W-:-:S03]  /*348b0*/  LEA R6, P5, R12, R5, 0x2 ;  /* 0x000000050c067211 */ /* 0x000fc600078a10ff */
[----:B------:R1:W-:Y:S02]  /*348c0*/  STL.64 [R1+0xb30], R46 ;  /* 0x000b302e01007387 */ /* 0x0003e40000100a00 */
[----:B-1----:R-:W-:Y:S01]  /*348d0*/  IMAD.MOV.U32 R47, RZ, RZ, R7 ;  /* 0x000000ffff2f7224 */ /* 0x002fe200078e0007 */
[----:B------:R-:W-:Y:S02]  /*348e0*/  LEA.HI.X.SX32 R7, R12, R245, 0x2, P5 ;  /* 0x000000f50c077211 */ /* 0x000fe400028f16ff */
[----:B------:R-:W4:Y:S01]  /*348f0*/  LDL.LU R12, [R1+0xda0] ;  /* 0x000da000010c7983 */ /* 0x000f220000300800 */
        /* <DEDUP_REMOVED lines=12> */
[----:B-1----:R-:W-:Y:S01]  /*349c0*/  IMAD.MOV.U32 R7, RZ, RZ, R47 ;  /* 0x000000ffff077224 */ /* 0x002fe200078e002f */
[----:B------:R-:W-:Y:S02]  /*349d0*/  LEA.HI.X.SX32 R47, R146, R245, 0x2, P6 ;  /* 0x000000f5922f7211 */ /* 0x000fe400030f16ff */
[----:B------:R-:W-:Y:S01]  /*349e0*/  LEA R6, P5, R147, R5, 0x2 ;  /* 0x0000000593067211 */ /* 0x000fe200078a10ff */
[----:B------:R-:W4:Y:S04]  /*349f0*/  LDL.LU R146, [R1+0x2748] ;  /* 0x0027480001927983 */ /* 0x000f280000300800 */
[----:B------:R1:W-:Y:S02]  /*34a00*/  STL.64 [R1+0xb10], R46 ;  /* 0x000b102e01007387 */ /* 0x0003e40000100a00 */
[----:B-1----:R-:W-:-:S02]  /*34a10*/  MOV R47, R7 ;  /* 0x00000007002f7202 */ /* 0x002fc40000000f00 */
        /* <DEDUP_REMOVED lines=10> */
[----:B------:R-:W-:Y:S02]  /*34ac0*/  LEA R46, P6, R7, R5, 0x2 ;  /* 0x00000005072e7211 */ /* 0x000fe400078c10ff */
[-C--:B------:R-:W-:Y:S02]  /*34ad0*/  LEA.HI.X.SX32 R7, R135, R245.reuse, 0x2, P5 ;  /* 0x000000f587077211 */ /* 0x080fe400028f16ff */
[----:B------:R-:W-:Y:S01]  /*34ae0*/  LEA.HI.X.SX32 R47, R47, R245, 0x2, P6 ;  /* 0x000000f52f2f7211 */ /* 0x000fe200030f16ff */
[----:B------:R-:W1:Y:S02]  /*34af0*/  LDC R135, c[0x0][0x240] ;  /* 0x00009000ff877b82 */ /* 0x000e640000000800 */
[----:B------:R-:W-:Y:S04]  /*34b00*/  STL.64 [R1+0xaf8], R6 ;  /* 0x000af80601007387 */ /* 0x000fe80000100a00 */
[----:B------:R1:W-:Y:S02]  /*34b10*/  STL.64 [R1+0xb38], R46 ;  /* 0x000b382e01007387 */ /* 0x0003e40000100a00 */
[----:B-1----:R-:W2:Y:S01]  /*34b20*/  LDC R47, c[0x0][0x240] ;  /* 0x00009000ff2f7b82 */ /* 0x002ea20000000800 */
[----:B------:R-:W-:-:S02]  /*34b30*/  LEA R6, P5, R145, R5, 0x2 ;  /* 0x0000000591067211 */ /* 0x000fc400078a10ff */
[----:B------:R-:W-:Y:S02]  /*34b40*/  LEA R46, P6, R142, R5, 0x2 ;  /* 0x000000058e2e7211 */ /* 0x000fe400078c10ff */
[----:B------:R-:W-:Y:S02]  /*34b50*/  LEA.HI.X.SX32 R7, R145, R245, 0x2, P5 ;  /* 0x000000f591077211 */ /* 0x000fe400028f16ff */
        /* <DEDUP_REMOVED lines=9> */
[----:B-1----:R-:W3:Y:S01]  /*34bf0*/  LDC R47, c[0x0][0x240] ;  /* 0x00009000ff2f7b82 */ /* 0x002ee20000000800 */
[----:B------:R-:W-:-:S02]  /*34c00*/  LEA R46, P6, R140, R5, 0x2 ;  /* 0x000000058c2e7211 */ /* 0x000fc400078c10ff */
[----:B------:R-:W-:Y:S01]  /*34c10*/  STL.64 [R1+0xb60], R6 ;  /* 0x000b600601007387 */ /* 0x000fe20000100a00 */
[----:B---3--:R-:W-:Y:S01]  /*34c20*/  IMAD R43, R43, R47, RZ ;  /* 0x0000002f2b2b7224 */ /* 0x008fe200078e02ff */
[----:B------:R-:W-:Y:S02]  /*34c30*/  LEA.HI.X.SX32 R47, R140, R245, 0x2, P6 ;  /* 0x000000f58c2f7211 */ /* 0x000fe400030f16ff */
[----:B------:R-:W3:Y:S04]  /*34c40*/  LDL.LU R140, [R1+0x2730] ;  /* 0x00273000018c7983 */ /* 0x000ee80000300800 */
[----:B------:R1:W-:Y:S02]  /*34c50*/  STL.64 [R1+0xb58], R46 ;  /* 0x000b582e01007387 */ /* 0x0003e40000100a00 */
[----:B-1----:R-:W4:Y:S01]  /*34c60*/  LDC R47, c[0x0][0x240] ;  /* 0x00009000ff2f7b82 */ /* 0x002f220000000800 */
[----:B------:R-:W-:-:S02]  /*34c70*/  LEA R6, P5, R141, R5, 0x2 ;  /* 0x000000058d067211 */ /* 0x000fc400078a10ff */
[----:B------:R-:W-:Y:S02]  /*34c80*/  LEA R46, P6, R138, R5, 0x2 ;  /* 0x000000058a2e7211 */ /* 0x000fe400078c10ff */
[----:B------:R-:W-:Y:S02]  /*34c90*/  LEA.HI.X.SX32 R7, R141, R245, 0x2, P5 ;  /* 0x000000f58d077211 */ /* 0x000fe400028f16ff */
[----:B------:R-:W3:Y:S04]  /*34ca0*/  LDL.LU R141, [R1+0x272c] ;  /* 0x00272c00018d7983 */ /* 0x000ee80000300800 */
        /* <DEDUP_REMOVED lines=13> */
[----:B------:R-:W2:Y:S04]  /*34d80*/  LDL.LU R136, [R1+0x2720] ;  /* 0x0027200001887983 */ /* 0x000ea80000300800 */
[----:B------:R1:W-:Y:S04]  /*34d90*/  STL.64 [R1+0xb78], R46 ;  /* 0x000b782e01007387 */ /* 0x0003e80000100a00 */
[----:B-1----:R-:W3:Y:S01]  /*34da0*/  LDL.LU R47, [R1+0xdb0] ;  /* 0x000db000012f7983 */ /* 0x002ee20000300800 */
[----:B------:R-:W-:-:S04]  /*34db0*/  LEA R6, P5, R137, R5, 0x2 ;  /* 0x0000000589067211 */ /* 0x000fc800078a10ff */
[----:B------:R-:W-:Y:S02]  /*34dc0*/  LEA.HI.X.SX32 R7, R137, R245, 0x2, P5 ;  /* 0x000000f589077211 */ /* 0x000fe400028f16ff */
[----:B------:R-:W2:Y:S01]  /*34dd0*/  LDL.LU R137, [R1+0x271c] ;  /* 0x00271c0001897983 */ /* 0x000ea20000300800 */
[----:B------:R-:W-:-:S03]  /*34de0*/  LEA R46, P6, R132, R5, 0x2 ;  /* 0x00000005842e7211 */ /* 0x000fc600078c10ff */
[----:B------:R1:W-:Y:S02]  /*34df0*/  STL.64 [R1+0xbb0], R6 ;  /* 0x000bb00601007387 */ /* 0x0003e40000100a00 */
[----:B-1----:R-:W-:Y:S02]  /*34e00*/  MOV R7, R134 ;  /* 0x0000008600077202 */ /* 0x002fe40000000f00 */
[----:B------:R-:W4:Y:S01]  /*34e10*/  LDL.LU R134, [R1+0x2718] ;  /* 0x0027180001867983 */ /* 0x000f220000300800 */
[----:B------:R-:W-:Y:S01]  /*34e20*/  LEA R6, P5, R14, R5, 0x2 ;  /* 0x000000050e067211 */ /* 0x000fe200078a10ff */
[----:B---3--:R-:W-:Y:S02]  /*34e30*/  IMAD R47, R47, R135, RZ ;  /* 0x000000872f2f7224 */ /* 0x008fe400078e02ff */
[----:B------:R-:W4:Y:S04]  /*34e40*/  LDL.LU R135, [R1+0x2714] ;  /* 0x0027140001877983 */ /* 0x000f280000300800 */
[----:B------:R1:W-:Y:S02]  /*34e50*/  STL [R1+0xf44], R47 ;  /* 0x000f442f01007387 */ /* 0x0003e40000100800 */
[----:B-1----:R-:W-:-:S02]  /*34e60*/  LEA.HI.X.SX32 R47, R132, R245, 0x2, P6 ;  /* 0x000000f5842f7211 */ /* 0x002fc400030f16ff */
[----:B------:R-:W3:Y:S04]  /*34e70*/  LDL.LU R132, [R1+0x2710] ;  /* 0x0027100001847983 */ /* 0x000ee80000300800 */
[----:B------:R1:W-:Y:S02]  /*34e80*/  STL.64 [R1+0xba8], R46 ;  /* 0x000ba82e01007387 */ /* 0x0003e40000100a00 */
[----:B-1----:R-:W-:Y:S01]  /*34e90*/  IMAD.MOV.U32 R47, RZ, RZ, R7 ;  /* 0x000000ffff2f7224 */ /* 0x002fe200078e0007 */
[----:B------:R-:W-:Y:S02]  /*34ea0*/  LEA.HI.X.SX32 R7, R14, R245, 0x2, P5 ;  /* 0x000000f50e077211 */ /* 0x000fe400028f16ff */
[----:B------:R-:W2:Y:S01]  /*34eb0*/  LDL.LU R14, [R1+0xdb8] ;  /* 0x000db800010e7983 */ /* 0x000ea20000300800 */
        /* <DEDUP_REMOVED lines=10> */
[----:B------:R-:W3:Y:S04]  /*34f60*/  LDL.LU R133, [R1+0x270c] ;  /* 0x00270c0001857983 */ /* 0x000ee80000300800 */
        /* <DEDUP_REMOVED lines=8> */
[----:B------:R-:W3:Y:S01]  /*34ff0*/  LDL.LU R36, [R1+0xdd0] ;  /* 0x000dd00001247983 */ /* 0x000ee20000300800 */
[----:B------:R-:W-:-:S03]  /*35000*/  LEA R46, P6, R130, R5, 0x2 ;  /* 0x00000005822e7211 */ /* 0x000fc600078c10ff */
[----:B------:R1:W-:Y:S02]  /*35010*/  STL.64 [R1+0xb80], R6 ;  /* 0x000b800601007387 */ /* 0x0003e40000100a00 */
[----:B-1----:R-:W-:Y:S02]  /*35020*/  MOV R7, R47 ;  /* 0x0000002f00077202 */ /* 0x002fe40000000f00 */
[----:B------:R-:W-:Y:S02]  /*35030*/  LEA.HI.X.SX32 R47, R130, R245, 0x2, P6 ;  /* 0x000000f5822f7211 */ /* 0x000fe400030f16ff */
[-C--:B------:R-:W-:Y:S01]  /*35040*/  LEA R6, P5, R11, R5.reuse, 0x2 ;  /* 0x000000050b067211 */ /* 0x080fe200078a10ff */
[----:B------:R-:W3:Y:S04]  /*35050*/  LDL.LU R130, [R1+0x2708] ;  /* 0x0027080001827983 */ /* 0x000ee80000300800 */
[----:B------:R1:W-:Y:S02]  /*35060*/  STL.64 [R1+0xbb8], R46 ;  /* 0x000bb82e01007387 */ /* 0x0003e40000100a00 */
[----:B-1----:R-:W-:Y:S01]  /*35070*/  LEA R46, P6, R7, R5, 0x2 ;  /* 0x00000005072e7211 */ /* 0x002fe200078c10ff */
[----:B------:R-:W-:Y:S01]  /*35080*/  IMAD.MOV.U32 R47, RZ, RZ, R7 ;  /* 0x000000ffff2f7224 */ /* 0x000fe200078e0007 */
[----:B------:R-:W-:-:S02]  /*35090*/  LEA.HI.X.SX32 R7, R11, R245, 0x2, P5 ;  /* 0x000000f50b077211 */ /* 0x000fc400028f16ff */
[----:B------:R-:W3:Y:S02]  /*350a0*/  LDL.LU R11, [R1+0xdd8] ;  /* 0x000dd800010b7983 */ /* 0x000ee40000300800 */
[----:B------:R-:W-:Y:S02]  /*350b0*/  LEA.HI.X.SX32 R47, R47, R245, 0x2, P6 ;  /* 0x000000f52f2f7211 */ /* 0x000fe400030f16ff */
[----:B------:R1:W-:Y:S04]  /*350c0*/  STL.64 [R1+0xbf0], R6 ;  /* 0x000bf00601007387 */ /* 0x0003e80000100a00 */
[----:B------:R1:W-:Y:S02]  /*350d0*/  STL.64 [R1+0xbe8], R46 ;  /* 0x000be82e01007387 */ /* 0x0003e40000100a00 */
[----:B-1----:R-:W-:-:S02]  /*350e0*/  LEA R6, P5, R131, R5, 0x2 ;  /* 0x0000000583067211 */ /* 0x002fc400078a10ff */
[C---:B------:R-:W-:Y:S02]  /*350f0*/  LEA R46, P6, R128.reuse, R5, 0x2 ;  /* 0x00000005802e7211 */ /* 0x040fe400078c10ff */
[-C--:B------:R-:W-:Y:S02]  /*35100*/  LEA.HI.X.SX32 R7, R131, R245.reuse, 0x2, P5 ;  /* 0x000000f583077211 */ /* 0x080fe400028f16ff */
[----:B------:R-:W-:Y:S01]  /*35110*/  LEA.HI.X.SX32 R47, R128, R245, 0x2, P6 ;  /* 0x000000f5802f7211 */ /* 0x000fe200030f16ff */
[----:B------:R-:W3:Y:S04]  /*35120*/  LDL.LU R131, [R1+0x2704] ;  /* 0x0027040001837983 */ /* 0x000ee80000300800 */
[----:B------:R-:W-:Y:S04]  /*35130*/  STL.64 [R1+0xbe0], R6 ;  /* 0x000be00601007387 */ /* 0x000fe80000100a00 */
[----:B------:R-:W3:Y:S04]  /*35140*/  LDL.LU R128, [R1+0x2700] ;  /* 0x0027000001807983 */ /* 0x000ee80000300800 */
[----:B------:R1:W-:Y:S02]  /*35150*/  STL.64 [R1+0xbd8], R46 ;  /* 0x000bd82e01007387 */ /* 0x0003e40000100a00 */
[----:B-1----:R-:W2:Y:S01]  /*35160*/  LDC R47, c[0x0][0x240] ;  /* 0x00009000ff2f7b82 */ /* 0x002ea20000000800 */
[----:B------:R-:W-:-:S02]  /*35170*/  LEA R6, P5, R129, R5, 0x2 ;  /* 0x0000000581067211 */ /* 0x000fc400078a10ff */
[----:B------:R-:W-:Y:S02]  /*35180*/  LEA R46, P6, R92, R5, 0x2 ;  /* 0x000000055c2e7211 */ /* 0x000fe400078c10ff */
[----:B------:R-:W-:Y:S02]  /*35190*/  LEA.HI.X.SX32 R7, R129, R245, 0x2, P5 ;  /* 0x000000f581077211 */ /* 0x000fe400028f16ff */
[----:B------:R-:W3:Y:S04]  /*351a0*/  LDL.LU R129, [R1+0x26fc] ;  /* 0x0026fc0001817983 */ /* 0x000ee80000300800 */
        /* <DEDUP_REMOVED lines=8> */
[----:B-1----:R-:W4:Y:S01]  /*35230*/  LDC R47, c[0x0][0x240] ;  /* 0x00009000ff2f7b82 */ /* 0x002f220000000800 */
[----:B------:R-:W-:-:S02]  /*35240*/  LEA R46, P6, R124, R5, 0x2 ;  /* 0x000000057c2e7211 */ /* 0x000fc400078c10ff */
[----:B------:R-:W-:Y:S01]  /*35250*/  STL.64 [R1+0xbc0], R6 ;  /* 0x000bc00601007387 */ /* 0x000fe20000100a00 */
[----:B----4-:R-:W-:Y:S01]  /*35260*/  IMAD R15, R15, R47, RZ ;  /* 0x0000002f0f0f7224 */ /* 0x010fe200078e02ff */
[----:B------:R-:W-:Y:S02]  /*35270*/  LEA.HI.X.SX32 R47, R124, R245, 0x2, P6 ;  /* 0x000000f57c2f7211 */ /* 0x000fe400030f16ff */
[----:B------:R-:W4:Y:S04]  /*35280*/  LDL.LU R124, [R1+0x26f0] ;  /* 0x0026f000017c7983 */ /* 0x000f280000300800 */
[----:B------:R1:W-:Y:S02]  /*35290*/  STL.64 [R1+0xbf8], R46 ;  /* 0x000bf82e01007387 */ /* 0x0003e40000100a00 */
[----:B-1----:R-:W3:Y:S01]  /*352a0*/  LDC R47, c[0x0][0x240] ;  /* 0x00009000ff2f7b82 */ /* 0x002ee20000000800 */
[----:B------:R-:W-:-:S02]  /*352b0*/  LEA R6, P5, R125, R5, 0x2 ;  /* 0x000000057d067211 */ /* 0x000fc400078a10ff */
[----:B------:R-:W-:Y:S02]  /*352c0*/  LEA R46, P6, R120, R5, 0x2 ;  /* 0x00000005782e7211 */ /* 0x000fe400078c10ff */
[----:B------:R-:W-:Y:S02]  /*352d0*/  LEA.HI.X.SX32 R7, R125, R245, 0x2, P5 ;  /* 0x000000f57d077211 */ /* 0x000fe400028f16ff */
[----:B------:R-:W4:Y:S04]  /*352e0*/  LDL.LU R125, [R1+0x26ec] ;  /* 0x0026ec00017d7983 */ /* 0x000f280000300800 */
[----:B------:R-:W-:Y:S01]  /*352f0*/  STL.64 [R1+0xc30], R6 ;  /* 0x000c300601007387 */ /* 0x000fe20000100a00 */
[----:B---3--:R-:W-:Y:S01]  /*35300*/  IMAD R10, R10, R47, RZ ;  /* 0x0000002f0a0a7224 */ /* 0x008fe200078e02ff */
[----:B------:R-:W-:-:S02]  /*35310*/  LEA.HI.X.SX32 R47, R120, R245, 0x2, P6 ;  /* 0x000000f5782f7211 */ /* 0x000fc400030f16ff */
[----:B------:R-:W3:Y:S04]  /*35320*/  LDL.LU R120, [R1+0x26e8] ;  /* 0x0026e80001787983 */ /* 0x000ee80000300800 */
[----:B------:R1:W-:Y:S02]  /*35330*/  STL.64 [R1+0xc28], R46 ;  /* 0x000c282e01007387 */ /* 0x0003e40000100a00 */
[----:B-1----:R-:W1:Y:S01]  /*35340*/  LDC R47, c[0x0][0x240] ;  /* 0x00009000ff2f7b82 */ /* 0x002e620000000800 */
[CC--:B------:R-:W-:Y:S02]  /*35350*/  LEA R6, P5, R121.reuse, R5.reuse, 0x2 ;  /* 0x0000000579067211 */ /* 0x0c0fe400078a10ff */
[----:B------:R-:W-:Y:S02]  /*35360*/  LEA R46, P6, R116, R5, 0x2 ;  /* 0x00000005742e7211 */ /* 0x000fe400078c10ff */
[----:B------:R-:W-:-:S02]  /*35370*/  LEA.HI.X.SX32 R7, R121, R245, 0x2, P5 ;  /* 0x000000f579077211 */ /* 0x000fc400028f16ff */
[----:B------:R-:W3:Y:S04]  /*35380*/  LDL.LU R121, [R1+0x26e4] ;  /* 0x0026e40001797983 */ /* 0x000ee80000300800 */
[----:B------:R-:W-:Y:S01]  /*35390*/  STL.64 [R1+0xc20], R6 ;  /* 0x000c200601007387 */ /* 0x000fe20000100a00 */
[----:B-1----:R-:W-:Y:S01]  /*353a0*/  IMAD R36, R36, R47, RZ ;  /* 0x0000002f24247224 */ /* 0x002fe200078e02ff */
[----:B------:R-:W-:Y:S02]  /*353b0*/  LEA.HI.X.SX32 R47, R116, R245, 0x2, P6 ;  /* 0x000000f5742f7211 */ /* 0x000fe400030f16ff */
[----:B------:R-:W4:Y:S04]  /*353c0*/  LDL.LU R116, [R1+0x26e0] ;  /* 0x0026e00001747983 */ /* 0x000f280000300800 */
[----:B------:R1:W-:Y:S02]  /*353d0*/  STL.64 [R1+0xc18], R46 ;  /* 0x000c182e01007387 */ /* 0x0003e40000100a00 */
[----:B-1----:R-:W1:Y:S01]  /*353e0*/  LDC R47, c[0x0][0x240] ;  /* 0x00009000ff2f7b82 */ /* 0x002e620000000800 */
[----:B------:R-:W-:-:S02]  /*353f0*/  LEA R6, P5, R117, R5, 0x2 ;  /* 0x0000000575067211 */ /* 0x000fc400078a10ff */
[----:B------:R-:W-:Y:S02]  /*35400*/  LEA R46, P6, R39, R5, 0x2 ;  /* 0x00000005272e7211 */ /* 0x000fe400078c10ff */
[----:B------:R-:W-:Y:S02]  /*35410*/  LEA.HI.X.SX32 R7, R117, R245, 0x2, P5 ;  /* 0x000000f575077211 */ /* 0x000fe400028f16ff */
[----:B------:R-:W4:Y:S04]  /*35420*/  LDL.LU R117, [R1+0x26dc] ;  /* 0x0026dc0001757983 */ /* 0x000f280000300800 */
[----:B------:R1:W-:Y:S02]  /*35430*/  STL.64 [R1+0xc10], R6 ;  /* 0x000c100601007387 */ /* 0x0003e40000100a00 */
[----:B-1----:R-:W-:Y:S01]  /*35440*/  IMAD R11, R11, R47, RZ ;  /* 0x0000002f0b0b7224 */ /* 0x002fe200078e02ff */
[----:B------:R-:W-:Y:S01]  /*35450*/  LEA.HI.X.SX32 R47, R39, R245, 0x2, P6 ;  /* 0x000000f5272f7211 */ /* 0x000fe200030f16ff */
[----:B------:R-:W-:Y:S01]  /*35460*/  IMAD.MOV.U32 R7, RZ, RZ, R38 ;  /* 0x000000ffff077224 */ /* 0x000fe200078e0026 */
[----:B------:R-:W-:Y:S01]  /*35470*/  LEA R6, P5, R32, R5, 0x2 ;  /* 0x0000000520067211 */ /* 0x000fe200078a10ff */
[----:B------:R-:W2:Y:S04]  /*35480*/  LDL.LU R38, [R1+0x26d8] ;  /* 0x0026d80001267983 */ /* 0x000ea80000300800 */
[----:B------:R-:W2:Y:S04]  /*35490*/  LDL.LU R39, [R1+0x26d4] ;  /* 0x0026d40001277983 */ /* 0x000ea80000300800 */
[----:B------:R1:W-:Y:S02]  /*354a0*/  STL.64 [R1+0xc08], R46 ;  /* 0x000c082e01007387 */ /* 0x0003e40000100a00 */
[----:B-1----:R-:W-:-:S02]  /*354b0*/  MOV R47, R7 ;  /* 0x00000007002f7202 */ /* 0x002fc40000000f00 */
[----:B------:R-:W-:Y:S02]  /*354c0*/  LEA.HI.X.SX32 R7, R32, R245, 0x2, P5 ;  /* 0x000000f520077211 */ /* 0x000fe400028f16ff */
        /* <DEDUP_REMOVED lines=8> */
[----:B-1----:R-:W-:Y:S01]  /*35550*/  IMAD.MOV.U32 R47, RZ, RZ, R7 ;  /* 0x000000ffff2f7224 */ /* 0x002fe200078e0007 */
[----:B------:R-:W-:Y:S02]  /*35560*/  LEA.HI.X.SX32 R7, R3, R245, 0x2, P5 ;  /* 0x000000f503077211 */ /* 0x000fe400028f16ff */
[----:B------:R-:W-:Y:S01]  /*35570*/  LEA R46, P6, R17, R5, 0x2 ;  /* 0x00000005112e7211 */ /* 0x000fe200078c10ff */
[----:B------:R-:W2:Y:S04]  /*35580*/  LDL.LU R3, [R1+0x26d0] ;  /* 0x0026d00001037983 */ /* 0x000ea80000300800 */
[----:B------:R1:W-:Y:S02]  /*35590*/  STL.64 [R1+0xc40], R6 ;  /* 0x000c400601007387 */ /* 0x0003e40000100a00 */
[----:B-1----:R-:W-:-:S02]  /*355a0*/  MOV R7, R47 ;  /* 0x0000002f00077202 */ /* 0x002fc40000000f00 */
[----:B------:R-:W-:Y:S02]  /*355b0*/  LEA.HI.X.SX32 R47, R17, R245, 0x2, P6 ;  /* 0x000000f5112f7211 */ /* 0x000fe400030f16ff */
[----:B------:R-:W2:Y:S01]  /*355c0*/  LDL.LU R17, [R1+0xdf0] ;  /* 0x000df00001117983 */ /* 0x000ea20000300800 */
[----:B------:R-:W-:-:S03]  /*355d0*/  LEA R6, P5, R18, R5, 0x2 ;  /* 0x0000000512067211 */ /* 0x000fc600078a10ff */
        /* <DEDUP_REMOVED lines=8> */
[-C--:B------:R-:W-:Y:S01]  /*35660*/  LEA R6, P5, R19, R5.reuse, 0x2 ;  /* 0x0000000513067211 */ /* 0x080fe200078a10ff */
[----:B------:R-:W2:Y:S04]  /*35670*/  LDL.LU R114, [R1+0x26cc] ;  /* 0x0026cc0001727983 */ /* 0x000ea80000300800 */
[----:B------:R1:W-:Y:S02]  /*35680*/  STL.64 [R1+0xc58], R46 ;  /* 0x000c582e01007387 */ /* 0x0003e40000100a00 */
[----:B-1----:R-:W-:-:S02]  /*35690*/  LEA R46, P6, R7, R5, 0x2 ;  /* 0x00000005072e7211 */ /* 0x002fc400078c10ff */
[----:B------:R-:W-:Y:S02]  /*356a0*/  MOV R47, R7 ;  /* 0x00000007002f7202 */ /* 0x000fe40000000f00 */
[-C--:B------:R-:W-:Y:S02]  /*356b0*/  LEA.HI.X.SX32 R7, R19, R245.reuse, 0x2, P5 ;  /* 0x000000f513077211 */ /* 0x080fe400028f16ff */
[----:B------:R-:W2:Y:S01]  /*356c0*/  LDL.LU R19, [R1+0xe00] ;  /* 0x000e000001137983 */ /* 0x000ea20000300800 */
[----:B------:R-:W-:-:S03]  /*356d0*/  LEA.HI.X.SX32 R47, R47, R245, 0x2, P6 ;  /* 0x000000f52f2f7211 */ /* 0x000fc600030f16ff */
[----:B------:R1:W-:Y:S04]  /*356e0*/  STL.64 [R1+0xc70], R6 ;  /* 0x000c700601007387 */ /* 0x0003e80000100a00 */
[----:B------:R1:W-:Y:S02]  /*356f0*/  STL.64 [R1+0xc68], R46 ;  /* 0x000c682e01007387 */ /* 0x0003e40000100a00 */
[CC--:B-1----:R-:W-:Y:S02]  /*35700*/  LEA R6, P5, R115.reuse, R5.reuse, 0x2 ;  /* 0x0000000573067211 */ /* 0x0c2fe400078a10ff */
[----:B------:R-:W-:Y:S02]  /*35710*/  LEA R46, P6, R112, R5, 0x2 ;  /* 0x00000005702e7211 */ /* 0x000fe400078c10ff */
[----:B------:R-:W-:-:S02]  /*35720*/  LEA.HI.X.SX32 R7, R115, R245, 0x2, P5 ;  /* 0x000000f573077211 */ /* 0x000fc400028f16ff */
        /* <DEDUP_REMOVED lines=18> */
[----:B-1----:R-:W4:Y:S01]  /*35850*/  LDC R47, c[0x0][0x240] ;  /* 0x00009000ff2f7b82 */ /* 0x002f220000000800 */
[----:B------:R-:W-:-:S02]  /*35860*/  LEA R46, P6, R108, R5, 0x2 ;  /* 0x000000056c2e7211 */ /* 0x000fc400078c10ff */
[----:B------:R-:W-:Y:S01]  /*35870*/  STL.64 [R1+0xc90], R6 ;  /* 0x000c900601007387 */ /* 0x000fe20000100a00 */
[----:B----4-:R-:W-:Y:S01]  /*35880*/  IMAD R16, R16, R47, RZ ;  /* 0x0000002f10107224 */ /* 0x010fe200078e02ff */
[----:B------:R-:W-:Y:S02]  /*35890*/  LEA.HI.X.SX32 R47, R108, R245, 0x2, P6 ;  /* 0x000000f56c2f7211 */ /* 0x000fe400030f16ff */
[----:B------:R-:W4:Y:S04]  /*358a0*/  LDL.LU R108, [R1+0x26b4] ;  /* 0x0026b400016c7983 */ /* 0x000f280000300800 */
[----:B------:R1:W-:Y:S02]  /*358b0*/  STL.64 [R1+0xc98], R46 ;  /* 0x000c982e01007387 */ /* 0x0003e40000100a00 */
[----:B-1----:R-:W2:Y:S01]  /*358c0*/  LDC R47, c[0x0][0x240] ;  /* 0x00009000ff2f7b82 */ /* 0x002ea20000000800 */
[----:B------:R-:W-:-:S02]  /*358d0*/  LEA R6, P5, R109, R5, 0x2 ;  /* 0x000000056d067211 */ /* 0x000fc400078a10ff */
[C---:B------:R-:W-:Y:S02]  /*358e0*/  LEA R46, P6, R106.reuse, R5, 0x2 ;  /* 0x000000056a2e7211 */ /* 0x040fe400078c10ff */
[----:B------:R-:W-:Y:S02]  /*358f0*/  LEA.HI.X.SX32 R7, R109, R245, 0x2, P5 ;  /* 0x000000f56d077211 */ /* 0x000fe400028f16ff */
[----:B------:R-:W4:Y:S04]  /*35900*/  LDL.LU R109, [R1+0x26b0] ;  /* 0x0026b000016d7983 */ /* 0x000f280000300800 */
[----:B------:R-:W-:Y:S01]  /*35910*/  STL.64 [R1+0xcb0], R6 ;  /* 0x000cb00601007387 */ /* 0x000fe20000100a00 */
[----:B--2---:R-:W-:Y:S01]  /*35920*/  IMAD R17, R17, R47, RZ ;  /* 0x0000002f11117224 */ /* 0x004fe200078e02ff */
[----:B------:R-:W-:-:S02]  /*35930*/  LEA.HI.X.SX32 R47, R106, R245, 0x2, P6 ;  /* 0x000000f56a2f7211 */ /* 0x000fc400030f16ff */
[----:B------:R-:W2:Y:S04]  /*35940*/  LDL.LU R106, [R1+0x26ac] ;  /* 0x0026ac00016a7983 */ /* 0x000ea80000300800 */
[----:B------:R1:W-:Y:S02]  /*35950*/  STL.64 [R1+0xca8], R46 ;  /* 0x000ca82e01007387 */ /* 0x0003e40000100a00 */
[----:B-1----:R-:W1:Y:S01]  /*35960*/  LDC R47, c[0x0][0x240] ;  /* 0x00009000ff2f7b82 */ /* 0x002e620000000800 */
[CC--:B------:R-:W-:Y:S02]  /*35970*/  LEA R6, P5, R107.reuse, R5.reuse, 0x2 ;  /* 0x000000056b067211 */ /* 0x0c0fe400078a10ff */
[----:B------:R-:W-:Y:S02]  /*35980*/  LEA R46, P6, R104, R5, 0x2 ;  /* 0x00000005682e7211 */ /* 0x000fe400078c10ff */
[----:B------:R-:W-:-:S02]  /*35990*/  LEA.HI.X.SX32 R7, R107, R245, 0x2, P5 ;  /* 0x000000f56b077211 */ /* 0x000fc400028f16ff */
[----:B------:R-:W2:Y:S04]  /*359a0*/  LDL.LU R107, [R1+0x26a8] ;  /* 0x0026a800016b7983 */ /* 0x000ea80000300800 */
        /* <DEDUP_REMOVED lines=11> */
[----:B-1----:R-:W-:Y:S02]  /*35a60*/  IMAD.MOV.U32 R7, RZ, RZ, R102 ;  /* 0x000000ffff077224 */ /* 0x002fe400078e0066 */
[----:B------:R-:W-:Y:S01]  /*35a70*/  IMAD R19, R19, R47, RZ ;  /* 0x0000002f13137224 */ /* 0x000fe200078e02ff */
[----:B------:R-:W4:Y:S01]  /*35a80*/  LDL.LU R102, [R1+0x269c] ;  /* 0x00269c0001667983 */ /* 0x000f220000300800 */
[----:B------:R-:W-:-:S03]  /*35a90*/  LEA.HI.X.SX32 R47, R20, R245, 0x2, P6 ;  /* 0x000000f5142f7211 */ /* 0x000fc600030f16ff */
[----:B------:R-:W2:Y:S01]  /*35aa0*/  LDL.LU R20, [R1+0xe08] ;  /* 0x000e080001147983 */ /* 0x000ea20000300800 */
        /* <DEDUP_REMOVED lines=10> */
[----:B------:R-:W3:Y:S04]  /*35b50*/  LDL.LU R100, [R1+0x2694] ;  /* 0x0026940001647983 */ /* 0x000ee80000300800 */
[----:B------:R1:W-:Y:S02]  /*35b60*/  STL.64 [R1+0xcd8], R46 ;  /* 0x000cd82e01007387 */ /* 0x0003e40000100a00 */
[----:B-1----:R-:W-:Y:S01]  /*35b70*/  IMAD.MOV.U32 R47, RZ, RZ, R7 ;  /* 0x000000ffff2f7224 */ /* 0x002fe200078e0007 */
[----:B------:R-:W-:-:S02]  /*35b80*/  LEA.HI.X.SX32 R7, R21, R245, 0x2, P5 ;  /* 0x000000f515077211 */ /* 0x000fc400028f16ff */
[C---:B------:R-:W-:Y:S01]  /*35b90*/  LEA R46, P6, R101.reuse, R5, 0x2 ;  /* 0x00000005652e7211 */ /* 0x040fe200078c10ff */
[----:B------:R-:W4:Y:S04]  /*35ba0*/  LDL.LU R21, [R1+0xe18] ;  /* 0x000e180001157983 */ /* 0x000f280000300800 */
[----:B------:R1:W-:Y:S02]  /*35bb0*/  STL.64 [R1+0xce0], R6 ;  /* 0x000ce00601007387 */ /* 0x0003e40000100a00 */
[----:B-1----:R-:W-:Y:S01]  /*35bc0*/  IMAD.MOV.U32 R7, RZ, RZ, R47 ;  /* 0x000000ffff077224 */ /* 0x002fe200078e002f */
[----:B------:R-:W-:Y:S02]  /*35bd0*/  LEA.HI.X.SX32 R47, R101, R245, 0x2, P6 ;  /* 0x000000f5652f7211 */ /* 0x000fe400030f16ff */
[----:B------:R-:W-:Y:S01]  /*35be0*/  LEA R6, P5, R98, R5, 0x2 ;  /* 0x0000000562067211 */ /* 0x000fe200078a10ff */
[----:B------:R-:W3:Y:S04]  /*35bf0*/  LDL.LU R101, [R1+0x2690] ;  /* 0x0026900001657983 */ /* 0x000ee80000300800 */
        /* <DEDUP_REMOVED lines=12> */
[----:B------:R-:W-:Y:S02]  /*35cc0*/  LEA R46, P6, R7, R5, 0x2 ;  /* 0x00000005072e7211 */ /* 0x000fe400078c10ff */
[-C--:B------:R-:W-:Y:S02]  /*35cd0*/  LEA.HI.X.SX32 R7, R22, R245.reuse, 0x2, P5 ;  /* 0x000000f516077211 */ /* 0x080fe400028f16ff */
[----:B------:R-:W-:Y:S01]  /*35ce0*/  LEA.HI.X.SX32 R47, R47, R245, 0x2, P6 ;  /* 0x000000f52f2f7211 */ /* 0x000fe200030f16ff */
[----:B------:R-:W3:Y:S04]  /*35cf0*/  LDL.LU R22, [R1+0xe28] ;  /* 0x000e280001167983 */ /* 0x000ee80000300800 */
        /* <DEDUP_REMOVED lines=26> */
[-C--:B------:R-:W-:Y:S02]  /*35ea0*/  LEA R46, P6, R89, R5.reuse, 0x2 ;  /* 0x00000005592e7211 */ /* 0x080fe400078c10ff */
[----:B------:R-:W-:Y:S01]  /*35eb0*/  LEA R6, P5, R90, R5, 0x2 ;  /* 0x000000055a067211 */ /* 0x000fe200078a10ff */
[----:B----4-:R-:W-:Y:S01]  /*35ec0*/  IMAD R7, R47, R7, RZ ;  /* 0x000000072f077224 */ /* 0x010fe200078e02ff */
[----:B------:R-:W-:-:S02]  /*35ed0*/  LEA.HI.X.SX32 R47, R89, R245, 0x2, P6 ;  /* 0x000000f5592f7211 */ /* 0x000fc400030f16ff */
[----:B------:R-:W2:Y:S04]  /*35ee0*/  LDL.LU R89, [R1+0x2670] ;  /* 0x0026700001597983 */ /* 0x000ea80000300800 */
[----:B------:R-:W-:Y:S04]  /*35ef0*/  STL [R1+0xfa4], R7 ;  /* 0x000fa40701007387 */ /* 0x000fe80000100800 */
[----:B------:R1:W-:Y:S02]  /*35f00*/  STL.64 [R1+0xd38], R46 ;  /* 0x000d382e01007387 */ /* 0x0003e40000100a00 */
[----:B-1----:R-:W1:Y:S01]  /*35f10*/  LDC R47, c[0x0][0x240] ;  /* 0x00009000ff2f7b82 */ /* 0x002e620000000800 */
[----:B------:R-:W-:-:S02]  /*35f20*/  LEA R46, P6, R91, R5, 0x2 ;  /* 0x000000055b2e7211 */ /* 0x000fc400078c10ff */
[----:B------:R-:W-:Y:S02]  /*35f30*/  LEA.HI.X.SX32 R7, R90, R245, 0x2, P5 ;  /* 0x000000f55a077211 */ /* 0x000fe400028f16ff */
[----:B------:R-:W4:Y:S04]  /*35f40*/  LDL.LU R90, [R1+0x266c] ;  /* 0x00266c00015a7983 */ /* 0x000f280000300800 */
[----:B------:R-:W-:Y:S01]  /*35f50*/  STL.64 [R1+0xd40], R6 ;  /* 0x000d400601007387 */ /* 0x000fe20000100a00 */
[----:B-1----:R-:W-:Y:S01]  /*35f60*/  IMAD R21, R21, R47, RZ ;  /* 0x0000002f15157224 */ /* 0x002fe200078e02ff */
[----:B------:R-:W-:Y:S02]  /*35f70*/  LEA.HI.X.SX32 R47, R91, R245, 0x2, P6 ;  /* 0x000000f55b2f7211 */ /* 0x000fe400030f16ff */
[----:B------:R-:W4:Y:S04]  /*35f80*/  LDL.LU R91, [R1+0x2668] ;  /* 0x00266800015b7983 */ /* 0x000f280000300800 */
[----:B------:R1:W-:Y:S04]  /*35f90*/  STL.64 [R1+0xd48], R46 ;  /* 0x000d482e01007387 */ /* 0x0003e80000100a00 */
[----:B-1----:R-:W3:Y:S01]  /*35fa0*/  LDL.LU R47, [R1+0xe20] ;  /* 0x000e2000012f7983 */ /* 0x002ee20000300800 */
[----:B------:R-:W-:-:S04]  /*35fb0*/  LEA R6, P5, R86, R5, 0x2 ;  /* 0x0000000556067211 */ /* 0x000fc800078a10ff */
[----:B------:R-:W-:Y:S02]  /*35fc0*/  LEA.HI.X.SX32 R7, R86, R245, 0x2, P5 ;  /* 0x000000f556077211 */ /* 0x000fe400028f16ff */
[----:B------:R-:W2:Y:S04]  /*35fd0*/  LDL.LU R86, [R1+0x2664] ;  /* 0x0026640001567983 */ /* 0x000ea80000300800 */
[----:B------:R1:W-:Y:S02]  /*35fe0*/  STL.64 [R1+0xd50], R6 ;  /* 0x000d500601007387 */ /* 0x0003e40000100a00 */
[----:B-1----:R-:W3:Y:S01]  /*35ff0*/  LDC R7, c[0x0][0x240] ;  /* 0x00009000ff077b82 */ /* 0x002ee20000000800 */
[-C--:B------:R-:W-:Y:S02]  /*36000*/  LEA R46, P6, R87, R5.reuse, 0x2 ;  /* 0x00000005572e7211 */ /* 0x080fe400078c10ff */
[----:B------:R-:W-:Y:S01]  /*36010*/  LEA R6, P5, R84, R5, 0x2 ;  /* 0x0000000554067211 */ /* 0x000fe200078a10ff */
[----:B---3--:R-:W-:Y:S01]  /*36020*/  IMAD R7, R47, R7, RZ ;  /* 0x000000072f077224 */ /* 0x008fe200078e02ff */
[----:B------:R-:W-:-:S02]  /*36030*/  LEA.HI.X.SX32 R47, R87, R245, 0x2, P6 ;  /* 0x000000f5572f7211 */ /* 0x000fc400030f16ff */
[----:B------:R-:W2:Y:S04]  /*36040*/  LDL.LU R87, [R1+0x2660] ;  /* 0x0026600001577983 */ /* 0x000ea80000300800 */
[----:B------:R-:W-:Y:S04]  /*36050*/  STL [R1+0xfb4], R7 ;  /* 0x000fb40701007387 */ /* 0x000fe80000100800 */
[----:B------:R1:W-:Y:S02]  /*36060*/  STL.64 [R1+0xd58], R46 ;  /* 0x000d582e01007387 */ /* 0x0003e40000100a00 */
[----:B-1----:R-:W1:Y:S01]  /*36070*/  LDC R47, c[0x0][0x240] ;  /* 0x00009000ff2f7b82 */ /* 0x002e620000000800 */
[----:B------:R-:W-:-:S02]  /*36080*/  LEA.HI.X.SX32 R7, R84, R245, 0x2, P5 ;  /* 0x000000f554077211 */ /* 0x000fc400028f16ff */
[----:B------:R-:W-:Y:S01]  /*36090*/  LEA R46, P6, R82, R5, 0x2 ;  /* 0x00000005522e7211 */ /* 0x000fe200078c10ff */
[----:B------:R-:W3:Y:S04]  /*360a0*/  LDL.LU R84, [R1+0x265c] ;  /* 0x00265c0001547983 */ /* 0x000ee80000300800 */
[----:B------:R4:W-:Y:S02]  /*360b0*/  STL.64 [R1+0xd60], R6 ;  /* 0x000d600601007387 */ /* 0x0009e40000100a00 */
[----:B----4-:R-:W-:Y:S01]  /*360c0*/  MOV R7, R85 ;  /* 0x0000005500077202 */ /* 0x010fe20000000f00 */
[----:B-1----:R-:W-:Y:S01]  /*360d0*/  IMAD R22, R22, R47, RZ ;  /* 0x0000002f16167224 */ /* 0x002fe200078e02ff */
[----:B------:R-:W-:Y:S01]  /*360e0*/  LEA.HI.X.SX32 R47, R82, R245, 0x2, P6 ;  /* 0x000000f5522f7211 */ /* 0x000fe200030f16ff */
[----:B------:R-:W3:Y:S01]  /*360f0*/  LDL.LU R85, [R1+0x2658] ;  /* 0x0026580001557983 */ /* 0x000ee20000300800 */
[----:B------:R-:W-:-:S03]  /*36100*/  LEA R6, P5, R23, R5, 0x2 ;  /* 0x0000000517067211 */ /* 0x000fc600078a10ff */
[----:B------:R-:W4:Y:S04]  /*36110*/  LDL.LU R82, [R1+0x2654] ;  /* 0x0026540001527983 */ /* 0x000f280000300800 */
        /* <DEDUP_REMOVED lines=9> */
[----:B------:R-:W4:Y:S04]  /*361b0*/  LDL.LU R83, [R1+0x2650] ;  /* 0x0026500001537983 */ /* 0x000f280000300800 */
        /* <DEDUP_REMOVED lines=28> */
[----:B------:R-:W4:Y:S01]  /*36380*/  LDL.LU R79, [R1+0x263c] ;  /* 0x00263c00014f7983 */ /* 0x000f220000300800 */
[----:B------:R-:W-:-:S03]  /*36390*/  LEA R6, P5, R66, R5, 0x2 ;  /* 0x0000000542067211 */ /* 0x000fc600078a10ff */
[----:B------:R1:W-:Y:S02]  /*363a0*/  STL.64 [R1+0xda8], R46 ;  /* 0x000da82e01007387 */ /* 0x0003e40000100a00 */
[----:B-1----:R-:W-:Y:S02]  /*363b0*/  LEA R46, P6, R7, R5, 0x2 ;  /* 0x00000005072e7211 */ /* 0x002fe400078c10ff */
[----:B------:R-:W-:Y:S02]  /*363c0*/  MOV R47, R7 ;  /* 0x00000007002f7202 */ /* 0x000fe40000000f00 */
[-C--:B------:R-:W-:Y:S02]  /*363d0*/  LEA.HI.X.SX32 R7, R66, R245.reuse, 0x2, P5 ;  /* 0x000000f542077211 */ /* 0x080fe400028f16ff */
[----:B------:R-:W-:Y:S01]  /*363e0*/  LEA.HI.X.SX32 R47, R47, R245, 0x2, P6 ;  /* 0x000000f52f2f7211 */ /* 0x000fe200030f16ff */
[----:B------:R-:W1:Y:S02]  /*363f0*/  LDC R66, c[0x0][0x240] ;  /* 0x00009000ff427b82 */ /* 0x000e640000000800 */
[----:B------:R-:W-:Y:S04]  /*36400*/  STL.64 [R1+0xdb0], R6 ;  /* 0x000db00601007387 */ /* 0x000fe80000100a00 */
[----:B------:R1:W-:Y:S04]  /*36410*/  STL.64 [R1+0xdb8], R46 ;  /* 0x000db82e01007387 */ /* 0x0003e80000100a00 */
[----:B-1----:R-:W2:Y:S01]  /*36420*/  LDL.LU R47, [R1+0xe30] ;  /* 0x000e3000012f7983 */ /* 0x002ea20000300800 */
[----:B------:R-:W-:-:S04]  /*36430*/  LEA R6, P5, R76, R5, 0x2 ;  /* 0x000000054c067211 */ /* 0x000fc800078a10ff */
[----:B------:R-:W-:Y:S02]  /*36440*/  LEA.HI.X.SX32 R7, R76, R245, 0x2, P5 ;  /* 0x000000f54c077211 */ /* 0x000fe400028f16ff */
[----:B------:R-:W4:Y:S04]  /*36450*/  LDL.LU R76, [R1+0x2638] ;  /* 0x00263800014c7983 */ /* 0x000f280000300800 */
[----:B------:R1:W-:Y:S02]  /*36460*/  STL.64 [R1+0xdc0], R6 ;  /* 0x000dc00601007387 */ /* 0x0003e40000100a00 */
[----:B-1----:R-:W2:Y:S01]  /*36470*/  LDC R7, c[0x0][0x240] ;  /* 0x00009000ff077b82 */ /* 0x002ea20000000800 */
[-C--:B------:R-:W-:Y:S02]  /*36480*/  LEA R46, P6, R77, R5.reuse, 0x2 ;  /* 0x000000054d2e7211 */ /* 0x080fe400078c10ff */
[----:B------:R-:W-:Y:S01]  /*36490*/  LEA R6, P5, R74, R5, 0x2 ;  /* 0x000000054a067211 */ /* 0x000fe200078a10ff */
[----:B--2---:R-:W-:Y:S01]  /*364a0*/  IMAD R7, R47, R7, RZ ;  /* 0x000000072f077224 */ /* 0x004fe200078e02ff */
        /* <DEDUP_REMOVED lines=27> */
[----:B------:R-:W-:-:S02]  /*36660*/  LEA R46, P6, R71, R5, 0x2 ;  /* 0x00000005472e7211 */ /* 0x000fc400078c10ff */
[----:B------:R-:W-:Y:S02]  /*36670*/  LEA.HI.X.SX32 R7, R70, R245, 0x2, P5 ;  /* 0x000000f546077211 */ /* 0x000fe400028f16ff */
[----:B------:R-:W3:Y:S04]  /*36680*/  LDL.LU R70, [R1+0x2620] ;  /* 0x0026200001467983 */ /* 0x000ee80000300800 */
[----:B------:R-:W-:Y:S01]  /*36690*/  STL.64 [R1+0xdf0], R6 ;  /* 0x000df00601007387 */ /* 0x000fe20000100a00 */
[----:B-1----:R-:W-:Y:S01]  /*366a0*/  IMAD R24, R24, R47, RZ ;  /* 0x0000002f18187224 */ /* 0x002fe200078e02ff */
[----:B------:R-:W-:Y:S02]  /*366b0*/  LEA.HI.X.SX32 R47, R71, R245, 0x2, P6 ;  /* 0x000000f5472f7211 */ /* 0x000fe400030f16ff */
[----:B------:R-:W3:Y:S04]  /*366c0*/  LDL.LU R71, [R1+0x261c] ;  /* 0x00261c0001477983 */ /* 0x000ee80000300800 */
[----:B------:R1:W-:Y:S04]  /*366d0*/  STL.64 [R1+0xdf8], R46 ;  /* 0x000df82e01007387 */ /* 0x0003e80000100a00 */
[----:B-1----:R-:W4:Y:S01]  /*366e0*/  LDL.LU R47, [R1+0xe40] ;  /* 0x000e4000012f7983 */ /* 0x002f220000300800 */
[----:B------:R-:W-:-:S04]  /*366f0*/  LEA R6, P5, R68, R5, 0x2 ;  /* 0x0000000544067211 */ /* 0x000fc800078a10ff */
[----:B------:R-:W-:Y:S02]  /*36700*/  LEA.HI.X.SX32 R7, R68, R245, 0x2, P5 ;  /* 0x000000f544077211 */ /* 0x000fe400028f16ff */
[----:B------:R-:W2:Y:S01]  /*36710*/  LDL.LU R68, [R1+0x2618] ;  /* 0x0026180001447983 */ /* 0x000ea20000300800 */
[----:B------:R-:W-:-:S03]  /*36720*/  LEA R46, P6, R67, R5, 0x2 ;  /* 0x00000005432e7211 */ /* 0x000fc600078c10ff */
[----:B------:R1:W-:Y:S02]  /*36730*/  STL.64 [R1+0xe00], R6 ;  /* 0x000e000601007387 */ /* 0x0003e40000100a00 */
[----:B-1----:R-:W-:Y:S02]  /*36740*/  IMAD.MOV.U32 R7, RZ, RZ, R69 ;  /* 0x000000ffff077224 */ /* 0x002fe400078e0045 */
[----:B------:R-:W2:Y:S01]  /*36750*/  LDL.LU R69, [R1+0x2614] ;  /* 0x0026140001457983 */ /* 0x000ea20000300800 */
[----:B------:R-:W-:Y:S01]  /*36760*/  LEA R6, P5, R25, R5, 0x2 ;  /* 0x0000000519067211 */ /* 0x000fe200078a10ff */
[----:B----4-:R-:W-:Y:S02]  /*36770*/  IMAD R47, R47, R66, RZ ;  /* 0x000000422f2f7224 */ /* 0x010fe400078e02ff */
[----:B------:R-:W4:Y:S04]  /*36780*/  LDL.LU R66, [R1+0x2610] ;  /* 0x0026100001427983 */ /* 0x000f280000300800 */
[----:B------:R1:W-:Y:S02]  /*36790*/  STL [R1+0xfe4], R47 ;  /* 0x000fe42f01007387 */ /* 0x0003e40000100800 */
[----:B-1----:R-:W-:-:S02]  /*367a0*/  LEA.HI.X.SX32 R47, R67, R245, 0x2, P6 ;  /* 0x000000f5432f7211 */ /* 0x002fc400030f16ff */
[----:B------:R-:W4:Y:S04]  /*367b0*/  LDL.LU R67, [R1+0x260c] ;  /* 0x00260c0001437983 */ /* 0x000f280000300800 */
[----:B------:R1:W-:Y:S02]  /*367c0*/  STL.64 [R1+0xe08], R46 ;  /* 0x000e082e01007387 */ /* 0x0003e40000100a00 */
[----:B-1----:R-:W-:Y:S01]  /*367d0*/  IMAD.MOV.U32 R47, RZ, RZ, R7 ;  /* 0x000000ffff2f7224 */ /* 0x002fe200078e0007 */
[----:B------:R-:W-:Y:S02]  /*367e0*/  LEA.HI.X.SX32 R7, R25, R245, 0x2, P5 ;  /* 0x000000f519077211 */ /* 0x000fe400028f16ff */
[-C--:B------:R-:W-:Y:S01]  /*367f0*/  LEA R46, P6, R26, R5.reuse, 0x2 ;  /* 0x000000051a2e7211 */ /* 0x080fe200078c10ff */
[----:B------:R-:W3:Y:S04]  /*36800*/  LDL.LU R25, [R1+0xe6c] ;  /* 0x000e6c0001197983 */ /* 0x000ee80000300800 */
[----:B------:R1:W-:Y:S02]  /*36810*/  STL.64 [R1+0xe10], R6 ;  /* 0x000e100601007387 */ /* 0x0003e40000100a00 */
[----:B-1----:R-:W-:-:S02]  /*36820*/  LEA R6, P5, R47, R5, 0x2 ;  /* 0x000000052f067211 */ /* 0x002fc400078a10ff */
[----:B------:R-:W-:Y:S02]  /*36830*/  MOV R7, R47 ;  /* 0x0000002f00077202 */ /* 0x000fe40000000f00 */
        /* <DEDUP_REMOVED lines=9> */
[----:B------:R-:W4:Y:S04]  /*368d0*/  LDL.LU R27, [R1+0xe98] ;  /* 0x000e9800011b7983 */ /* 0x000f280000300800 */
[----:B------:R1:W-:Y:S04]  /*368e0*/  STL.64 [R1+0xe28], R46 ;  /* 0x000e282e01007387 */ /* 0x0003e80000100a00 */
[----:B------:R-:W4:Y:S04]  /*368f0*/  LDL.LU R30, [R1+0xea8] ;  /* 0x000ea800011e7983 */ /* 0x000f280000300800 */
[----:B------:R1:W-:Y:S02]  /*36900*/  STL.64 [R1+0xe30], R6 ;  /* 0x000e300601007387 */ /* 0x0003e40000100a00 */
[----:B-1----:R-:W-:-:S04]  /*36910*/  LEA R46, P6, R28, R5, 0x2 ;  /* 0x000000051c2e7211 */ /* 0x002fc800078c10ff */
[----:B------:R-:W-:Y:S02]  /*36920*/  LEA.HI.X.SX32 R47, R28, R245, 0x2, P6 ;  /* 0x000000f51c2f7211 */ /* 0x000fe400030f16ff */
[----:B------:R-:W-:-:S03]  /*36930*/  LEA R6, P5, R252, R5, 0x2 ;  /* 0x00000005fc067211 */ /* 0x000fc600078a10ff */
[----:B------:R1:W-:Y:S01]  /*36940*/  STL.64 [R1+0xe38], R46 ;  /* 0x000e382e01007387 */ /* 0x0003e20000100a00 */
[----:B------:R-:W-:-:S03]  /*36950*/  LEA.HI.X.SX32 R7, R252, R245, 0x2, P5 ;  /* 0x000000f5fc077211 */ /* 0x000fc600028f16ff */
[----:B------:R-:W4:Y:S01]  /*36960*/  LDL.LU R28, [R1+0xeb8] ;  /* 0x000eb800011c7983 */ /* 0x000f220000300800 */
[----:B------:R-:W4:Y:S03]  /*36970*/  LDC R252, c[0x0][0x240] ;  /* 0x00009000fffc7b82 */ /* 0x000f260000000800 */
[----:B------:R1:W-:Y:S02]  /*36980*/  STL.64 [R1+0xe40], R6 ;  /* 0x000e400601007387 */ /* 0x0003e40000100a00 */
[----:B-1----:R-:W-:-:S04]  /*36990*/  LEA R46, P6, R251, R5, 0x2 ;  /* 0x00000005fb2e7211 */ /* 0x002fc800078c10ff */
[----:B------:R-:W-:Y:S02]  /*369a0*/  LEA.HI.X.SX32 R47, R251, R245, 0x2, P6 ;  /* 0x000000f5fb2f7211 */ /* 0x000fe400030f16ff */
[----:B------:R-:W3:Y:S01]  /*369b0*/  LDC R251, c[0x0][0x240] ;  /* 0x00009000fffb7b82 */ /* 0x000ee20000000800 */
[C---:B------:R-:W-:Y:S02]  /*369c0*/  LEA R6, P5, R250.reuse, R5, 0x2 ;  /* 0x00000005fa067211 */ /* 0x040fe400078a10ff */
[----:B------:R1:W-:Y:S02]  /*369d0*/  STL.64 [R1+0xe48], R46 ;  /* 0x000e482e01007387 */ /* 0x0003e40000100a00 */
[----:B------:R-:W-:-:S03]  /*369e0*/  LEA.HI.X.SX32 R7, R250, R245, 0x2, P5 ;  /* 0x000000f5fa077211 */ /* 0x000fc600028f16ff */
[----:B------:R-:W4:Y:S02]  /*369f0*/  LDC R250, c[0x0][0x240] ;  /* 0x00009000fffa7b82 */ /* 0x000f240000000800 */
[----:B------:R1:W-:Y:S02]  /*36a00*/  STL.64 [R1+0xe50], R6 ;  /* 0x000e500601007387 */ /* 0x0003e40000100a00 */
[----:B-1----:R-:W-:-:S04]  /*36a10*/  LEA R46, P6, R246, R5, 0x2 ;  /* 0x00000005f62e7211 */ /* 0x002fc800078c10ff */
[----:B------:R-:W-:Y:S02]  /*36a20*/  LEA.HI.X.SX32 R47, R246, R245, 0x2, P6 ;  /* 0x000000f5f62f7211 */ /* 0x000fe400030f16ff */
[----:B------:R-:W1:Y:S01]  /*36a30*/  LDC R246, c[0x0][0x240] ;  /* 0x00009000fff67b82 */ /* 0x000e620000000800 */
[C---:B------:R-:W-:Y:S02]  /*36a40*/  LEA R6, P5, R247.reuse, R5, 0x2 ;  /* 0x00000005f7067211 */ /* 0x040fe400078a10ff */
[----:B------:R1:W-:Y:S02]  /*36a50*/  STL.64 [R1+0xe58], R46 ;  /* 0x000e582e01007387 */ /* 0x0003e40000100a00 */
[----:B------:R-:W-:-:S05]  /*36a60*/  LEA.HI.X.SX32 R7, R247, R245, 0x2, P5 ;  /* 0x000000f5f7077211 */ /* 0x000fca00028f16ff */
        /* <DEDUP_REMOVED lines=10> */
[----:B------:R-:W4:Y:S01]  /*36b10*/  LDL.LU R64, [R1+0x2608] ;  /* 0x0026080001407983 */ /* 0x000f220000300800 */
[----:B------:R-:W-:-:S04]  /*36b20*/  LEA R6, P5, R65, R5, 0x2 ;  /* 0x0000000541067211 */ /* 0x000fc800078a10ff */
[----:B------:R-:W-:Y:S01]  /*36b30*/  LEA.HI.X.SX32 R7, R65, R245, 0x2, P5 ;  /* 0x000000f541077211 */ /* 0x000fe200028f16ff */
        /* <DEDUP_REMOVED lines=37> */
[----:B------:R-:W-:Y:S02]  /*36d90*/  LEA.HI.X.SX32 R47, R31, R245, 0x2, P6 ;  /* 0x000000f51f2f7211 */ /* 0x000fe400030f16ff */
[----:B------:R-:W4:Y:S01]  /*36da0*/  LDL.LU R31, [R1+0xf38] ;  /* 0x000f3800011f7983 */ /* 0x000f220000300800 */
[----:B---3--:R-:W-:Y:S02]  /*36db0*/  IMAD R25, R25, R251, RZ ;  /* 0x000000fb19197224 */ /* 0x008fe400078e02ff */
[----:B------:R-:W2:Y:S01]  /*36dc0*/  LDC R251, c[0x0][0x240] ;  /* 0x00009000fffb7b82 */ /* 0x000ea20000000800 */
[C---:B------:R-:W-:Y:S01]  /*36dd0*/  LEA R6, P5, R54.reuse, R5, 0x2 ;  /* 0x0000000536067211 */ /* 0x040fe200078a10ff */
[----:B------:R1:W-:Y:S03]  /*36de0*/  STL.64 [R1+0xec8], R46 ;  /* 0x000ec82e01007387 */ /* 0x0003e60000100a00 */
[----:B------:R-:W-:-:S02]  /*36df0*/  LEA.HI.X.SX32 R7, R54, R245, 0x2, P5 ;  /* 0x000000f536077211 */ /* 0x000fc400028f16ff */
[----:B------:R-:W3:Y:S01]  /*36e00*/  LDL.LU R54, [R1+0x25e8] ;  /* 0x0025e80001367983 */ /* 0x000ee20000300800 */
[----:B--2---:R-:W-:Y:S02]  /*36e10*/  IMAD R26, R26, R251, RZ ;  /* 0x000000fb1a1a7224 */ /* 0x004fe400078e02ff */
[----:B------:R-:W4:Y:S01]  /*36e20*/  LDC R251, c[0x0][0x240] ;  /* 0x00009000fffb7b82 */ /* 0x000f220000000800 */
[C---:B-1----:R-:W-:Y:S01]  /*36e30*/  LEA R46, P6, R55.reuse, R5, 0x2 ;  /* 0x00000005372e7211 */ /* 0x042fe200078c10ff */
[----:B------:R1:W-:Y:S03]  /*36e40*/  STL.64 [R1+0xed0], R6 ;  /* 0x000ed00601007387 */ /* 0x0003e60000100a00 */
[----:B------:R-:W-:Y:S02]  /*36e50*/  LEA.HI.X.SX32 R47, R55, R245, 0x2, P6 ;  /* 0x000000f5372f7211 */ /* 0x000fe400030f16ff */
[----:B------:R-:W3:Y:S01]  /*36e60*/  LDL.LU R55, [R1+0x25e4] ;  /* 0x0025e40001377983 */ /* 0x000ee20000300800 */
[----:B-1----:R-:W-:-:S04]  /*36e70*/  LEA R6, P5, R50, R5, 0x2 ;  /* 0x0000000532067211 */ /* 0x002fc800078a10ff */
[----:B------:R-:W-:Y:S01]  /*36e80*/  LEA.HI.X.SX32 R7, R50, R245, 0x2, P5 ;  /* 0x000000f532077211 */ /* 0x000fe200028f16ff */
[----:B----4-:R-:W-:Y:S02]  /*36e90*/  IMAD R27, R27, R251, RZ ;  /* 0x000000fb1b1b7224 */ /* 0x010fe400078e02ff */
[----:B------:R-:W2:Y:S04]  /*36ea0*/  LDL.LU R251, [R1+0xf44] ;  /* 0x000f440001fb7983 */ /* 0x000ea80000300800 */
        /* <DEDUP_REMOVED lines=9> */
[----:B------:R-:W3:Y:S04]  /*36f40*/  LDL.LU R0, [R1+0x25d8] ;  /* 0x0025d80001007983 */ /* 0x000ee80000300800 */
[----:B------:R1:W-:Y:S02]  /*36f50*/  STL.64 [R1+0xef0], R6 ;  /* 0x000ef00601007387 */ /* 0x0003e40000100a00 */
[----:B-1----:R-:W-:-:S04]  /*36f60*/  LEA R46, P6, R37, R5, 0x2 ;  /* 0x00000005252e7211 */ /* 0x002fc800078c10ff */
[----:B------:R-:W-:Y:S02]  /*36f70*/  LEA.HI.X.SX32 R47, R37, R245, 0x2, P6 ;  /* 0x000000f5252f7211 */ /* 0x000fe400030f16ff */
[----:B------:R-:W-:-:S03]  /*36f80*/  LEA R6, P5, R44, R5, 0x2 ;  /* 0x000000052c067211 */ /* 0x000fc600078a10ff */
[----:B------:R1:W-:Y:S01]  /*36f90*/  STL.64 [R1+0xef8], R46 ;  /* 0x000ef82e01007387 */ /* 0x0003e20000100a00 */
[----:B------:R-:W-:-:S03]  /*36fa0*/  LEA.HI.X.SX32 R7, R44, R245, 0x2, P5 ;  /* 0x000000f52c077211 */ /* 0x000fc600028f16ff */
[----:B-1----:R-:W4:Y:S04]  /*36fb0*/  LDL.LU.64 R46, [R1+0x25d0] ;  /* 0x0025d000012e7983 */ /* 0x002f280000300a00 */
[----:B------:R-:W4:Y:S04]  /*36fc0*/  LDL.LU R44, [R1+0x25c8] ;  /* 0x0025c800012c7983 */ /* 0x000f280000300800 */
[----:B------:R-:W-:Y:S01]  /*36fd0*/  STL.64 [R1+0xf00], R6 ;  /* 0x000f000601007387 */ /* 0x000fe20000100a00 */
[----:B------:R-:W-:Y:S01]  /*36fe0*/  IMAD.MOV.U32 R249, RZ, RZ, R36 ;  /* 0x000000fffff97224 */ /* 0x000fe200078e0024 */
[----:B------:R-:W-:-:S04]  /*36ff0*/  LEA R36, P6, R33, R5, 0x2 ;  /* 0x0000000521247211 */ /* 0x000fc800078c10ff */
[----:B------:R-:W-:Y:S01]  /*37000*/  LEA.HI.X.SX32 R37, R33, R245, 0x2, P6 ;  /* 0x000000f521257211 */ /* 0x000fe200030f16ff */
[----:B------:R-:W-:Y:S02]  /*37010*/  IMAD R28, R28, R250, RZ ;  /* 0x000000fa1c1c7224 */ /* 0x000fe400078e02ff */
[----:B------:R-:W-:Y:S01]  /*37020*/  IMAD.MOV.U32 R250, RZ, RZ, R32 ;  /* 0x000000fffffa7224 */ /* 0x000fe200078e0020 */
[C---:B------:R-:W-:Y:S01]  /*37030*/  LEA R32, P6, R45.reuse, R5, 0x2 ;  /* 0x000000052d207211 */ /* 0x040fe200078c10ff */
[----:B------:R1:W-:Y:S03]  /*37040*/  STL.64 [R1+0xf08], R36 ;  /* 0x000f082401007387 */ /* 0x0003e60000100a00 */
[----:B------:R-:W-:Y:S01]  /*37050*/  LEA.HI.X.SX32 R33, R45, R245, 0x2, P6 ;  /* 0x000000f52d217211 */ /* 0x000fe200030f16ff */
[----:B-1----:R-:W4:Y:S01]  /*37060*/  LDL.LU.64 R36, [R1+0x25c0] ;  /* 0x0025c00001247983 */ /* 0x002f220000300a00 */
[----:B------:R-:W-:-:S04]  /*37070*/  LEA R6, P5, R247, R5, 0x2 ;  /* 0x00000005f7067211 */ /* 0x000fc800078a10ff */
[----:B------:R-:W-:Y:S02]  /*37080*/  LEA.HI.X.SX32 R7, R247, R245, 0x2, P5 ;  /* 0x000000f5f7077211 */ /* 0x000fe400028f16ff */
[----:B------:R-:W1:Y:S03]  /*37090*/  LDC R247, c[0x0][0x240] ;  /* 0x00009000fff77b82 */ /* 0x000e660000000800 */
[----:B------:R1:W-:Y:S02]  /*370a0*/  STL.64 [R1+0xf10], R6 ;  /* 0x000f100601007387 */ /* 0x0003e40000100a00 */
[----:B-1----:R-:W-:-:S04]  /*370b0*/  LEA R6, P5, R42, R5, 0x2 ;  /* 0x000000052a067211 */ /* 0x002fc800078a10ff */
[----:B------:R-:W-:Y:S01]  /*370c0*/  LEA.HI.X.SX32 R7, R42, R245, 0x2, P5 ;  /* 0x000000f52a077211 */ /* 0x000fe200028f16ff */
[----:B------:R-:W-:Y:S02]  /*370d0*/  IMAD R34, R34, R247, RZ ;  /* 0x000000f722227224 */ /* 0x000fe400078e02ff */
[----:B------:R-:W3:Y:S04]  /*370e0*/  LDL.LU R247, [R1+0xf48] ;  /* 0x000f480001f77983 */ /* 0x000ee80000300800 */
[----:B------:R-:W4:Y:S04]  /*370f0*/  LDL.LU R45, [R1+0x25bc] ;  /* 0x0025bc00012d7983 */ /* 0x000f280000300800 */
[----:B------:R1:W-:Y:S04]  /*37100*/  STL.64 [R1+0xf18], R32 ;  /* 0x000f182001007387 */ /* 0x0003e80000100a00 */
[----:B------:R-:W4:Y:S04]  /*37110*/  LDL.LU R42, [R1+0x25b8] ;  /* 0x0025b800012a7983 */ /* 0x000f280000300800 */
[----:B------:R1:W-:Y:S01]  /*37120*/  STL.64 [R1+0xf20], R6 ;  /* 0x000f200601007387 */ /* 0x0003e20000100a00 */
[----:B------:R-:W-:-:S03]  /*37130*/  IMAD R31, R31, R248, RZ ;  /* 0x000000f81f1f7224 */ /* 0x000fc600078e02ff */
[----:B------:R-:W4:Y:S01]  /*37140*/  LDL.LU R248, [R1+0xf58] ;  /* 0x000f580001f87983 */ /* 0x000f220000300800 */
[C---:B-1----:R-:W-:Y:S01]  /*37150*/  LEA R32, P6, R43.reuse, R5, 0x2 ;  /* 0x000000052b207211 */ /* 0x042fe200078c10ff */
[----:B------:R-:W-:Y:S02]  /*37160*/  IMAD R30, R30, R252, RZ ;  /* 0x000000fc1e1e7224 */ /* 0x000fe400078e02ff */
[----:B------:R-:W3:Y:S01]  /*37170*/  LDC R252, c[0x0][0x240] ;  /* 0x00009000fffc7b82 */ /* 0x000ee20000000800 */
[----:B------:R-:W-:Y:S02]  /*37180*/  LEA.HI.X.SX32 R33, R43, R245, 0x2, P6 ;  /* 0x000000f52b217211 */ /* 0x000fe400030f16ff */
[C---:B------:R-:W-:Y:S01]  /*37190*/  LEA R6, P5, R12.reuse, R5, 0x2 ;  /* 0x000000050c067211 */ /* 0x040fe200078a10ff */
[----:B------:R-:W4:Y:S03]  /*371a0*/  LDL.LU R43, [R1+0x25b4] ;  /* 0x0025b400012b7983 */ /* 0x000f260000300800 */
[----:B------:R-:W-:Y:S01]  /*371b0*/  LEA.HI.X.SX32 R7, R12, R245, 0x2, P5 ;  /* 0x000000f50c077211 */ /* 0x000fe200028f16ff */
[----:B------:R1:W-:Y:S01]  /*371c0*/  STL.64 [R1+0xf28], R32 ;  /* 0x000f282001007387 */ /* 0x0003e20000100a00 */
[----:B------:R-:W-:-:S03]  /*371d0*/  IMAD R29, R29, R246, RZ ;  /* 0x000000f61d1d7224 */ /* 0x000fc600078e02ff */
[----:B------:R-:W4:Y:S04]  /*371e0*/  LDL.LU R12, [R1+0x25b0] ;  /* 0x0025b000010c7983 */ /* 0x000f280000300800 */
[----:B------:R-:W4:Y:S04]  /*371f0*/  LDL.LU R246, [R1+0xfa4] ;  /* 0x000fa40001f67983 */ /* 0x000f280000300800 */
[----:B------:R2:W-:Y:S01]  /*37200*/  STL.64 [R1+0xf30], R6 ;  /* 0x000f300601007387 */ /* 0x0005e20000100a00 */
[----:B-1----:R-:W-:-:S04]  /*37210*/  LEA R32, P6, R13, R5, 0x2 ;  /* 0x000000050d207211 */ /* 0x002fc800078c10ff */
[----:B------:R-:W-:Y:S02]  /*37220*/  LEA.HI.X.SX32 R33, R13, R245, 0x2, P6 ;  /* 0x000000f50d217211 */ /* 0x000fe400030f16ff */
[----:B------:R-:W4:Y:S01]  /*37230*/  LDL.LU R13, [R1+0x25ac] ;  /* 0x0025ac00010d7983 */ /* 0x000f220000300800 */
[----:B--2---:R-:W-:-:S04]  /*37240*/  LEA R6, P5, R251, R5, 0x2 ;  /* 0x00000005fb067211 */ /* 0x004fc800078a10ff */
[----:B------:R-:W-:Y:S02]  /*37250*/  LEA.HI.X.SX32 R7, R251, R245, 0x2, P5 ;  /* 0x000000f5fb077211 */ /* 0x000fe400028f16ff */
[----:B------:R-:W4:Y:S01]  /*37260*/  LDC R251, c[0x0][0x240] ;  /* 0x00009000fffb7b82 */ /* 0x000f220000000800 */
[----:B---3--:R-:W-:Y:S02]  /*37270*/  IMAD R252, R247, R252, RZ ;  /* 0x000000fcf7fc7224 */ /* 0x008fe400078e02ff */
[----:B------:R-:W2:Y:S04]  /*37280*/  LDL.LU R247, [R1+0xfb4] ;  /* 0x000fb40001f77983 */ /* 0x000ea80000300800 */
[----:B------:R1:W-:Y:S04]  /*37290*/  STL.64 [R1+0xf38], R32 ;  /* 0x000f382001007387 */ /* 0x0003e80000100a00 */
[----:B------:R3:W-:Y:S01]  /*372a0*/  STL.64 [R1+0xf40], R6 ;  /* 0x000f400601007387 */ /* 0x0007e20000100a00 */
[----:B-1----:R-:W-:-:S04]  /*372b0*/  LEA R32, P6, R14, R5, 0x2 ;  /* 0x000000050e207211 */ /* 0x002fc800078c10ff */
[----:B------:R-:W-:Y:S01]  /*372c0*/  LEA.HI.X.SX32 R33, R14, R245, 0x2, P6 ;  /* 0x000000f50e217211 */ /* 0x000fe200030f16ff */
[----:B----4-:R-:W-:Y:S01]  /*372d0*/  IMAD R251, R248, R251, RZ ;  /* 0x000000fbf8fb7224 */ /* 0x010fe200078e02ff */
[C---:B---3--:R-:W-:Y:S01]  /*372e0*/  LEA R6, P5, R15.reuse, R5, 0x2 ;  /* 0x000000050f067211 */ /* 0x048fe200078a10ff */
[----:B------:R-:W3:Y:S04]  /*372f0*/  LDL.LU R14, [R1+0x25a8] ;  /* 0x0025a800010e7983 */ /* 0x000ee80000300800 */
[----:B------:R-:W4:Y:S01]  /*37300*/  LDL.LU R248, [R1+0xfc4] ;  /* 0x000fc40001f87983 */ /* 0x000f220000300800 */
[----:B------:R-:W-:-:S03]  /*37310*/  LEA.HI.X.SX32 R7, R15, R245, 0x2, P5 ;  /* 0x000000f50f077211 */ /* 0x000fc600028f16ff */
[----:B------:R1:W-:Y:S04]  /*37320*/  STL.64 [R1+0xf48], R32 ;  /* 0x000f482001007387 */ /* 0x0003e80000100a00 */
[----:B------:R-:W3:Y:S01]  /*37330*/  LDL.LU R15, [R1+0x25a4] ;  /* 0x0025a400010f7983 */ /* 0x000ee20000300800 */
[----:B-1----:R-:W-:-:S03]  /*37340*/  LEA R32, P6, R10, R5, 0x2 ;  /* 0x000000050a207211 */ /* 0x002fc600078c10ff */
[----:B------:R1:W-:Y:S01]  /*37350*/  STL.64 [R1+0xf50], R6 ;  /* 0x000f500601007387 */ /* 0x0003e20000100a00 */
[----:B------:R-:W-:-:S03]  /*37360*/  LEA.HI.X.SX32 R33, R10, R245, 0x2, P6 ;  /* 0x000000f50a217211 */ /* 0x000fc600030f16ff */
[----:B------:R-:W3:Y:S01]  /*37370*/  LDL.LU R10, [R1+0x25a0] ;  /* 0x0025a000010a7983 */ /* 0x000ee20000300800 */
[----:B-1----:R-:W-:Y:S02]  /*37380*/  LEA R6, P5, R249, R5, 0x2 ;  /* 0x00000005f9067211 */ /* 0x002fe400078a10ff */
[----:B------:R-:W-:Y:S02]  /*37390*/  MOV R7, R249 ;  /* 0x000000f900077202 */ /* 0x000fe40000000f00 */
[----:B------:R-:W3:Y:S02]  /*373a0*/  LDL.LU R249, [R1+0xfd4] ;  /* 0x000fd40001f97983 */ /* 0x000ee40000300800 */
[----:B------:R-:W-:Y:S02]  /*373b0*/  LEA.HI.X.SX32 R7, R7, R245, 0x2, P5 ;  /* 0x000000f507077211 */ /* 0x000fe400028f16ff */
[----:B------:R1:W-:Y:S04]  /*373c0*/  STL.64 [R1+0xf58], R32 ;  /* 0x000f582001007387 */ /* 0x0003e80000100a00 */
[----:B------:R1:W-:Y:S02]  /*373d0*/  STL.64 [R1+0xf60], R6 ;  /* 0x000f600601007387 */ /* 0x0003e40000100a00 */
[----:B-1----:R-:W-:-:S04]  /*373e0*/  LEA R32, P6, R11, R5, 0x2 ;  /* 0x000000050b207211 */ /* 0x002fc800078c10ff */
[----:B------:R-:W-:Y:S01]  /*373f0*/  LEA.HI.X.SX32 R33, R11, R245, 0x2, P6 ;  /* 0x000000f50b217211 */ /* 0x000fe200030f16ff */
[----:B------:R-:W-:Y:S01]  /*37400*/  IMAD.MOV.U32 R7, RZ, RZ, R250 ;  /* 0x000000ffff077224 */ /* 0x000fe200078e00fa */
[----:B------:R-:W-:Y:S01]  /*37410*/  LEA R6, P5, R250, R5, 0x2 ;  /* 0x00000005fa067211 */ /* 0x000fe200078a10ff */
[----:B------:R-:W3:Y:S04]  /*37420*/  LDL.LU R11, [R1+0x259c] ;  /* 0x00259c00010b7983 */ /* 0x000ee80000300800 */
[----:B------:R-:W3:Y:S01]  /*37430*/  LDL.LU R250, [R1+0xfe4] ;  /* 0x000fe40001fa7983 */ /* 0x000ee20000300800 */
[----:B------:R-:W-:-:S03]  /*37440*/  LEA.HI.X.SX32 R7, R7, R245, 0x2, P5 ;  /* 0x000000f507077211 */ /* 0x000fc600028f16ff */
[----:B------:R1:W-:Y:S04]  /*37450*/  STL.64 [R1+0xf68], R32 ;  /* 0x000f682001007387 */ /* 0x0003e80000100a00 */
[----:B------:R1:W-:Y:S02]  /*37460*/  STL.64 [R1+0xf70], R6 ;  /* 0x000f700601007387 */ /* 0x0003e40000100a00 */
[----:B-1----:R-:W-:-:S04]  /*37470*/  LEA R32, P6, R16, R5, 0x2 ;  /* 0x0000000510207211 */ /* 0x002fc800078c10ff */
[----:B------:R-:W-:Y:S02]  /*37480*/  LEA.HI.X.SX32 R33, R16, R245, 0x2, P6 ;  /* 0x000000f510217211 */ /* 0x000fe400030f16ff */
[C---:B------:R-:W-:Y:S01]  /*37490*/  LEA R6, P5, R17.reuse, R5, 0x2 ;  /* 0x0000000511067211 */ /* 0x040fe200078a10ff */
[----:B------:R-:W3:Y:S04]  /*374a0*/  LDL.LU R16, [R1+0x2598] ;  /* 0x0025980001107983 */ /* 0x000ee80000300800 */
[----:B------:R1:W-:Y:S01]  /*374b0*/  STL.64 [R1+0xf78], R32 ;  /* 0x000f782001007387 */ /* 0x0003e20000100a00 */
[----:B------:R-:W-:-:S03]  /*374c0*/  LEA.HI.X.SX32 R7, R17, R245, 0x2, P5 ;  /* 0x000000f511077211 */ /* 0x000fc600028f16ff */
[----:B------:R-:W3:Y:S01]  /*374d0*/  LDL.LU R17, [R1+0x2594] ;  /* 0x0025940001117983 */ /* 0x000ee20000300800 */
[----:B-1----:R-:W-:-:S03]  /*374e0*/  LEA R32, P6, R18, R5, 0x2 ;  /* 0x0000000512207211 */ /* 0x002fc600078c10ff */
        /* <DEDUP_REMOVED lines=8> */
[----:B------:R-:W-:Y:S01]  /*37570*/  STL.64 [R1+0xf90], R6 ;  /* 0x000f900601007387 */ /* 0x000fe20000100a00 */
[----:B------:R-:W-:-:S03]  /*37580*/  LEA.HI.X.SX32 R33, R20, R245, 0x2, P6 ;  /* 0x000000f514217211 */ /* 0x000fc600030f16ff */
[----:B------:R-:W3:Y:S04]  /*37590*/  LDL.LU R20, [R1+0x2588] ;  /* 0x0025880001147983 */ /* 0x000ee80000300800 */
[----:B------:R1:W-:Y:S04]  /*375a0*/  STL.64 [R1+0xf98], R32 ;  /* 0x000f982001007387 */ /* 0x0003e80000100a00 */
[----:B-1----:R-:W2:Y:S01]  /*375b0*/  LDL.LU R33, [R1+0xfb8] ;  /* 0x000fb80001217983 */ /* 0x002ea20000300800 */
[----:B------:R-:W-:-:S04]  /*375c0*/  LEA R6, P5, R246, R5, 0x2 ;  /* 0x00000005f6067211 */ /* 0x000fc800078a10ff */
[----:B------:R-:W-:Y:S02]  /*375d0*/  LEA.HI.X.SX32 R7, R246, R245, 0x2, P5 ;  /* 0x000000f5f6077211 */ /* 0x000fe400028f16ff */
[----:B------:R-:W2:Y:S01]  /*375e0*/  LDC R246, c[0x0][0x240] ;  /* 0x00009000fff67b82 */ /* 0x000ea20000000800 */
[----:B------:R-:W-:Y:S02]  /*375f0*/  LEA R32, P6, R21, R5, 0x2 ;  /* 0x0000000515207211 */ /* 0x000fe400078c10ff */
[----:B------:R-:W-:Y:S01]  /*37600*/  STL.64 [R1+0xfa0], R6 ;  /* 0x000fa00601007387 */ /* 0x000fe20000100a00 */
[----:B--2---:R-:W-:Y:S01]  /*37610*/  IMAD R246, R33, R246, RZ ;  /* 0x000000f621f67224 */ /* 0x004fe200078e02ff */
[----:B------:R-:W-:Y:S02]  /*37620*/  LEA.HI.X.SX32 R33, R21, R245, 0x2, P6 ;  /* 0x000000f515217211 */ /* 0x000fe400030f16ff */
[----:B------:R-:W2:Y:S04]  /*37630*/  LDL.LU R21, [R1+0x2584] ;  /* 0x0025840001157983 */ /* 0x000ea80000300800 */
[----:B------:R1:W-:Y:S04]  /*37640*/  STL.64 [R1+0xfa8], R32 ;  /* 0x000fa82001007387 */ /* 0x0003e80000100a00 */
[----:B-1----:R-:W3:Y:S01]  /*37650*/  LDL.LU R33, [R1+0xfc8] ;  /* 0x000fc80001217983 */ /* 0x002ee20000300800 */
[----:B------:R-:W-:-:S04]  /*37660*/  LEA R6, P5, R247, R5, 0x2 ;  /* 0x00000005f7067211 */ /* 0x000fc800078a10ff */
[----:B------:R-:W-:Y:S02]  /*37670*/  LEA.HI.X.SX32 R7, R247, R245, 0x2, P5 ;  /* 0x000000f5f7077211 */ /* 0x000fe400028f16ff */
[----:B------:R-:W3:Y:S01]  /*37680*/  LDC R247, c[0x0][0x240] ;  /* 0x00009000fff77b82 */ /* 0x000ee20000000800 */
[-C--:B------:R-:W-:Y:S02]  /*37690*/  LEA R32, P6, R22, R5.reuse, 0x2 ;  /* 0x0000000516207211 */ /* 0x080fe400078c10ff */
[----:B------:R4:W-:Y:S02]  /*376a0*/  STL.64 [R1+0xfb0], R6 ;  /* 0x000fb00601007387 */ /* 0x0009e40000100a00 */
[----:B----4-:R-:W-:Y:S01]  /*376b0*/  LEA R6, P5, R248, R5, 0x2 ;  /* 0x00000005f8067211 */ /* 0x010fe200078a10ff */
[----:B---3--:R-:W-:Y:S01]  /*376c0*/  IMAD R247, R33, R247, RZ ;  /* 0x000000f721f77224 */ /* 0x008fe200078e02ff */
[-C--:B------:R-:W-:Y:S02]  /*376d0*/  LEA.HI.X.SX32 R33, R22, R245.reuse, 0x2, P6 ;  /* 0x000000f516217211 */ /* 0x080fe400030f16ff */
[----:B------:R-:W3:Y:S04]  /*376e0*/  LDL.LU R22, [R1+0x2580] ;  /* 0x0025800001167983 */ /* 0x000ee80000300800 */
[----:B------:R1:W-:Y:S04]  /*376f0*/  STL.64 [R1+0xfb8], R32 ;  /* 0x000fb82001007387 */ /* 0x0003e80000100a00 */
[----:B-1----:R-:W4:Y:S01]  /*37700*/  LDL.LU R33, [R1+0xfd8] ;  /* 0x000fd80001217983 */ /* 0x002f220000300800 */
[----:B------:R-:W-:-:S02]  /*37710*/  LEA.HI.X.SX32 R7, R248, R245, 0x2, P5 ;  /* 0x000000f5f8077211 */ /* 0x000fc400028f16ff */
[----:B------:R-:W4:Y:S01]  /*37720*/  LDC R248, c[0x0][0x240] ;  /* 0x00009000fff87b82 */ /* 0x000f220000000800 */
[-C--:B------:R-:W-:Y:S02]  /*37730*/  LEA R32, P6, R23, R5.reuse, 0x2 ;  /* 0x0000000517207211 */ /* 0x080fe400078c10ff */
[----:B------:R1:W-:Y:S02]  /*37740*/  STL.64 [R1+0xfc0], R6 ;  /* 0x000fc00601007387 */ /* 0x0003e40000100a00 */
[----:B-1----:R-:W-:Y:S01]  /*37750*/  LEA R6, P5, R249, R5, 0x2 ;  /* 0x00000005f9067211 */ /* 0x002fe200078a10ff */
[----:B----4-:R-:W-:Y:S01]  /*37760*/  IMAD R248, R33, R248, RZ ;  /* 0x000000f821f87224 */ /* 0x010fe200078e02ff */
        /* <DEDUP_REMOVED lines=11> */
[----:B------:R-:W4:Y:S04]  /*37820*/  LDL.LU R24, [R1+0x2578] ;  /* 0x0025780001187983 */ /* 0x000f280000300800 */
[----:B------:R1:W-:Y:S04]  /*37830*/  STL.64 [R1+0xfd8], R32 ;  /* 0x000fd82001007387 */ /* 0x0003e80000100a00 */
[----:B-1----:R-:W2:Y:S01]  /*37840*/  LDL.LU R33, [R1+0xff8] ;  /* 0x000ff80001217983 */ /* 0x002ea20000300800 */
[----:B------:R-:W-:-:S02]  /*37850*/  LEA.HI.X.SX32 R7, R250, R245, 0x2, P5 ;  /* 0x000000f5fa077211 */ /* 0x000fc400028f16ff */
[----:B------:R-:W2:Y:S01]  /*37860*/  LDC R250, c[0x0][0x240] ;  /* 0x00009000fffa7b82 */ /* 0x000ea20000000800 */
[-C--:B------:R-:W-:Y:S02]  /*37870*/  LEA R32, P6, R25, R5.reuse, 0x2 ;  /* 0x0000000519207211 */ /* 0x080fe400078c10ff */
[----:B------:R1:W-:Y:S02]  /*37880*/  STL.64 [R1+0xfe0], R6 ;  /* 0x000fe00601007387 */ /* 0x0003e40000100a00 */
[----:B-1----:R-:W-:-:S04]  /*37890*/  LEA R6, P5, R26, R5, 0x2 ;  /* 0x000000051a067211 */ /* 0x002fc800078a10ff */
[-C--:B------:R-:W-:Y:S01]  /*378a0*/  LEA.HI.X.SX32 R7, R26, R245.reuse, 0x2, P5 ;  /* 0x000000f51a077211 */ /* 0x080fe200028f16ff */
[----:B--2---:R-:W-:Y:S01]  /*378b0*/  IMAD R250, R33, R250, RZ ;  /* 0x000000fa21fa7224 */ /* 0x004fe200078e02ff */
[----:B------:R-:W-:Y:S02]  /*378c0*/  LEA.HI.X.SX32 R33, R25, R245, 0x2, P6 ;  /* 0x000000f519217211 */ /* 0x000fe400030f16ff */
[----:B------:R-:W4:Y:S04]  /*378d0*/  LDL.LU R25, [R1+0x2574] ;  /* 0x0025740001197983 */ /* 0x000f280000300800 */
[----:B------:R1:W-:Y:S04]  /*378e0*/  STL.64 [R1+0xfe8], R32 ;  /* 0x000fe82001007387 */ /* 0x0003e80000100a00 */
[----:B------:R-:W2:Y:S01]  /*378f0*/  LDL.LU R26, [R1+0x2570] ;  /* 0x00257000011a7983 */ /* 0x000ea20000300800 */
[----:B-1----:R-:W-:-:S03]  /*37900*/  LEA R32, P6, R27, R5, 0x2 ;  /* 0x000000051b207211 */ /* 0x002fc600078c10ff */
[----:B------:R1:W-:Y:S01]  /*37910*/  STL.64 [R1+0xff0], R6 ;  /* 0x000ff00601007387 */ /* 0x0003e20000100a00 */
[----:B------:R-:W-:-:S03]  /*37920*/  LEA.HI.X.SX32 R33, R27, R245, 0x2, P6 ;  /* 0x000000f51b217211 */ /* 0x000fc600030f16ff */
[----:B------:R-:W2:Y:S04]  /*37930*/  LDL.LU R27, [R1+0x256c] ;  /* 0x00256c00011b7983 */ /* 0x000ea80000300800 */
[----:B------:R3:W-:Y:S01]  /*37940*/  STL.64 [R1+0xff8], R32 ;  /* 0x000ff82001007387 */ /* 0x0007e20000100a00 */
[----:B-1----:R-:W-:-:S04]  /*37950*/  LEA R6, P5, R30, R5, 0x2 ;  /* 0x000000051e067211 */ /* 0x002fc800078a10ff */
[----:B------:R-:W-:Y:S01]  /*37960*/  LEA.HI.X.SX32 R7, R30, R245, 0x2, P5 ;  /* 0x000000f51e077211 */ /* 0x000fe200028f16ff */
[----:B---3--:R-:W-:Y:S01]  /*37970*/  IMAD.MOV.U32 R33, RZ, RZ, R31 ;  /* 0x000000ffff217224 */ /* 0x008fe200078e001f */
[----:B------:R-:W-:-:S03]  /*37980*/  LEA R32, P6, R28, R5, 0x2 ;  /* 0x000000051c207211 */ /* 0x000fc600078c10ff */
[----:B------:R1:W-:Y:S01]  /*37990*/  STL.64 [R1+0x1000], R6 ;  /* 0x0010000601007387 */ /* 0x0003e20000100a00 */
[----:B------:R-:W-:Y:S02]  /*379a0*/  MOV R31, R33 ;  /* 0x00000021001f7202 */ /* 0x000fe40000000f00 */
[----:B------:R-:W-:Y:S02]  /*379b0*/  LEA.HI.X.SX32 R33, R28, R245, 0x2, P6 ;  /* 0x000000f51c217211 */ /* 0x000fe400030f16ff */
[C---:B------:R-:W-:Y:S01]  /*379c0*/  LEA R30, P5, R29.reuse, R5, 0x2 ;  /* 0x000000051d1e7211 */ /* 0x040fe200078a10ff */
[----:B-1----:R-:W3:Y:S04]  /*379d0*/  LDL.64 R6, [R1+0x8f8] ;  /* 0x0008f80001067983 */ /* 0x002ee80000100a00 */
[----:B------:R-:W4:Y:S04]  /*379e0*/  LDL.LU R28, [R1+0x2568] ;  /* 0x00256800011c7983 */ /* 0x000f280000300800 */
[----:B------:R1:W-:Y:S02]  /*379f0*/  STL.64 [R1+0x1008], R32 ;  /* 0x0010082001007387 */ /* 0x0003e40000100a00 */
[----:B-1----:R-:W-:Y:S01]  /*37a00*/  IMAD.MOV.U32 R33, RZ, RZ, R31 ;  /* 0x000000ffff217224 */ /* 0x002fe200078e001f */
[----:B------:R-:W-:-:S02]  /*37a10*/  LEA.HI.X.SX32 R31, R29, R245, 0x2, P5 ;  /* 0x000000f51d1f7211 */ /* 0x000fc400028f16ff */
[CC--:B------:R-:W-:Y:S01]  /*37a20*/  LEA R32, P6, R34.reuse, R5.reuse, 0x2 ;  /* 0x0000000522207211 */ /* 0x0c0fe200078c10ff */
[----:B------:R-:W4:Y:S04]  /*37a30*/  LDL.LU R29, [R1+0x2564] ;  /* 0x00256400011d7983 */ /* 0x000f280000300800 */
[----:B------:R1:W-:Y:S02]  /*37a40*/  STL.64 [R1+0x1010], R30 ;  /* 0x0010101e01007387 */ /* 0x0003e40000100a00 */
[----:B-1----:R-:W-:Y:S01]  /*37a50*/  LEA R30, P5, R33, R5, 0x2 ;  /* 0x00000005211e7211 */ /* 0x002fe200078a10ff */
[----:B------:R-:W-:Y:S01]  /*37a60*/  IMAD.MOV.U32 R31, RZ, RZ, R33 ;  /* 0x000000ffff1f7224 */ /* 0x000fe200078e0021 */
[-C--:B------:R-:W-:Y:S02]  /*37a70*/  LEA.HI.X.SX32 R33, R34, R245.reuse, 0x2, P6 ;  /* 0x000000f522217211 */ /* 0x080fe400030f16ff */
[----:B------:R-:W2:Y:S02]  /*37a80*/  LDL.LU R34, [R1+0x2560] ;  /* 0x0025600001227983 */ /* 0x000ea40000300800 */
[----:B------:R-:W-:-:S02]  /*37a90*/  LEA.HI.X.SX32 R31, R31, R245, 0x2, P5 ;  /* 0x000000f51f1f7211 */ /* 0x000fc400028f16ff */
[----:B------:R1:W-:Y:S04]  /*37aa0*/  STL.64 [R1+0x1018], R32 ;  /* 0x0010182001007387 */ /* 0x0003e80000100a00 */
[----:B------:R1:W-:Y:S02]  /*37ab0*/  STL.64 [R1+0x1020], R30 ;  /* 0x0010201e01007387 */ /* 0x0003e40000100a00 */
[----:B-1----:R-:W-:-:S04]  /*37ac0*/  LEA R32, P6, R252, R5, 0x2 ;  /* 0x00000005fc207211 */ /* 0x002fc800078c10ff */
[----:B------:R-:W-:Y:S02]  /*37ad0*/  LEA.HI.X.SX32 R33, R252, R245, 0x2, P6 ;  /* 0x000000f5fc217211 */ /* 0x000fe400030f16ff */
[C---:B------:R-:W-:Y:S01]  /*37ae0*/  LEA R30, P5, R251.reuse, R5, 0x2 ;  /* 0x00000005fb1e7211 */ /* 0x040fe200078a10ff */
[----:B------:R-:W1:Y:S02]  /*37af0*/  LDC R252, c[0x0][0x230] ;  /* 0x00008c00fffc7b82 */ /* 0x000e640000000800 */
[----:B------:R1:W-:Y:S01]  /*37b00*/  STL.64 [R1+0x1028], R32 ;  /* 0x0010282001007387 */ /* 0x0003e20000100a00 */
[----:B------:R-:W-:-:S05]  /*37b10*/  LEA.HI.X.SX32 R31, R251, R245, 0x2, P5 ;  /* 0x000000f5fb1f7211 */ /* 0x000fca00028f16ff */
[----:B------:R1:W-:Y:S01]  /*37b20*/  STL.64 [R1+0x1030], R30 ;  /* 0x0010301e01007387 */ /* 0x0003e20000100a00 */
[----:B------:R-:W4:Y:S01]  /*37b30*/  LDC R251, c[0x0][0x230] ;  /* 0x00008c00fffb7b82 */ /* 0x000f220000000800 */
[----:B-1----:R-:W-:-:S04]  /*37b40*/  LEA R32, P6, R246, R5, 0x2 ;  /* 0x00000005f6207211 */ /* 0x002fc800078c10ff */
[----:B------:R-:W-:Y:S02]  /*37b50*/  LEA.HI.X.SX32 R33, R246, R245, 0x2, P6 ;  /* 0x000000f5f6217211 */ /* 0x000fe400030f16ff */
[C---:B------:R-:W-:Y:S01]  /*37b60*/  LEA R30, P5, R247.reuse, R5, 0x2 ;  /* 0x00000005f71e7211 */ /* 0x040fe200078a10ff */
[----:B------:R-:W4:Y:S03]  /*37b70*/  LDL.LU R246, [R1+0x105c] ;  /* 0x00105c0001f67983 */ /* 0x000f260000300800 */
[----:B------:R-:W-:Y:S01]  /*37b80*/  LEA.HI.X.SX32 R31, R247, R245, 0x2, P5 ;  /* 0x000000f5f71f7211 */ /* 0x000fe200028f16ff */
[----:B------:R1:W-:Y:S04]  /*37b90*/  STL.64 [R1+0x1038], R32 ;  /* 0x0010382001007387 */ /* 0x0003e80000100a00 */
[----:B------:R-:W2:Y:S01]  /*37ba0*/  LDL.LU R247, [R1+0x1064] ;  /* 0x0010640001f77983 */ /* 0x000ea20000300800 */
[----:B-1----:R-:W-:-:S04]  /*37bb0*/  LEA R32, P6, R248, R5, 0x2 ;  /* 0x00000005f8207211 */ /* 0x002fc800078c10ff */
[----:B------:R-:W-:Y:S01]  /*37bc0*/  LEA.HI.X.SX32 R33, R248, R245, 0x2, P6 ;  /* 0x000000f5f8217211 */ /* 0x000fe200030f16ff */
[----:B------:R-:W-:Y:S04]  /*37bd0*/  STL.64 [R1+0x1040], R30 ;  /* 0x0010401e01007387 */ /* 0x000fe80000100a00 */
[----:B------:R1:W-:Y:S02]  /*37be0*/  STL.64 [R1+0x1048], R32 ;  /* 0x0010482001007387 */ /* 0x0003e40000100a00 */
[----:B-1----:R-:W2:Y:S01]  /*37bf0*/  LDC R33, c[0x0][0x240] ;  /* 0x00009000ff217b82 */ /* 0x002ea20000000800 */
[----:B------:R-:W-:Y:S02]  /*37c00*/  LEA R30, P5, R249, R5, 0x2 ;  /* 0x00000005f91e7211 */ /* 0x000fe400078a10ff */
[----:B------:R-:W-:-:S02]  /*37c10*/  IADD3 R252, R252, 0x7f, RZ ;  /* 0x0000007ffcfc7810 */ /* 0x000fc40007ffe0ff */
[----:B------:R-:W-:Y:S02]  /*37c20*/  LEA R32, P6, R250, R5, 0x2 ;  /* 0x00000005fa207211 */ /* 0x000fe400078c10ff */
[----:B------:R-:W-:Y:S02]  /*37c30*/  LEA.HI.X.SX32 R31, R249, R245, 0x2, P5 ;  /* 0x000000f5f91f7211 */ /* 0x000fe400028f16ff */
[----:B------:R-:W-:Y:S02]  /*37c40*/  ISETP.GT.AND P5, PT, R252, 0xff, PT ;  /* 0x000000fffc00780c */ /* 0x000fe40003fa4270 */
[----:B------:R-:W1:Y:S01]  /*37c50*/  LDC R252, c[0x0][0x230] ;  /* 0x00008c00fffc7b82 */ /* 0x000e620000000800 */
[----:B------:R1:W-:Y:S04]  /*37c60*/  STL.64 [R1+0x1050], R30 ;  /* 0x0010501e01007387 */ /* 0x0003e80000100a00 */
[----:B-1----:R-:W4:Y:S04]  /*37c70*/  LDL.LU.64 R30, [R1+0x2558] ;  /* 0x00255800011e7983 */ /* 0x002f280000300a00 */
[----:B------:R-:W4:Y:S04]  /*37c80*/  LDL.64 R248, [R1+0x910] ;  /* 0x0009100001f87983 */ /* 0x000f280000100a00 */
[----:B---3--:R1:W-:Y:S01]  /*37c90*/  LDGSTS.E [R244+-0x37ff4], desc[UR60][R6.64], !P4 ;  /* 0xc800c00006f47fae */ /* 0x0083e2000e12187c */
[----:B--2---:R-:W-:Y:S01]  /*37ca0*/  IMAD R247, R247, R33, RZ ;  /* 0x00000021f7f77224 */ /* 0x004fe200078e02ff */
[----:B------:R-:W-:-:S02]  /*37cb0*/  LEA.HI.X.SX32 R33, R250, R245, 0x2, P6 ;  /* 0x000000f5fa217211 */ /* 0x000fc400030f16ff */
[----:B----4-:R-:W-:Y:S01]  /*37cc0*/  ISETP.NE.U32.AND P6, PT, R246, RZ, PT ;  /* 0x000000fff600720c */ /* 0x010fe20003fc5070 */
[----:B------:R-:W2:Y:S01]  /*37cd0*/  LDC R250, c[0x0][0x230] ;  /* 0x00008c00fffa7b82 */ /* 0x000ea20000000800 */
[----:B------:R-:W-:Y:S02]  /*37ce0*/  SEL R246, R35, RZ, P5 ;  /* 0x000000ff23f67207 */ /* 0x000fe40002800000 */
[C---:B-1----:R-:W-:Y:S01]  /*37cf0*/  LEA R6, P5, R247.reuse, R5, 0x2 ;  /* 0x00000005f7067211 */ /* 0x042fe200078a10ff */
[----:B------:R1:W-:Y:S03]  /*37d00*/  STL.64 [R1+0x1060], R32 ;  /* 0x0010602001007387 */ /* 0x0003e60000100a00 */
[----:B------:R-:W-:Y:S02]  /*37d10*/  LEA.HI.X.SX32 R7, R247, R245, 0x2, P5 ;  /* 0x000000f5f7077211 */ /* 0x000fe400028f16ff */
[----:B------:R-:W3:Y:S01]  /*37d20*/  LDC R245, c[0x0][0x230] ;  /* 0x00008c00fff57b82 */ /* 0x000ee20000000800 */
[----:B-1----:R-:W4:Y:S04]  /*37d30*/  LDL.LU.64 R32, [R1+0x2550] ;  /* 0x0025500001207983 */ /* 0x002f280000300a00 */
[----:B------:R-:W4:Y:S04]  /*37d40*/  LDL.LU R35, [R1+0x2548] ;  /* 0x0025480001237983 */ /* 0x000f280000300800 */
[----:B------:R1:W-:Y:S04]  /*37d50*/  STL.64 [R1+0x1058], R6 ;  /* 0x0010580601007387 */ /* 0x0003e80000100a00 */
[----:B-1----:R-:W2:Y:S04]  /*37d60*/  LDL.LU.64 R6, [R1+0x2540] ;  /* 0x0025400001067983 */ /* 0x002ea80000300a00 */
[----:B--2---:R-:W-:Y:S04]  /*37d70*/  LDGSTS.E [R244+-0x34000], desc[UR60][R6.64], !P0 ;  /* 0xcc00000006f47fae */ /* 0x004fe8000c12187c */
[----:B------:R-:W2:Y:S04]  /*37d80*/  LDL.LU.64 R6, [R1+0x2538] ;  /* 0x0025380001067983 */ /* 0x000ea80000300a00 */
[----:B--2---:R-:W-:Y:S04]  /*37d90*/  LDGSTS.E [R244+-0x33ffc], desc[UR60][R6.64], !P1 ;  /* 0xcc00400006f47fae */ /* 0x004fe8000c92187c */
[----:B------:R1:W-:Y:S04]  /*37da0*/  LDGSTS.E [R244+-0x33ff8], desc[UR60][R248.64], !P2 ;  /* 0xcc008000f8f47fae */ /* 0x0003e8000d12187c */
[----:B------:R-:W2:Y:S01]  /*37db0*/  LDL.LU.64 R6, [R1+0x2530] ;  /* 0x0025300001067983 */ /* 0x000ea20000300a00 */
[----:B------:R-:W-:-:S02]  /*37dc0*/  VIADD R5, R250, 0xffffff7f ;  /* 0xffffff7ffa057836 */ /* 0x000fc40000000000 */
[----:B------:R-:W4:Y:S01]  /*37dd0*/  LDC R250, c[0x0][0x230] ;  /* 0x00008c00fffa7b82 */ /* 0x000f220000000800 */
[----:B--2---:R-:W-:Y:S02]  /*37de0*/  LDGSTS.E [R244+-0x33ff4], desc[UR60][R6.64], !P3 ;  /* 0xcc00c00006f47fae */ /* 0x004fe4000d92187c */
[----:B------:R-:W-:Y:S02]  /*37df0*/  ISETP.GE.U32.AND P0, PT, R5, 0x7fffff00, PT ;  /* 0x7fffff000500780c */ /* 0x000fe40003f06070 */
[----:B------:R-:W2:Y:S04]  /*37e00*/  LDL.LU.64 R6, [R1+0x2528] ;  /* 0x0025280001067983 */ /* 0x000ea80000300a00 */
[----:B------:R1:W-:Y:S01]  /*37e10*/  STL.64 [R1+0x2e60], R204 ;  /* 0x002e60cc01007387 */ /* 0x0003e20000100a00 */
[----:B------:R-:W-:Y:S01]  /*37e20*/  ISETP.NE.U32.AND P4, PT, R246, RZ, PT ;  /* 0x000000fff600720c */ /* 0x000fe20003f85070 */
[----:B---3--:R-:W-:-:S02]  /*37e30*/  VIADD R5, R245, 0xffffff7e ;  /* 0xffffff7ef5057836 */ /* 0x008fc40000000000 */
[----:B------:R-:W0:Y:S04]  /*37e40*/  LDGDEPBAR ;  /* 0x00000000000079af */ /* 0x000e280000000000 */
[----:B-1----:R-:W3:Y:S01]  /*37e50*/  LDL.64 R204, [R1+0x9b8] ;  /* 0x0009b80001cc7983 */ /* 0x002ee20000100a00 */
[----:B------:R-:W1:Y:S03]  /*37e60*/  LDC R246, c[0x0][0x230] ;  /* 0x00008c00fff67b82 */ /* 0x000e660000000800 */
[----:B------:R4:W-:Y:S04]  /*37e70*/  STL.64 [R1+0x2e58], R206 ;  /* 0x002e58ce01007387 */ /* 0x0009e80000100a00 */
[----:B----4-:R-:W4:Y:S04]  /*37e80*/  LDL.64 R206, [R1+0x9e8] ;  /* 0x0009e80001ce7983 */ /* 0x010f280000100a00 */
[----:B------:R1:W-:Y:S04]  /*37e90*/  STL.64 [R1+0x2e50], R208 ;  /* 0x002e50d001007387 */ /* 0x0003e80000100a00 */
[----:B-1----:R-:W4:Y:S04]  /*37ea0*/  LDL.64 R208, [R1+0x9d8] ;  /* 0x0009d80001d07983 */ /* 0x002f280000100a00 */
[----:B------:R1:W-:Y:S04]  /*37eb0*/  STL.64 [R1+0x2e48], R210 ;  /* 0x002e48d201007387 */ /* 0x0003e80000100a00 */
[----:B-1----:R-:W3:Y:S04]  /*37ec0*/  LDL.64 R210, [R1+0x998] ;  /* 0x0009980001d27983 */ /* 0x002ee80000100a00 */
[----:B------:R1:W-:Y:S04]  /*37ed0*/  STL.64 [R1+0x2e40], R52 ;  /* 0x002e403401007387 */ /* 0x0003e80000100a00 */
[----:B-1----:R-:W4:Y:S04]  /*37ee0*/  LDL.64 R52, [R1+0x970] ;  /* 0x0009700001347983 */ /* 0x002f280000100a00 */
[----:B------:R1:W-:Y:S04]  /*37ef0*/  STL.64 [R1+0x2e38], R212 ;  /* 0x002e38d401007387 */ /* 0x0003e80000100a00 */
[----:B-1----:R-:W3:Y:S04]  /*37f00*/  LDL.64 R212, [R1+0x9e0] ;  /* 0x0009e00001d47983 */ /* 0x002ee80000100a00 */
        /* <DEDUP_REMOVED lines=19> */
[----:B-1----:R-:W4:Y:S01]  /*38040*/  LDL.64 R228, [R1+0x968] ;  /* 0x0009680001e47983 */ /* 0x002f220000100a00 */
[----:B------:R-:W-:-:S04]  /*38050*/  IADD3 R245, R250, -0x83, RZ ;  /* 0xffffff7dfaf57810 */ /* 0x000fc80007ffe0ff */
[----:B------:R-:W-:Y:S01]  /*38060*/  ISETP.GE.U32.AND P2, PT, R245, 0x7ffffefe, PT ;  /* 0x7ffffefef500780c */ /* 0x000fe20003f46070 */
[----:B------:R-:W-:Y:S01]  /*38070*/  VIADD R245, R251, 0xffffff5f ;  /* 0xffffff5ffbf57836 */ /* 0x000fe20000000000 */
[----:B------:R-:W-:Y:S04]  /*38080*/  STL.64 [R1+0x2de0], R230 ;  /* 0x002de0e601007387 */ /* 0x000fe80000100a00 */
[----:B------:R-:W-:Y:S01]  /*38090*/  STL.64 [R1+0x2dd8], R232 ;  /* 0x002dd8e801007387 */ /* 0x000fe20000100a00 */
[----:B------:R-:W-:-:S03]  /*380a0*/  ISETP.GE.U32.AND P5, PT, R245, 0x7ffffee0, PT ;  /* 0x7ffffee0f500780c */ /* 0x000fc60003fa6070 */
[----:B------:R-:W-:Y:S04]  /*380b0*/  STL.64 [R1+0x2dd0], R234 ;  /* 0x002dd0ea01007387 */ /* 0x000fe80000100a00 */
[----:B------:R-:W-:Y:S04]  /*380c0*/  STL.64 [R1+0x2dc8], R236 ;  /* 0x002dc8ec01007387 */ /* 0x000fe80000100a00 */
[----:B------:R-:W-:Y:S04]  /*380d0*/  STL.64 [R1+0x2dc0], R56 ;  /* 0x002dc03801007387 */ /* 0x000fe80000100a00 */
[----:B------:R-:W-:Y:S04]  /*380e0*/  STL.64 [R1+0x2db8], R238 ;  /* 0x002db8ee01007387 */ /* 0x000fe80000100a00 */
[----:B------:R-:W-:Y:S04]  /*380f0*/  STL.64 [R1+0x2db0], R240 ;  /* 0x002db0f001007387 */ /* 0x000fe80000100a00 */
[----:B------:R1:W-:Y:S04]  /*38100*/  STL.64 [R1+0x2da8], R242 ;  /* 0x002da8f201007387 */ /* 0x0003e80000100a00 */
[----:B------:R1:W-:Y:S01]  /*38110*/  STL.64 [R1+0x2da0], R126 ;  /* 0x002da07e01007387 */ /* 0x0003e20000100a00 */
[----:B--2---:R-:W-:-:S03]  /*38120*/  IMAD.IADD R245, R170, 0x1, R7 ;  /* 0x00000001aaf57824 */ /* 0x004fc600078e0207 */
[----:B------:R2:W-:Y:S01]  /*38130*/  STL.64 [R1+0x2528], R6 ;  /* 0x0025280601007387 */ /* 0x0005e20000100a00 */
[----:B------:R-:W-:Y:S01]  /*38140*/  ISETP.GE.U32.AND P1, PT, R5, 0x7ffffeff, PT ;  /* 0x7ffffeff0500780c */ /* 0x000fe20003f26070 */
[----:B------:R-:W-:Y:S01]  /*38150*/  VIADD R5, R252, 0xffffff7c ;  /* 0xffffff7cfc057836 */ /* 0x000fe20000000000 */
[C---:B------:R-:W-:Y:S01]  /*38160*/  LOP3.LUT R247, R7.reuse, 0x20, RZ, 0x3c, !PT ;  /* 0x0000002007f77812 */ /* 0x040fe200078e3cff */
[----:B-1----:R-:W3:Y:S01]  /*38170*/  LDL.64 R242, [R1+0xa18] ;  /* 0x000a180001f27983 */ /* 0x002ee20000100a00 */
[----:B------:R-:W-:Y:S02]  /*38180*/  LOP3.LUT R248, R7, 0x30, RZ, 0x3c, !PT ;  /* 0x0000003007f87812 */ /* 0x000fe400078e3cff */
[----:B------:R-:W-:Y:S01]  /*38190*/  ISETP.GE.U32.AND P3, PT, R5, 0x7ffffefd, PT ;  /* 0x7ffffefd0500780c */ /* 0x000fe20003f66070 */
[----:B------:R-:W3:Y:S01]  /*381a0*/  LDL.64 R126, [R1+0xa10] ;  /* 0x000a1000017e7983 */ /* 0x000ee20000100a00 */
[----:B------:R-:W-:Y:S02]  /*381b0*/  IADD3 R5, R246, -0xa2, RZ ;  /* 0xffffff5ef6057810 */ /* 0x000fe40007ffe0ff */
[C---:B------:R-:W-:Y:S01]  /*381c0*/  LOP3.LUT R246, R7.reuse, 0x10, RZ, 0x3c, !PT ;  /* 0x0000001007f67812 */ /* 0x040fe200078e3cff */
[----:B------:R-:W3:Y:S01]  /*381d0*/  LDL.64 R240, [R1+0xa20] ;  /* 0x000a200001f07983 */ /* 0x000ee20000100a00 */
[----:B------:R-:W-:-:S02]  /*381e0*/  LOP3.LUT R249, R7, 0x40, RZ, 0x3c, !PT ;  /* 0x0000004007f97812 */ /* 0x000fc400078e3cff */
[C---:B------:R-:W-:Y:S01]  /*381f0*/  LOP3.LUT R250, R7.reuse, 0x50, RZ, 0x3c, !PT ;  /* 0x0000005007fa7812 */ /* 0x040fe200078e3cff */
[----:B------:R-:W3:Y:S01]  /*38200*/  LDL.64 R238, [R1+0xa28] ;  /* 0x000a280001ee7983 */ /* 0x000ee20000100a00 */
[C---:B------:R-:W-:Y:S02]  /*38210*/  LOP3.LUT R251, R7.reuse, 0x60, RZ, 0x3c, !PT ;  /* 0x0000006007fb7812 */ /* 0x040fe400078e3cff */
[----:B------:R-:W-:Y:S01]  /*38220*/  LOP3.LUT R252, R7, 0x70, RZ, 0x3c, !PT ;  /* 0x0000007007fc7812 */ /* 0x000fe200078e3cff */
[----:B------:R-:W3:Y:S04]  /*38230*/  LDL.64 R56, [R1+0xa40] ;  /* 0x000a400001387983 */ /* 0x000ee80000100a00 */
[----:B--2---:R-:W2:Y:S04]  /*38240*/  LDL.64 R6, [R1+0xa08] ;  /* 0x000a080001067983 */ /* 0x004ea80000100a00 */
[----:B------:R-:W2:Y:S04]  /*38250*/  LDL.64 R236, [R1+0xa48] ;  /* 0x000a480001ec7983 */ /* 0x000ea80000100a00 */
[----:B------:R-:W2:Y:S04]  /*38260*/  LDL.64 R234, [R1+0xa50] ;  /* 0x000a500001ea7983 */ /* 0x000ea80000100a00 */
[----:B------:R-:W2:Y:S04]  /*38270*/  LDL.64 R232, [R1+0xa58] ;  /* 0x000a580001e87983 */ /* 0x000ea80000100a00 */
[----:B------:R-:W2:Y:S04]  /*38280*/  LDL.64 R230, [R1+0x258] ;  /* 0x0002580001e67983 */ /* 0x000ea80000100a00 */
[----:B----4-:R-:W-:Y:S04]  /*38290*/  LDGSTS.E [R245], desc[UR60][R228.64], P6 ;  /* 0x00000000e4f57fae */ /* 0x010fe8000b12187c */
[----:B------:R-:W-:Y:S04]  /*382a0*/  LDGSTS.E [R245+0x400], desc[UR60][R52.64], P6 ;  /* 0x0040000034f57fae */ /* 0x000fe8000b12187c */
[----:B---3--:R-:W-:Y:S04]  /*382b0*/  LDGSTS.E [R245+0x800], desc[UR60][R226.64], P6 ;  /* 0x00800000e2f57fae */ /* 0x008fe8000b12187c */
[----:B------:R-:W-:Y:S04]  /*382c0*/  LDGSTS.E [R245+0xc00], desc[UR60][R224.64], P6 ;  /* 0x00c00000e0f57fae */ /* 0x000fe8000b12187c */
[----:B------:R-:W3:Y:S04]  /*382d0*/  LDL.64 R52, [R1+0x9f0] ;  /* 0x0009f00001347983 */ /* 0x000ee80000100a00 */
[----:B------:R-:W-:Y:S04]  /*382e0*/  LDGSTS.E [R245+0x1000], desc[UR60][R188.64], P6 ;  /* 0x01000000bcf57fae */ /* 0x000fe8000b12187c */
[----:B------:R-:W-:Y:S04]  /*382f0*/  LDGSTS.E [R245+0x1400], desc[UR60][R210.64], P6 ;  /* 0x01400000d2f57fae */ /* 0x000fe8000b12187c */
[----:B------:R-:W-:Y:S04]  /*38300*/  LDGSTS.E [R245+0x1800], desc[UR60][R222.64], P6 ;  /* 0x01800000def57fae */ /* 0x000fe8000b12187c */
[----:B------:R-:W-:Y:S04]  /*38310*/  LDGSTS.E [R245+0x1c00], desc[UR60][R220.64], P6 ;  /* 0x01c00000dcf57fae */ /* 0x000fe8000b12187c */
[----:B------:R-:W4:Y:S04]  /*38320*/  LDL.64 R210, [R1+0x9f8] ;  /* 0x0009f80001d27983 */ /* 0x000f280000100a00 */
[----:B------:R-:W-:Y:S04]  /*38330*/  LDGSTS.E [R245+0x2000], desc[UR60][R218.64], P6 ;  /* 0x02000000daf57fae */ /* 0x000fe8000b12187c */
[----:B------:R-:W-:Y:S04]  /*38340*/  LDGSTS.E [R245+0x2400], desc[UR60][R204.64], P6 ;  /* 0x02400000ccf57fae */ /* 0x000fe8000b12187c */
[----:B------:R-:W-:Y:S04]  /*38350*/  LDGSTS.E [R245+0x2800], desc[UR60][R122.64], P6 ;  /* 0x028000007af57fae */ /* 0x000fe8000b12187c */
[----:B------:R-:W-:Y:S04]  /*38360*/  LDGSTS.E [R245+0x2c00], desc[UR60][R216.64], P6 ;  /* 0x02c00000d8f57fae */ /* 0x000fe8000b12187c */
[----:B------:R-:W2:Y:S04]  /*38370*/  LDL.64 R204, [R1+0xa00] ;  /* 0x000a000001cc7983 */ /* 0x000ea80000100a00 */
[----:B------:R-:W-:Y:S04]  /*38380*/  LDGSTS.E [R245+0x3000], desc[UR60][R214.64], P6 ;  /* 0x03000000d6f57fae */ /* 0x000fe8000b12187c */
[----:B------:R-:W-:Y:S04]  /*38390*/  LDGSTS.E [R245+0x3400], desc[UR60][R208.64], P6 ;  /* 0x03400000d0f57fae */ /* 0x000fe8000b12187c */
[----:B------:R-:W-:Y:S04]  /*383a0*/  LDGSTS.E [R245+0x3800], desc[UR60][R212.64], P6 ;  /* 0x03800000d4f57fae */ /* 0x000fe8000b12187c */
[----:B------:R-:W2:Y:S04]  /*383b0*/  LDL.64 R214, [R1+0xa30] ;  /* 0x000a300001d67983 */ /* 0x000ea80000100a00 */
[----:B------:R-:W2:Y:S04]  /*383c0*/  LDL.64 R208, [R1+0xa38] ;  /* 0x000a380001d07983 */ /* 0x000ea80000100a00 */
[----:B------:R-:W-:Y:S04]  /*383d0*/  LDGSTS.E [R245+0x3c00], desc[UR60][R206.64], P6 ;  /* 0x03c00000cef57fae */ /* 0x000fe8000b12187c */
[----:B------:R-:W2:Y:S04]  /*383e0*/  LDL.64 R228, [R1+0xa60] ;  /* 0x000a600001e47983 */ /* 0x000ea80000100a00 */
        /* <DEDUP_REMOVED lines=10> */
[----:B---3--:R-:W-:Y:S04]  /*38490*/  LDGSTS.E [R245+0x4000], desc[UR60][R52.64], P6 ;  /* 0x0400000034f57fae */ /* 0x008fe8000b12187c */
[----:B------:R-:W3:Y:S04]  /*384a0*/  LDL.64 R52, [R1+0xe8] ;  /* 0x0000e80001347983 */ /* 0x000ee80000100a00 */
[----:B----4-:R-:W-:Y:S04]  /*384b0*/  LDGSTS.E [R245+0x4400], desc[UR60][R210.64], P6 ;  /* 0x04400000d2f57fae */ /* 0x010fe8000b12187c */
[----:B------:R-:W4:Y:S04]  /*384c0*/  LDL.64 R210, [R1+0x920] ;  /* 0x0009200001d27983 */ /* 0x000f280000100a00 */
[----:B--2---:R-:W-:Y:S04]  /*384d0*/  LDGSTS.E [R245+0x4800], desc[UR60][R204.64], P6 ;  /* 0x04800000ccf57fae */ /* 0x004fe8000b12187c */
[----:B------:R-:W-:Y:S04]  /*384e0*/  LDGSTS.E [R245+0x4c00], desc[UR60][R6.64], P6 ;  /* 0x04c0000006f57fae */ /* 0x000fe8000b12187c */
[----:B------:R-:W-:Y:S04]  /*384f0*/  LDGSTS.E [R245+0x5000], desc[UR60][R126.64], P6 ;  /* 0x050000007ef57fae */ /* 0x000fe8000b12187c */
[----:B------:R-:W2:Y:S04]  /*38500*/  LDL.64 R204, [R1+0xb40] ;  /* 0x000b400001cc7983 */ /* 0x000ea80000100a00 */
[----:B------:R-:W-:Y:S04]  /*38510*/  LDGSTS.E [R245+0x5400], desc[UR60][R242.64], P6 ;  /* 0x05400000f2f57fae */ /* 0x000fe8000b12187c */
[----:B------:R-:W-:Y:S04]  /*38520*/  LDGSTS.E [R245+0x5800], desc[UR60][R240.64], P6 ;  /* 0x05800000f0f57fae */ /* 0x000fe8000b12187c */
[----:B------:R-:W-:Y:S04]  /*38530*/  LDGSTS.E [R245+0x5c00], desc[UR60][R238.64], P6 ;  /* 0x05c00000eef57fae */ /* 0x000fe8000b12187c */
[----:B------:R-:W-:Y:S04]  /*38540*/  LDGSTS.E [R245+0x6000], desc[UR60][R214.64], P6 ;  /* 0x06000000d6f57fae */ /* 0x000fe8000b12187c */
[----:B------:R-:W-:Y:S04]  /*38550*/  LDGSTS.E [R245+0x6400], desc[UR60][R208.64], P6 ;  /* 0x06400000d0f57fae */ /* 0x000fe8000b12187c */
[----:B------:R-:W-:Y:S04]  /*38560*/  LDGSTS.E [R245+0x6800], desc[UR60][R56.64], P6 ;  /* 0x0680000038f57fae */ /* 0x000fe8000b12187c */
[----:B------:R-:W2:Y:S04]  /*38570*/  LDL.64 R214, [R1+0xb80] ;  /* 0x000b800001d67983 */ /* 0x000ea80000100a00 */
[----:B------:R-:W2:Y:S04]  /*38580*/  LDL.64 R208, [R1+0xbc0] ;  /* 0x000bc00001d07983 */ /* 0x000ea80000100a00 */
[----:B------:R-:W-:Y:S04]  /*38590*/  LDGSTS.E [R245+0x6c00], desc[UR60][R236.64], P6 ;  /* 0x06c00000ecf57fae */ /* 0x000fe8000b12187c */
[----:B------:R-:W-:Y:S04]  /*385a0*/  LDGSTS.E [R245+0x7000], desc[UR60][R234.64], P6 ;  /* 0x07000000eaf57fae */ /* 0x000fe8000b12187c */
[----:B------:R-:W-:Y:S04]  /*385b0*/  LDGSTS.E [R245+0x7400], desc[UR60][R232.64], P6 ;  /* 0x07400000e8f57fae */ /* 0x000fe8000b12187c */
[----:B------:R-:W-:Y:S04]  /*385c0*/  LDGSTS.E [R245+0x7800], desc[UR60][R230.64], P6 ;  /* 0x07800000e6f57fae */ /* 0x000fe8000b12187c */
[----:B------:R-:W-:Y:S04]  /*385d0*/  LDGSTS.E [R245+0x7c00], desc[UR60][R228.64], P6 ;  /* 0x07c00000e4f57fae */ /* 0x000fe8000b12187c */
[----:B------:R-:W-:Y:S04]  /*385e0*/  LDGSTS.E [R245+0x20000], desc[UR60][R206.64], P6 ;  /* 0x20000000cef57fae */ /* 0x000fe8000b12187c */
[----:B------:R-:W-:Y:S04]  /*385f0*/  LDGSTS.E [R245+0x20400], desc[UR60][R226.64], P6 ;  /* 0x20400000e2f57fae */ /* 0x000fe8000b12187c */
[----:B------:R-:W-:Y:S04]  /*38600*/  LDGSTS.E [R245+0x20800], desc[UR60][R224.64], P6 ;  /* 0x20800000e0f57fae */ /* 0x000fe8000b12187c */
        /* <DEDUP_REMOVED lines=17> */
[----:B------:R-:W-:Y:S04]  /*38720*/  LDGSTS.E [R245+0x21400], desc[UR60][R222.64], P6 ;  /* 0x21400000def57fae */ /* 0x000fe8000b12187c */
[----:B------:R-:W-:Y:S04]  /*38730*/  LDGSTS.E [R245+0x21800], desc[UR60][R220.64], P6 ;  /* 0x21800000dcf57fae */ /* 0x000fe8000b12187c */
[----:B------:R-:W3:Y:S04]  /*38740*/  LDL.64 R52, [R1+0xc60] ;  /* 0x000c600001347983 */ /* 0x000ee80000100a00 */
[----:B------:R-:W-:Y:S04]  /*38750*/  LDGSTS.E [R245+0x21c00], desc[UR60][R218.64], P6 ;  /* 0x21c00000daf57fae */ /* 0x000fe8000b12187c */
[----:B----4-:R-:W-:Y:S04]  /*38760*/  LDGSTS.E [R245+0x22000], desc[UR60][R210.64], P6 ;  /* 0x22000000d2f57fae */ /* 0x010fe8000b12187c */
[----:B------:R-:W-:Y:S04]  /*38770*/  LDGSTS.E [R245+0x22400], desc[UR60][R122.64], P6 ;  /* 0x224000007af57fae */ /* 0x000fe8000b12187c */
[----:B------:R-:W-:Y:S04]  /*38780*/  LDGSTS.E [R245+0x22800], desc[UR60][R216.64], P6 ;  /* 0x22800000d8f57fae */ /* 0x000fe8000b12187c */
[----:B------:R-:W4:Y:S04]  /*38790*/  LDL.64 R210, [R1+0xca0] ;  /* 0x000ca00001d27983 */ /* 0x000f280000100a00 */
[----:B------:R-:W-:Y:S04]  /*387a0*/  LDGSTS.E [R245+0x22c00], desc[UR60][R212.64], P6 ;  /* 0x22c00000d4f57fae */ /* 0x000fe8000b12187c */
[----:B--2---:R-:W-:Y:S04]  /*387b0*/  LDGSTS.E [R245+0x23000], desc[UR60][R204.64], P6 ;  /* 0x23000000ccf57fae */ /* 0x004fe8000b12187c */
[----:B------:R-:W2:Y:S04]  /*387c0*/  LDL.64 R222, [R1+0x808] ;  /* 0x0008080001de7983 */ /* 0x000ea80000100a00 */
[----:B------:R-:W2:Y:S04]  /*387d0*/  LDL.64 R212, [R1+0xe30] ;  /* 0x000e300001d47983 */ /* 0x000ea80000100a00 */
[----:B------:R-:W2:Y:S04]  /*387e0*/  LDL.64 R204, [R1+0xe70] ;  /* 0x000e700001cc7983 */ /* 0x000ea80000100a00 */
[----:B------:R-:W2:Y:S04]  /*387f0*/  LDL.64 R220, [R1+0x7d0] ;  /* 0x0007d00001dc7983 */ /* 0x000ea80000100a00 */
[----:B------:R-:W2:Y:S04]  /*38800*/  LDL.64 R218, [R1+0x798] ;  /* 0x0007980001da7983 */ /* 0x000ea80000100a00 */
[----:B------:R-:W2:Y:S04]  /*38810*/  LDL.64 R122, [R1+0x728] ;  /* 0x00072800017a7983 */ /* 0x000ea80000100a00 */
[----:B------:R-:W-:Y:S04]  /*38820*/  LDGSTS.E [R245+0x23400], desc[UR60][R214.64], P6 ;  /* 0x23400000d6f57fae */ /* 0x000fe8000b12187c */
[----:B------:R-:W-:Y:S04]  /*38830*/  LDGSTS.E [R245+0x23800], desc[UR60][R208.64], P6 ;  /* 0x23800000d0f57fae */ /* 0x000fe8000b12187c */
[----:B------:R-:W2:Y:S04]  /*38840*/  LDL.64 R216, [R1+0x6f0] ;  /* 0x0006f00001d87983 */ /* 0x000ea80000100a00 */
[----:B------:R-:W2:Y:S04]  /*38850*/  LDL.64 R214, [R1+0x6b8] ;  /* 0x0006b80001d67983 */ /* 0x000ea80000100a00 */
[----:B------:R-:W2:Y:S04]  /*38860*/  LDL.64 R208, [R1+0x1030] ;  /* 0x0010300001d07983 */ /* 0x000ea80000100a00 */
[----:B------:R-:W-:Y:S04]  /*38870*/  LDGSTS.E [R245+0x23c00], desc[UR60][R206.64], P6 ;  /* 0x23c00000cef57fae */ /* 0x000fe8000b12187c */
[----:B------:R-:W2:Y:S01]  /*38880*/  LDL.64 R206, [R1+0x840] ;  /* 0x0008400001ce7983 */ /* 0x000ea20000100a00 */
[----:B------:R-:W-:-:S03]  /*38890*/  IMAD.IADD R246, R170, 0x1, R246 ;  /* 0x00000001aaf67824 */ /* 0x000fc600078e02f6 */
[----:B---3--:R-:W-:Y:S04]  /*388a0*/  LDGSTS.E [R245+0x24000], desc[UR60][R52.64], P6 ;  /* 0x2400000034f57fae */ /* 0x008fe8000b12187c */
[----:B------:R-:W3:Y:S04]  /*388b0*/  LDL.64 R52, [R1+0x760] ;  /* 0x0007600001347983 */ /* 0x000ee80000100a00 */
[----:B----4-:R-:W-:Y:S04]  /*388c0*/  LDGSTS.E [R245+0x24400], desc[UR60][R210.64], P6 ;  /* 0x24400000d2f57fae */ /* 0x010fe8000b12187c */
[----:B------:R-:W-:Y:S04]  /*388d0*/  LDGSTS.E [R245+0x24800], desc[UR60][R6.64], P6 ;  /* 0x2480000006f57fae */ /* 0x000fe8000b12187c */
[----:B------:R-:W-:Y:S04]  /*388e0*/  LDGSTS.E [R245+0x24c00], desc[UR60][R126.64], P6 ;  /* 0x24c000007ef57fae */ /* 0x000fe8000b12187c */
[----:B------:R-:W-:Y:S04]  /*388f0*/  LDGSTS.E [R245+0x25000], desc[UR60][R242.64], P6 ;  /* 0x25000000f2f57fae */ /* 0x000fe8000b12187c */
[----:B------:R-:W-:Y:S04]  /*38900*/  LDGSTS.E [R245+0x25400], desc[UR60][R240.64], P6 ;  /* 0x25400000f0f57fae */ /* 0x000fe8000b12187c */
[----:B------:R-:W-:Y:S04]  /*38910*/  LDGSTS.E [R245+0x25800], desc[UR60][R238.64], P6 ;  /* 0x25800000eef57fae */ /* 0x000fe8000b12187c */
[----:B------:R-:W4:Y:S04]  /*38920*/  LDL.64 R210, [R1+0x680] ;  /* 0x0006800001d27983 */ /* 0x000f280000100a00 */
[----:B--2---:R-:W-:Y:S04]  /*38930*/  LDGSTS.E [R245+0x25c00], desc[UR60][R212.64], P6 ;  /* 0x25c00000d4f57fae */ /* 0x004fe8000b12187c */
        /* <DEDUP_REMOVED lines=36> */
[----:B---3--:R-:W-:Y:S04]  /*38b80*/  LDGSTS.E [R246+0x1c80], desc[UR60][R52.64], P6 ;  /* 0x01c8000034f67fae */ /* 0x008fe8000b12187c */
[----:B------:R-:W-:Y:S04]  /*38b90*/  LDGSTS.E [R246+0x2080], desc[UR60][R122.64], P6 ;  /* 0x020800007af67fae */ /* 0x000fe8000b12187c */
[----:B------:R-:W-:Y:S04]  /*38ba0*/  LDGSTS.E [R246+0x2480], desc[UR60][R216.64], P6 ;  /* 0x02480000d8f67fae */ /* 0x000fe8000b12187c */
[----:B------:R-:W-:Y:S04]  /*38bb0*/  LDGSTS.E [R246+0x2880], desc[UR60][R214.64], P6 ;  /* 0x02880000d6f67fae */ /* 0x000fe8000b12187c */
[----:B------:R-:W3:Y:S04]  /*38bc0*/  LDL.64 R52, [R1+0x568] ;  /* 0x0005680001347983 */ /* 0x000ee80000100a00 */
[----:B------:R-:W3:Y:S04]  /*38bd0*/  LDL.64 R214, [R1+0x418] ;  /* 0x0004180001d67983 */ /* 0x000ee80000100a00 */
[----:B------:R-:W3:Y:S04]  /*38be0*/  LDL.64 R122, [R1+0x958] ;  /* 0x00095800017a7983 */ /* 0x000ee80000100a00 */
[----:B------:R-:W3:Y:S04]  /*38bf0*/  LDL.64 R216, [R1+0xab0] ;  /* 0x000ab00001d87983 */ /* 0x000ee80000100a00 */
[----:B----4-:R-:W-:Y:S04]  /*38c00*/  LDGSTS.E [R246+0x2c80], desc[UR60][R210.64], P6 ;  /* 0x02c80000d2f67fae */ /* 0x010fe8000b12187c */
[----:B------:R-:W4:Y:S04]  /*38c10*/  LDL.64 R210, [R1+0x3e0] ;  /* 0x0003e00001d27983 */ /* 0x000f280000100a00 */
[----:B--2---:R-:W-:Y:S04]  /*38c20*/  LDGSTS.E [R246+0x3080], desc[UR60][R212.64], P6 ;  /* 0x03080000d4f67fae */ /* 0x004fe8000b12187c */
[----:B------:R-:W-:Y:S04]  /*38c30*/  LDGSTS.E [R246+0x3480], desc[UR60][R204.64], P6 ;  /* 0x03480000ccf67fae */ /* 0x000fe8000b12187c */
[----:B------:R-:W2:Y:S04]  /*38c40*/  LDL.64 R212, [R1+0xaf0] ;  /* 0x000af00001d47983 */ /* 0x000ea80000100a00 */
[----:B------:R-:W2:Y:S04]  /*38c50*/  LDL.64 R204, [R1+0x250] ;  /* 0x0002500001cc7983 */ /* 0x000ea80000100a00 */
[----:B------:R-:W-:Y:S04]  /*38c60*/  LDGSTS.E [R246+0x3880], desc[UR60][R208.64], P6 ;  /* 0x03880000d0f67fae */ /* 0x000fe8000b12187c */
[----:B------:R-:W2:Y:S04]  /*38c70*/  LDL.64 R208, [R1+0x160] ;  /* 0x0001600001d07983 */ /* 0x000ea80000100a00 */
[----:B------:R-:W-:Y:S04]  /*38c80*/  LDGSTS.E [R246+0x3c80], desc[UR60][R206.64], P6 ;  /* 0x03c80000cef67fae */ /* 0x000fe8000b12187c */
[----:B------:R-:W2:Y:S04]  /*38c90*/  LDL.64 R206, [R1+0x60] ;  /* 0x0000600001ce7983 */ /* 0x000ea80000100a00 */
[----:B---3--:R-:W-:Y:S04]  /*38ca0*/  LDGSTS.E [R246+0x4080], desc[UR60][R52.64], P6 ;  /* 0x0408000034f67fae */ /* 0x008fe8000b12187c */
[----:B------:R-:W-:Y:S04]  /*38cb0*/  LDGSTS.E [R246+0x4480], desc[UR60][R6.64], P6 ;  /* 0x0448000006f67fae */ /* 0x000fe8000b12187c */
[----:B------:R-:W-:Y:S04]  /*38cc0*/  LDGSTS.E [R246+0x4880], desc[UR60][R126.64], P6 ;  /* 0x048800007ef67fae */ /* 0x000fe8000b12187c */
[----:B------:R-:W-:Y:S04]  /*38cd0*/  LDGSTS.E [R246+0x4c80], desc[UR60][R242.64], P6 ;  /* 0x04c80000f2f67fae */ /* 0x000fe8000b12187c */
[----:B------:R-:W-:Y:S04]  /*38ce0*/  LDGSTS.E [R246+0x5080], desc[UR60][R240.64], P6 ;  /* 0x05080000f0f67fae */ /* 0x000fe8000b12187c */
[----:B------:R-:W-:Y:S04]  /*38cf0*/  LDGSTS.E [R246+0x5480], desc[UR60][R238.64], P6 ;  /* 0x05480000eef67fae */ /* 0x000fe8000b12187c */
[----:B------:R-:W-:Y:S04]  /*38d00*/  LDGSTS.E [R246+0x5880], desc[UR60][R214.64], P6 ;  /* 0x05880000d6f67fae */ /* 0x000fe8000b12187c */
[----:B------:R-:W3:Y:S04]  /*38d10*/  LDL.64 R52, [R1+0xb30] ;  /* 0x000b300001347983 */ /* 0x000ee80000100a00 */
[----:B------:R-:W3:Y:S04]  /*38d20*/  LDL.64 R6, [R1+0xc78] ;  /* 0x000c780001067983 */ /* 0x000ee80000100a00 */
[----:B------:R-:W3:Y:S04]  /*38d30*/  LDL.64 R126, [R1+0xcb8] ;  /* 0x000cb800017e7983 */ /* 0x000ee80000100a00 */
[----:B------:R-:W3:Y:S04]  /*38d40*/  LDL.64 R242, [R1+0xcf8] ;  /* 0x000cf80001f27983 */ /* 0x000ee80000100a00 */
[----:B------:R-:W3:Y:S04]  /*38d50*/  LDL.64 R214, [R1+0xb38] ;  /* 0x000b380001d67983 */ /* 0x000ee80000100a00 */
[----:B------:R-:W3:Y:S04]  /*38d60*/  LDL.64 R240, [R1+0xd38] ;  /* 0x000d380001f07983 */ /* 0x000ee80000100a00 */
[----:B----4-:R-:W-:Y:S04]  /*38d70*/  LDGSTS.E [R246+0x5c80], desc[UR60][R210.64], P6 ;  /* 0x05c80000d2f67fae */ /* 0x010fe8000b12187c */
[----:B------:R-:W-:Y:S04]  /*38d80*/  LDGSTS.E [R246+0x6080], desc[UR60][R56.64], P6 ;  /* 0x0608000038f67fae */ /* 0x000fe8000b12187c */
[----:B------:R-:W-:Y:S04]  /*38d90*/  LDGSTS.E [R246+0x6480], desc[UR60][R236.64], P6 ;  /* 0x06480000ecf67fae */ /* 0x000fe8000b12187c */
[----:B------:R-:W-:Y:S04]  /*38da0*/  LDGSTS.E [R246+0x6880], desc[UR60][R234.64], P6 ;  /* 0x06880000eaf67fae */ /* 0x000fe8000b12187c */
[----:B------:R-:W-:Y:S04]  /*38db0*/  LDGSTS.E [R246+0x6c80], desc[UR60][R232.64], P6 ;  /* 0x06c80000e8f67fae */ /* 0x000fe8000b12187c */
[----:B------:R-:W-:Y:S04]  /*38dc0*/  LDGSTS.E [R246+0x7080], desc[UR60][R230.64], P6 ;  /* 0x07080000e6f67fae */ /* 0x000fe8000b12187c */
[----:B------:R-:W-:Y:S04]  /*38dd0*/  LDGSTS.E [R246+0x7480], desc[UR60][R228.64], P6 ;  /* 0x07480000e4f67fae */ /* 0x000fe8000b12187c */
[----:B------:R-:W4:Y:S04]  /*38de0*/  LDL.64 R238, [R1+0xd78] ;  /* 0x000d780001ee7983 */ /* 0x000f280000100a00 */
[----:B------:R-:W4:Y:S04]  /*38df0*/  LDL.64 R210, [R1+0xb78] ;  /* 0x000b780001d27983 */ /* 0x000f280000100a00 */
[----:B------:R-:W4:Y:S04]  /*38e00*/  LDL.64 R56, [R1+0xe38] ;  /* 0x000e380001387983 */ /* 0x000f280000100a00 */
[----:B--2---:R-:W-:Y:S04]  /*38e10*/  LDGSTS.E [R246+0x7880], desc[UR60][R204.64], P6 ;  /* 0x07880000ccf67fae */ /* 0x004fe8000b12187c */
        /* <DEDUP_REMOVED lines=30> */
[----:B------:R-:W3:Y:S04]  /*39000*/  LDL.64 R52, [R1+0xdf8] ;  /* 0x000df80001347983 */ /* 0x000ee80000100a00 */
[----:B------:R-:W3:Y:S04]  /*39010*/  LDL.64 R214, [R1+0x720] ;  /* 0x0007200001d67983 */ /* 0x000ee80000100a00 */
[----:B----4-:R-:W-:Y:S04]  /*39020*/  LDGSTS.E [R246+0x23080], desc[UR60][R210.64], P6 ;  /* 0x23080000d2f67fae */ /* 0x010fe8000b12187c */
[----:B------:R-:W4:Y:S04]  /*39030*/  LDL.64 R210, [R1+0xfb8] ;  /* 0x000fb80001d27983 */ /* 0x000f280000100a00 */
[----:B--2---:R-:W-:Y:S04]  /*39040*/  LDGSTS.E [R246+0x23480], desc[UR60][R204.64], P6 ;  /* 0x23480000ccf67fae */ /* 0x004fe8000b12187c */
[----:B------:R-:W2:Y:S04]  /*39050*/  LDL.64 R204, [R1+0x8a8] ;  /* 0x0008a80001cc7983 */ /* 0x000ea80000100a00 */
        /* <DEDUP_REMOVED lines=9> */
[----:B------:R-:W2:Y:S01]  /*390f0*/  LDL.64 R206, [R1+0x6e8] ;  /* 0x0006e80001ce7983 */ /* 0x000ea20000100a00 */
[----:B------:R-:W-:-:S03]  /*39100*/  IADD3 R247, R170, R247, RZ ;  /* 0x000000f7aaf77210 */ /* 0x000fc60007ffe0ff */
        /* <DEDUP_REMOVED lines=16> */
[----:B----4-:R-:W-:Y:S04]  /*39210*/  LDGSTS.E [R246+0x27480], desc[UR60][R210.64], P6 ;  /* 0x27480000d2f67fae */ /* 0x010fe8000b12187c */
[----:B------:R-:W-:Y:S04]  /*39220*/  LDGSTS.E [R246+0x27880], desc[UR60][R226.64], P6 ;  /* 0x27880000e2f67fae */ /* 0x000fe8000b12187c */
[----:B------:R-:W-:Y:S04]  /*39230*/  LDGSTS.E [R246+0x27c80], desc[UR60][R224.64], P6 ;  /* 0x27c80000e0f67fae */ /* 0x000fe8000b12187c */
[----:B------:R-:W-:Y:S04]  /*39240*/  LDGSTS.E [R247+0x100], desc[UR60][R188.64], P6 ;  /* 0x00100000bcf77fae */ /* 0x000fe8000b12187c */
[----:B------:R-:W4:Y:S04]  /*39250*/  LDL.64 R234, [R1+0x3a0] ;  /* 0x0003a00001ea7983 */ /* 0x000f280000100a00 */
[----:B------:R-:W4:Y:S04]  /*39260*/  LDL.64 R232, [R1+0x368] ;  /* 0x0003680001e87983 */ /* 0x000f280000100a00 */
        /* <DEDUP_REMOVED lines=26> */
[----:B---3--:R-:W-:Y:S04]  /*39410*/  LDGSTS.E [R247+0x2d00], desc[UR60][R52.64], P6 ;  /* 0x02d0000034f77fae */ /* 0x008fe8000b12187c */
[----:B------:R-:W3:Y:S04]  /*39420*/  LDL.64 R52, [R1+0x950] ;  /* 0x0009500001347983 */ /* 0x000ee80000100a00 */
[----:B----4-:R-:W-:Y:S04]  /*39430*/  LDGSTS.E [R247+0x3100], desc[UR60][R210.64], P6 ;  /* 0x03100000d2f77fae */ /* 0x010fe8000b12187c */
        /* <DEDUP_REMOVED lines=16> */
[----:B------:R-:W3:Y:S04]  /*39540*/  LDL.64 R238, [R1+0xd00] ;  /* 0x000d000001ee7983 */ /* 0x000ee80000100a00 */
        /* <DEDUP_REMOVED lines=27> */
[----:B--2---:R-:W-:Y:S04]  /*39700*/  LDGSTS.E [R247+0x21100], desc[UR60][R204.64], P6 ;  /* 0x21100000ccf77fae */ /* 0x004fe8000b12187c */
[----:B------:R-:W-:Y:S04]  /*39710*/  LDGSTS.E [R247+0x21500], desc[UR60][R122.64], P6 ;  /* 0x215000007af77fae */ /* 0x000fe8000b12187c */
[----:B------:R-:W-:Y:S04]  /*39720*/  LDGSTS.E [R247+0x21900], desc[UR60][R216.64], P6 ;  /* 0x21900000d8f77fae */ /* 0x000fe8000b12187c */
[----:B---3--:R-:W-:Y:S04]  /*39730*/  LDGSTS.E [R247+0x21d00], desc[UR60][R52.64], P6 ;  /* 0x21d0000034f77fae */ /* 0x008fe8000b12187c */
[----:B------:R-:W2:Y:S04]  /*39740*/  LDL.64 R222, [R1+0x1040] ;  /* 0x0010400001de7983 */ /* 0x000ea80000100a00 */
[----:B------:R-:W3:Y:S04]  /*39750*/  LDL.64 R220, [R1+0x8d8] ;  /* 0x0008d80001dc7983 */ /* 0x000ee80000100a00 */
[----:B------:R-:W3:Y:S04]  /*39760*/  LDL.64 R218, [R1+0x8a0] ;  /* 0x0008a00001da7983 */ /* 0x000ee80000100a00 */
[----:B------:R-:W2:Y:S04]  /*39770*/  LDL.64 R204, [R1+0xbf0] ;  /* 0x000bf00001cc7983 */ /* 0x000ea80000100a00 */
[----:B------:R-:W3:Y:S04]  /*39780*/  LDL.64 R52, [R1+0xd40] ;  /* 0x000d400001347983 */ /* 0x000ee80000100a00 */
[----:B------:R-:W3:Y:S04]  /*39790*/  LDL.64 R122, [R1+0x868] ;  /* 0x00086800017a7983 */ /* 0x000ee80000100a00 */
[----:B------:R-:W3:Y:S04]  /*397a0*/  LDL.64 R216, [R1+0x7f8] ;  /* 0x0007f80001d87983 */ /* 0x000ee80000100a00 */
[----:B------:R-:W-:Y:S04]  /*397b0*/  LDGSTS.E [R247+0x22100], desc[UR60][R208.64], P6 ;  /* 0x22100000d0f77fae */ /* 0x000fe8000b12187c */
[----:B------:R-:W-:Y:S04]  /*397c0*/  LDGSTS.E [R247+0x22500], desc[UR60][R214.64], P6 ;  /* 0x22500000d6f77fae */ /* 0x000fe8000b12187c */
[----:B------:R-:W3:Y:S04]  /*397d0*/  LDL.64 R208, [R1+0xd80] ;  /* 0x000d800001d07983 */ /* 0x000ee80000100a00 */
[----:B------:R-:W3:Y:S04]  /*397e0*/  LDL.64 R214, [R1+0x7c0] ;  /* 0x0007c00001d67983 */ /* 0x000ee80000100a00 */
[----:B------:R-:W-:Y:S04]  /*397f0*/  LDGSTS.E [R247+0x22900], desc[UR60][R206.64], P6 ;  /* 0x22900000cef77fae */ /* 0x000fe8000b12187c */
[----:B------:R-:W-:Y:S04]  /*39800*/  LDGSTS.E [R247+0x22d00], desc[UR60][R212.64], P6 ;  /* 0x22d00000d4f77fae */ /* 0x000fe8000b12187c */
[----:B------:R-:W3:Y:S04]  /*39810*/  LDL.64 R206, [R1+0xf40] ;  /* 0x000f400001ce7983 */ /* 0x000ee80000100a00 */
[----:B------:R-:W3:Y:S04]  /*39820*/  LDL.64 R212, [R1+0x788] ;  /* 0x0007880001d47983 */ /* 0x000ee80000100a00 */
[----:B----4-:R-:W-:Y:S04]  /*39830*/  LDGSTS.E [R247+0x23100], desc[UR60][R210.64], P6 ;  /* 0x23100000d2f77fae */ /* 0x010fe8000b12187c */
[----:B------:R-:W4:Y:S04]  /*39840*/  LDL.64 R210, [R1+0x830] ;  /* 0x0008300001d27983 */ /* 0x000f280000100a00 */
[----:B--2---:R-:W-:Y:S04]  /*39850*/  LDGSTS.E [R247+0x23500], desc[UR60][R204.64], P6 ;  /* 0x23500000ccf77fae */ /* 0x004fe8000b12187c */
[----:B------:R-:W-:Y:S04]  /*39860*/  LDGSTS.E [R247+0x23900], desc[UR60][R6.64], P6 ;  /* 0x2390000006f77fae */ /* 0x000fe8000b12187c */
[----:B------:R-:W-:Y:S04]  /*39870*/  LDGSTS.E [R247+0x23d00], desc[UR60][R126.64], P6 ;  /* 0x23d000007ef77fae */ /* 0x000fe8000b12187c */
[----:B------:R-:W-:Y:S04]  /*39880*/  LDGSTS.E [R247+0x24100], desc[UR60][R242.64], P6 ;  /* 0x24100000f2f77fae */ /* 0x000fe8000b12187c */
[----:B------:R-:W-:Y:S04]  /*39890*/  LDGSTS.E [R247+0x24500], desc[UR60][R240.64], P6 ;  /* 0x24500000f0f77fae */ /* 0x000fe8000b12187c */
[----:B------:R-:W-:Y:S04]  /*398a0*/  LDGSTS.E [R247+0x24900], desc[UR60][R238.64], P6 ;  /* 0x24900000eef77fae */ /* 0x000fe8000b12187c */
[----:B---3--:R-:W-:Y:S04]  /*398b0*/  LDGSTS.E [R247+0x24d00], desc[UR60][R52.64], P6 ;  /* 0x24d0000034f77fae */ /* 0x008fe8000b12187c */
[----:B------:R-:W2:Y:S04]  /*398c0*/  LDL.64 R204, [R1+0x750] ;  /* 0x0007500001cc7983 */ /* 0x000ea80000100a00 */
        /* <DEDUP_REMOVED lines=9> */
[----:B------:R-:W-:Y:S01]  /*39960*/  LDGSTS.E [R247+0x26d00], desc[UR60][R206.64], P6 ;  /* 0x26d00000cef77fae */ /* 0x000fe2000b12187c */
[----:B------:R-:W-:-:S03]  /*39970*/  IMAD.IADD R248, R170, 0x1, R248 ;  /* 0x00000001aaf87824 */ /* 0x000fc600078e02f8 */
        /* <DEDUP_REMOVED lines=8> */
[----:B------:R1:W-:Y:S04]  /*39a00*/  STL.64 [R1+0x2d00], R246 ;  /* 0x002d00f601007387 */ /* 0x0003e80000100a00 */
        /* <DEDUP_REMOVED lines=9> */
[----:B-1----:R-:W3:Y:S04]  /*39aa0*/  LDL.64 R246, [R1+0x638] ;  /* 0x0006380001f67983 */ /* 0x002ee80000100a00 */
        /* <DEDUP_REMOVED lines=15> */
[----:B------:R-:W2:Y:S04]  /*39ba0*/  LDL.64 R212, [R1+0x520] ;  /* 0x0005200001d47983 */ /* 0x000ea80000100a00 */
[----:B------:R-:W2:Y:S04]  /*39bb0*/  LDL.64 R216, [R1+0x110] ;  /* 0x0001100001d87983 */ /* 0x000ea80000100a00 */
[----:B------:R-:W2:Y:S04]  /*39bc0*/  LDL.64 R214, [R1+0xd0] ;  /* 0x0000d00001d67983 */ /* 0x000ea80000100a00 */
[----:B---3--:R-:W-:Y:S04]  /*39bd0*/  LDGSTS.E [R248+0x2180], desc[UR60][R52.64], P6 ;  /* 0x0218000034f87fae */ /* 0x008fe8000b12187c */
[----:B------:R-:W3:Y:S04]  /*39be0*/  LDL.64 R204, [R1+0x4e8] ;  /* 0x0004e80001cc7983 */ /* 0x000ee80000100a00 */
[----:B------:R-:W3:Y:S04]  /*39bf0*/  LDL.64 R52, [R1+0x90] ;  /* 0x0000900001347983 */ /* 0x000ee80000100a00 */
[----:B------:R-:W-:Y:S04]  /*39c00*/  LDGSTS.E [R248+0x2580], desc[UR60][R208.64], P6 ;  /* 0x02580000d0f87fae */ /* 0x000fe8000b12187c */
[----:B------:R-:W3:Y:S04]  /*39c10*/  LDL.64 R208, [R1+0x360] ;  /* 0x0003600001d07983 */ /* 0x000ee80000100a00 */
[----:B------:R-:W-:Y:S04]  /*39c20*/  LDGSTS.E [R248+0x2980], desc[UR60][R206.64], P6 ;  /* 0x02980000cef87fae */ /* 0x000fe8000b12187c */
[----:B------:R-:W3:Y:S04]  /*39c30*/  LDL.64 R206, [R1+0x150] ;  /* 0x0001500001ce7983 */ /* 0x000ee80000100a00 */
[----:B----4-:R-:W-:Y:S04]  /*39c40*/  LDGSTS.E [R248+0x2d80], desc[UR60][R210.64], P6 ;  /* 0x02d80000d2f87fae */ /* 0x010fe8000b12187c */
[----:B------:R-:W-:Y:S04]  /*39c50*/  LDGSTS.E [R248+0x3180], desc[UR60][R246.64], P6 ;  /* 0x03180000f6f87fae */ /* 0x000fe8000b12187c */
[----:B------:R-:W-:Y:S04]  /*39c60*/  LDGSTS.E [R248+0x3580], desc[UR60][R6.64], P6 ;  /* 0x0358000006f87fae */ /* 0x000fe8000b12187c */
[----:B------:R-:W-:Y:S04]  /*39c70*/  LDGSTS.E [R248+0x3980], desc[UR60][R126.64], P6 ;  /* 0x039800007ef87fae */ /* 0x000fe8000b12187c */
[----:B------:R-:W-:Y:S04]  /*39c80*/  LDGSTS.E [R248+0x3d80], desc[UR60][R242.64], P6 ;  /* 0x03d80000f2f87fae */ /* 0x000fe8000b12187c */
[----:B------:R-:W-:Y:S04]  /*39c90*/  LDGSTS.E [R248+0x4180], desc[UR60][R240.64], P6 ;  /* 0x04180000f0f87fae */ /* 0x000fe8000b12187c */
[----:B--2---:R-:W-:Y:S04]  /*39ca0*/  LDGSTS.E [R248+0x4580], desc[UR60][R212.64], P6 ;  /* 0x04580000d4f87fae */ /* 0x004fe8000b12187c */
[----:B------:R-:W2:Y:S04]  /*39cb0*/  LDL.64 R210, [R1+0x50] ;  /* 0x0000500001d27983 */ /* 0x000ea80000100a00 */
[----:B---3--:R-:W-:Y:S04]  /*39cc0*/  LDGSTS.E [R248+0x4980], desc[UR60][R204.64], P6 ;  /* 0x04980000ccf87fae */ /* 0x008fe8000b12187c */
[----:B------:R-:W-:Y:S04]  /*39cd0*/  LDGSTS.E [R248+0x4d80], desc[UR60][R238.64], P6 ;  /* 0x04d80000eef87fae */ /* 0x000fe8000b12187c */
[----:B------:R-:W-:Y:S04]  /*39ce0*/  LDGSTS.E [R248+0x5180], desc[UR60][R56.64], P6 ;  /* 0x0518000038f87fae */ /* 0x000fe8000b12187c */
[----:B------:R-:W-:Y:S04]  /*39cf0*/  LDGSTS.E [R248+0x5580], desc[UR60][R236.64], P6 ;  /* 0x05580000ecf87fae */ /* 0x000fe8000b12187c */
[----:B------:R-:W-:Y:S04]  /*39d00*/  LDGSTS.E [R248+0x5980], desc[UR60][R234.64], P6 ;  /* 0x05980000eaf87fae */ /* 0x000fe8000b12187c */
[----:B------:R-:W3:Y:S04]  /*39d10*/  LDL.64 R212, [R1+0x948] ;  /* 0x0009480001d47983 */ /* 0x000ee80000100a00 */
[----:B------:R-:W-:Y:S04]  /*39d20*/  LDGSTS.E [R248+0x5d80], desc[UR60][R232.64], P6 ;  /* 0x05d80000e8f87fae */ /* 0x000fe8000b12187c */
[----:B------:R-:W-:Y:S04]  /*39d30*/  LDGSTS.E [R248+0x6180], desc[UR60][R230.64], P6 ;  /* 0x06180000e6f87fae */ /* 0x000fe8000b12187c */
[----:B------:R-:W4:Y:S04]  /*39d40*/  LDL.64 R246, [R1+0xb68] ;  /* 0x000b680001f67983 */ /* 0x000f280000100a00 */
        /* <DEDUP_REMOVED lines=37> */
[----:B--2---:R-:W-:Y:S04]  /*39fa0*/  LDGSTS.E [R248+0x21980], desc[UR60][R210.64], P6 ;  /* 0x21980000d2f87fae */ /* 0x004fe8000b12187c */
[----:B---3--:R-:W-:Y:S04]  /*39fb0*/  LDGSTS.E [R248+0x21d80], desc[UR60][R212.64], P6 ;  /* 0x21d80000d4f87fae */ /* 0x008fe8000b12187c */
[----:B----4-:R-:W-:Y:S04]  /*39fc0*/  LDGSTS.E [R248+0x22180], desc[UR60][R204.64], P6 ;  /* 0x22180000ccf87fae */ /* 0x010fe8000b12187c */
[----:B------:R-:W2:Y:S04]  /*39fd0*/  LDL.64 R210, [R1+0xcc8] ;  /* 0x000cc80001d27983 */ /* 0x000ea80000100a00 */
[----:B------:R-:W3:Y:S04]  /*39fe0*/  LDL.64 R212, [R1+0x7f0] ;  /* 0x0007f00001d47983 */ /* 0x000ee80000100a00 */
[----:B------:R-:W4:Y:S04]  /*39ff0*/  LDL.64 R204, [R1+0xe88] ;  /* 0x000e880001cc7983 */ /* 0x000f280000100a00 */
[----:B------:R-:W-:Y:S04]  /*3a000*/  LDGSTS.E [R248+0x22580], desc[UR60][R208.64], P6 ;  /* 0x22580000d0f87fae */ /* 0x000fe8000b12187c */
        /* <DEDUP_REMOVED lines=8> */
[----:B------:R-:W3:Y:S01]  /*3a090*/  LDL.64 R206, [R1+0x7b8] ;  /* 0x0007b80001ce7983 */ /* 0x000ee20000100a00 */
[----:B------:R-:W-:-:S03]  /*3a0a0*/  IMAD.IADD R249, R170, 0x1, R249 ;  /* 0x00000001aaf97824 */ /* 0x000fc600078e02f9 */
[----:B------:R-:W3:Y:S04]  /*3a0b0*/  LDL.64 R246, [R1+0x6a0] ;  /* 0x0006a00001f67983 */ /* 0x000ee80000100a00 */
[----:B------:R-:W3:Y:S04]  /*3a0c0*/  LDL.64 R6, [R1+0x668] ;  /* 0x0006680001067983 */ /* 0x000ee80000100a00 */
[----:B------:R-:W3:Y:S04]  /*3a0d0*/  LDL.64 R52, [R1+0x780] ;  /* 0x0007800001347983 */ /* 0x000ee80000100a00 */
[----:B------:R-:W3:Y:S04]  /*3a0e0*/  LDL.64 R126, [R1+0x630] ;  /* 0x00063000017e7983 */ /* 0x000ee80000100a00 */
[----:B------:R-:W3:Y:S04]  /*3a0f0*/  LDL.64 R242, [R1+0x5f8] ;  /* 0x0005f80001f27983 */ /* 0x000ee80000100a00 */
[----:B------:R-:W3:Y:S04]  /*3a100*/  LDL.64 R240, [R1+0x5c0] ;  /* 0x0005c00001f07983 */ /* 0x000ee80000100a00 */
[----:B--2---:R-:W-:Y:S04]  /*3a110*/  LDGSTS.E [R248+0x24580], desc[UR60][R210.64], P6 ;  /* 0x24580000d2f87fae */ /* 0x004fe8000b12187c */
[----:B------:R-:W-:Y:S04]  /*3a120*/  LDGSTS.E [R248+0x24980], desc[UR60][R238.64], P6 ;  /* 0x24980000eef87fae */ /* 0x000fe8000b12187c */
[----:B------:R-:W-:Y:S04]  /*3a130*/  LDGSTS.E [R248+0x24d80], desc[UR60][R56.64], P6 ;  /* 0x24d8000038f87fae */ /* 0x000fe8000b12187c */
[----:B------:R-:W-:Y:S04]  /*3a140*/  LDGSTS.E [R248+0x25180], desc[UR60][R236.64], P6 ;  /* 0x25180000ecf87fae */ /* 0x000fe8000b12187c */
[----:B------:R-:W-:Y:S04]  /*3a150*/  LDGSTS.E [R248+0x25580], desc[UR60][R234.64], P6 ;  /* 0x25580000eaf87fae */ /* 0x000fe8000b12187c */
[----:B------:R-:W-:Y:S04]  /*3a160*/  LDGSTS.E [R248+0x25980], desc[UR60][R232.64], P6 ;  /* 0x25980000e8f87fae */ /* 0x000fe8000b12187c */
[----:B------:R-:W-:Y:S04]  /*3a170*/  LDGSTS.E [R248+0x25d80], desc[UR60][R230.64], P6 ;  /* 0x25d80000e6f87fae */ /* 0x000fe8000b12187c */
[----:B----4-:R-:W-:Y:S04]  /*3a180*/  LDGSTS.E [R248+0x26180], desc[UR60][R204.64], P6 ;  /* 0x26180000ccf87fae */ /* 0x010fe8000b12187c */
        /* <DEDUP_REMOVED lines=32> */
[----:B------:R-:W-:Y:S04]  /*3a390*/  LDGSTS.E [R249+0x1600], desc[UR60][R206.64], P6 ;  /* 0x01600000cef97fae */ /* 0x000fe8000b12187c */
[----:B------:R-:W-:Y:S04]  /*3a3a0*/  LDGSTS.E [R249+0x1a00], desc[UR60][R52.64], P6 ;  /* 0x01a0000034f97fae */ /* 0x000fe8000b12187c */
[----:B------:R-:W3:Y:S04]  /*3a3b0*/  LDL.64 R206, [R1+0x550] ;  /* 0x0005500001ce7983 */ /* 0x000ee80000100a00 */
[----:B------:R-:W3:Y:S04]  /*3a3c0*/  LDL.64 R52, [R1+0x3c8] ;  /* 0x0003c80001347983 */ /* 0x000ee80000100a00 */
[----:B--2---:R-:W-:Y:S04]  /*3a3d0*/  LDGSTS.E [R249+0x1e00], desc[UR60][R210.64], P6 ;  /* 0x01e00000d2f97fae */ /* 0x004fe8000b12187c */
[----:B----4-:R-:W-:Y:S04]  /*3a3e0*/  LDGSTS.E [R249+0x2200], desc[UR60][R204.64], P6 ;  /* 0x02200000ccf97fae */ /* 0x010fe8000b12187c */
[----:B------:R-:W2:Y:S04]  /*3a3f0*/  LDL.64 R210, [R1+0x108] ;  /* 0x0001080001d27983 */ /* 0x000ea80000100a00 */
[----:B------:R-:W4:Y:S04]  /*3a400*/  LDL.64 R204, [R1+0x1c8] ;  /* 0x0001c80001cc7983 */ /* 0x000f280000100a00 */
        /* <DEDUP_REMOVED lines=49> */
[----:B--2---:R-:W-:Y:S04]  /*3a720*/  LDGSTS.E [R249+0x20e00], desc[UR60][R210.64], P6 ;  /* 0x20e00000d2f97fae */ /* 0x004fe8000b12187c */
[----:B------:R-:W2:Y:S04]  /*3a730*/  LDL.64 R204, [R1+0xa98] ;  /* 0x000a980001cc7983 */ /* 0x000ea80000100a00 */
[----:B------:R-:W4:Y:S04]  /*3a740*/  LDL.64 R210, [R1+0xc20] ;  /* 0x000c200001d27983 */ /* 0x000f280000100a00 */
[----:B------:R-:W4:Y:S04]  /*3a750*/  LDL.64 R216, [R1+0x1050] ;  /* 0x0010500001d87983 */ /* 0x000f280000100a00 */
[----:B------:R-:W4:Y:S04]  /*3a760*/  LDL.64 R214, [R1+0x8c8] ;  /* 0x0008c80001d67983 */ /* 0x000f280000100a00 */
[----:B---3--:R-:W-:Y:S04]  /*3a770*/  LDGSTS.E [R249+0x21200], desc[UR60][R208.64], P6 ;  /* 0x21200000d0f97fae */ /* 0x008fe8000b12187c */
[----:B------:R-:W-:Y:S04]  /*3a780*/  LDGSTS.E [R249+0x21600], desc[UR60][R212.64], P6 ;  /* 0x21600000d4f97fae */ /* 0x000fe8000b12187c */
[----:B------:R-:W3:Y:S04]  /*3a790*/  LDL.64 R208, [R1+0xc50] ;  /* 0x000c500001d07983 */ /* 0x000ee80000100a00 */
[----:B------:R-:W3:Y:S04]  /*3a7a0*/  LDL.64 R212, [R1+0x890] ;  /* 0x0008900001d47983 */ /* 0x000ee80000100a00 */
[----:B------:R-:W-:Y:S04]  /*3a7b0*/  LDGSTS.E [R249+0x21a00], desc[UR60][R206.64], P6 ;  /* 0x21a00000cef97fae */ /* 0x000fe8000b12187c */
[----:B------:R-:W-:Y:S04]  /*3a7c0*/  LDGSTS.E [R249+0x21e00], desc[UR60][R52.64], P6 ;  /* 0x21e0000034f97fae */ /* 0x000fe8000b12187c */
        /* <DEDUP_REMOVED lines=25> */
[----:B------:R-:W-:Y:S01]  /*3a960*/  LDGSTS.E [R249+0x27200], desc[UR60][R220.64], P6 ;  /* 0x27200000dcf97fae */ /* 0x000fe2000b12187c */
[----:B------:R-:W-:-:S03]  /*3a970*/  IADD3 R250, R170, R250, RZ ;  /* 0x000000faaafa7210 */ /* 0x000fc60007ffe0ff */
[----:B------:R-:W-:Y:S04]  /*3a980*/  LDGSTS.E [R249+0x27600], desc[UR60][R218.64], P6 ;  /* 0x27600000daf97fae */ /* 0x000fe8000b12187c */
[----:B------:R-:W-:Y:S04]  /*3a990*/  LDGSTS.E [R249+0x27a00], desc[UR60][R122.64], P6 ;  /* 0x27a000007af97fae */ /* 0x000fe8000b12187c */
[----:B------:R-:W-:Y:S04]  /*3a9a0*/  LDGSTS.E [R249+0x27e00], desc[UR60][R216.64], P6 ;  /* 0x27e00000d8f97fae */ /* 0x000fe8000b12187c */
[----:B------:R-:W3:Y:S04]  /*3a9b0*/  LDL.64 R206, [R1+0x778] ;  /* 0x0007780001ce7983 */ /* 0x000ee80000100a00 */
[----:B------:R1:W-:Y:S04]  /*3a9c0*/  STL.64 [R1+0x2bb8], R248 ;  /* 0x002bb8f801007387 */ /* 0x0003e80000100a00 */
[----:B------:R-:W3:Y:S04]  /*3a9d0*/  LDL.64 R246, [R1+0x708] ;  /* 0x0007080001f67983 */ /* 0x000ee80000100a00 */
[----:B------:R-:W-:Y:S04]  /*3a9e0*/  LDGSTS.E [R250+0x280], desc[UR60][R214.64], P6 ;  /* 0x00280000d6fa7fae */ /* 0x000fe8000b12187c */
[----:B------:R-:W3:Y:S04]  /*3a9f0*/  LDL.64 R6, [R1+0x6d0] ;  /* 0x0006d00001067983 */ /* 0x000ee80000100a00 */
[----:B------:R-:W-:Y:S04]  /*3aa00*/  LDGSTS.E [R250+0x680], desc[UR60][R212.64], P6 ;  /* 0x00680000d4fa7fae */ /* 0x000fe8000b12187c */
[----:B------:R-:W3:Y:S04]  /*3aa10*/  LDL.64 R126, [R1+0x698] ;  /* 0x00069800017e7983 */ /* 0x000ee80000100a00 */
[----:B------:R-:W-:Y:S04]  /*3aa20*/  LDGSTS.E [R250+0xa80], desc[UR60][R52.64], P6 ;  /* 0x00a8000034fa7fae */ /* 0x000fe8000b12187c */
        /* <DEDUP_REMOVED lines=21> */
[----:B--2---:R-:W-:Y:S04]  /*3ab80*/  LDGSTS.E [R250+0xe80], desc[UR60][R204.64], P6 ;  /* 0x00e80000ccfa7fae */ /* 0x004fe8000b12187c */
[----:B----4-:R-:W-:Y:S04]  /*3ab90*/  LDGSTS.E [R250+0x1280], desc[UR60][R210.64], P6 ;  /* 0x01280000d2fa7fae */ /* 0x010fe8000b12187c */
[----:B------:R-:W2:Y:S04]  /*3aba0*/  LDL.64 R204, [R1+0x5f0] ;  /* 0x0005f00001cc7983 */ /* 0x000ea80000100a00 */
[----:B------:R-:W4:Y:S04]  /*3abb0*/  LDL.64 R210, [R1+0x180] ;  /* 0x0001800001d27983 */ /* 0x000f280000100a00 */
[----:B---3--:R-:W-:Y:S04]  /*3abc0*/  LDGSTS.E [R250+0x1680], desc[UR60][R208.64], P6 ;  /* 0x01680000d0fa7fae */ /* 0x008fe8000b12187c */
[----:B------:R-:W3:Y:S04]  /*3abd0*/  LDL.64 R208, [R1+0x468] ;  /* 0x0004680001d07983 */ /* 0x000ee80000100a00 */
[----:B------:R-:W-:Y:S04]  /*3abe0*/  LDGSTS.E [R250+0x1a80], desc[UR60][R206.64], P6 ;  /* 0x01a80000cefa7fae */ /* 0x000fe8000b12187c */
[----:B------:R-:W-:Y:S04]  /*3abf0*/  LDGSTS.E [R250+0x1e80], desc[UR60][R248.64], P6 ;  /* 0x01e80000f8fa7fae */ /* 0x000fe8000b12187c */
[----:B------:R-:W4:Y:S04]  /*3ac00*/  LDL.64 R206, [R1+0x140] ;  /* 0x0001400001ce7983 */ /* 0x000f280000100a00 */
        /* <DEDUP_REMOVED lines=39> */
[----:B----4-:R-:W-:Y:S04]  /*3ae80*/  LDGSTS.E [R250+0x20680], desc[UR60][R210.64], P6 ;  /* 0x20680000d2fa7fae */ /* 0x010fe8000b12187c */
        /* <DEDUP_REMOVED lines=14> */
[----:B------:R-:W4:Y:S04]  /*3af70*/  LDL.64 R206, [R1+0xb98] ;  /* 0x000b980001ce7983 */ /* 0x000f280000100a00 */
[----:B------:R-:W-:Y:S04]  /*3af80*/  LDGSTS.E [R250+0x20e80], desc[UR60][R52.64], P6 ;  /* 0x20e8000034fa7fae */ /* 0x000fe8000b12187c */
[----:B------:R-:W4:Y:S04]  /*3af90*/  LDL.64 R52, [R1+0x8c0] ;  /* 0x0008c00001347983 */ /* 0x000f280000100a00 */
[----:B--2---:R-:W-:Y:S04]  /*3afa0*/  LDGSTS.E [R250+0x21280], desc[UR60][R204.64], P6 ;  /* 0x21280000ccfa7fae */ /* 0x004fe8000b12187c */
[----:B------:R-:W2:Y:S04]  /*3afb0*/  LDL.64 R204, [R1+0xd58] ;  /* 0x000d580001cc7983 */ /* 0x000ea80000100a00 */
[----:B---3--:R-:W-:Y:S04]  /*3afc0*/  LDGSTS.E [R250+0x21680], desc[UR60][R208.64], P6 ;  /* 0x21680000d0fa7fae */ /* 0x008fe8000b12187c */
[----:B------:R-:W-:Y:S04]  /*3afd0*/  LDGSTS.E [R250+0x21a80], desc[UR60][R248.64], P6 ;  /* 0x21a80000f8fa7fae */ /* 0x000fe8000b12187c */
[----:B------:R-:W-:Y:S04]  /*3afe0*/  LDGSTS.E [R250+0x21e80], desc[UR60][R246.64], P6 ;  /* 0x21e80000f6fa7fae */ /* 0x000fe8000b12187c */
[----:B------:R-:W-:Y:S04]  /*3aff0*/  LDGSTS.E [R250+0x22280], desc[UR60][R6.64], P6 ;  /* 0x2228000006fa7fae */ /* 0x000fe8000b12187c */
[----:B------:R-:W-:Y:S04]  /*3b000*/  LDGSTS.E [R250+0x22680], desc[UR60][R126.64], P6 ;  /* 0x226800007efa7fae */ /* 0x000fe8000b12187c */
[----:B------:R-:W-:Y:S04]  /*3b010*/  LDGSTS.E [R250+0x22a80], desc[UR60][R242.64], P6 ;  /* 0x22a80000f2fa7fae */ /* 0x000fe8000b12187c */
[----:B------:R-:W3:Y:S04]  /*3b020*/  LDL.64 R208, [R1+0x888] ;  /* 0x0008880001d07983 */ /* 0x000ee80000100a00 */
[----:B----4-:R-:W-:Y:S01]  /*3b030*/  LDGSTS.E [R250+0x22e80], desc[UR60][R210.64], P6 ;  /* 0x22e80000d2fa7fae */ /* 0x010fe2000b12187c */
[----:B------:R-:W-:-:S03]  /*3b040*/  IMAD.IADD R251, R170, 0x1, R251 ;  /* 0x00000001aafb7824 */ /* 0x000fc600078e02fb */
        /* <DEDUP_REMOVED lines=52> */
[----:B------:R-:W-:Y:S04]  /*3b390*/  LDGSTS.E [R251+0xf00], desc[UR60][R206.64], P6 ;  /* 0x00f00000cefb7fae */ /* 0x000fe8000b12187c */
[----:B------:R-:W4:Y:S04]  /*3b3a0*/  LDL.64 R206, [R1+0x4d0] ;  /* 0x0004d00001ce7983 */ /* 0x000f280000100a00 */
[----:B--2---:R-:W-:Y:S04]  /*3b3b0*/  LDGSTS.E [R251+0x1300], desc[UR60][R204.64], P6 ;  /* 0x01300000ccfb7fae */ /* 0x004fe8000b12187c */
        /* <DEDUP_REMOVED lines=56> */
[----:B------:R-:W2:Y:S04]  /*3b740*/  LDL.64 R204, [R1+0xb8] ;  /* 0x0000b80001cc7983 */ /* 0x000ea80000100a00 */
[----:B------:R-:W-:Y:S04]  /*3b750*/  LDGSTS.E [R251+0x20700], desc[UR60][R52.64], P6 ;  /* 0x2070000034fb7fae */ /* 0x000fe8000b12187c */
        /* <DEDUP_REMOVED lines=18> */
[----:B------:R-:W2:Y:S04]  /*3b880*/  LDL.LU.64 R204, [R1+0x2e60] ;  /* 0x002e600001cc7983 */ /* 0x000ea80000300a00 */
        /* <DEDUP_REMOVED lines=22> */
[----:B------:R-:W4:Y:S04]  /*3b9f0*/  LDL.LU.64 R248, [R1+0x30] ;  /* 0x0000300001f87983 */ /* 0x000f280000300a00 */
[----:B------:R-:W4:Y:S04]  /*3ba00*/  LDL.LU.64 R246, [R1+0xc08] ;  /* 0x000c080001f67983 */ /* 0x000f280000300a00 */
[----:B------:R1:W-:Y:S04]  /*3ba10*/  STL.64 [R1+0x2a10], R250 ;  /* 0x002a10fa01007387 */ /* 0x0003e80000100a00 */
        /* <DEDUP_REMOVED lines=9> */
[----:B-1----:R-:W4:Y:S04]  /*3bab0*/  LDL.64 R250, [R1+0x730] ;  /* 0x0007300001fa7983 */ /* 0x002f280000100a00 */
[----:B------:R-:W4:Y:S04]  /*3bac0*/  LDL.64 R232, [R1+0x500] ;  /* 0x0005000001e87983 */ /* 0x000f280000100a00 */
[----:B------:R-:W4:Y:S04]  /*3bad0*/  LDL.64 R230, [R1+0x4c8] ;  /* 0x0004c80001e67983 */ /* 0x000f280000100a00 */
[----:B------:R-:W4:Y:S01]  /*3bae0*/  LDL.64 R228, [R1+0x490] ;  /* 0x0004900001e47983 */ /* 0x000f220000100a00 */
[----:B------:R-:W-:-:S03]  /*3baf0*/  IMAD.IADD R252, R170, 0x1, R252 ;  /* 0x00000001aafc7824 */ /* 0x000fc600078e02fc */
        /* <DEDUP_REMOVED lines=8> */
[----:B------:R-:W2:Y:S04]  /*3bb80*/  LDL.64 R216, [R1+0x308] ;  /* 0x0003080001d87983 */ /* 0x000ea80000100a00 */
[----:B------:R-:W2:Y:S04]  /*3bb90*/  LDL.64 R210, [R1+0x2d0] ;  /* 0x0002d00001d27983 */ /* 0x000ea80000100a00 */
[----:B---3--:R-:W-:Y:S04]  /*3bba0*/  LDGSTS.E [R252+0xb80], desc[UR60][R208.64], P6 ;  /* 0x00b80000d0fc7fae */ /* 0x008fe8000b12187c */
        /* <DEDUP_REMOVED lines=58> */
[----:B------:R-:W2:Y:S04]  /*3bf50*/  LDL.64 R52, [R1+0x928] ;  /* 0x0009280001347983 */ /* 0x000ea80000100a00 */
[----:B------:R-:W2:Y:S04]  /*3bf60*/  LDL.64 R212, [R1+0xa80] ;  /* 0x000a800001d47983 */ /* 0x000ea80000100a00 */
[----:B------:R-:W2:Y:S04]  /*3bf70*/  LDL.64 R214, [R1+0xac0] ;  /* 0x000ac00001d67983 */ /* 0x000ea80000100a00 */
[----:B------:R-:W-:Y:S04]  /*3bf80*/  LDGSTS.E [R252+0x20780], desc[UR60][R222.64], P6 ;  /* 0x20780000defc7fae */ /* 0x000fe8000b12187c */
[----:B------:R-:W-:Y:S04]  /*3bf90*/  LDGSTS.E [R252+0x20b80], desc[UR60][R6.64], P6 ;  /* 0x20b8000006fc7fae */ /* 0x000fe8000b12187c */
[----:B------:R-:W2:Y:S04]  /*3bfa0*/  LDL.64 R222, [R1+0xc68] ;  /* 0x000c680001de7983 */ /* 0x000ea80000100a00 */
[----:B------:R-:W2:Y:S04]  /*3bfb0*/  LDL.64 R6, [R1+0x1028] ;  /* 0x0010280001067983 */ /* 0x000ea80000100a00 */
[----:B----4-:R-:W-:Y:S04]  /*3bfc0*/  LDGSTS.E [R252+0x20f80], desc[UR60][R206.64], P6 ;  /* 0x20f80000cefc7fae */ /* 0x010fe8000b12187c */
[----:B---3--:R-:W-:Y:S04]  /*3bfd0*/  LDGSTS.E [R252+0x21380], desc[UR60][R208.64], P6 ;  /* 0x21380000d0fc7fae */ /* 0x008fe8000b12187c */
        /* <DEDUP_REMOVED lines=11> */
[----:B------:R-:W3:Y:S04]  /*3c090*/  LDL.LU.64 R208, [R1+0x2e50] ;  /* 0x002e500001d07983 */ /* 0x000ee80000300a00 */
[----:B------:R-:W4:Y:S04]  /*3c0a0*/  LDL.LU.64 R210, [R1+0x2e48] ;  /* 0x002e480001d27983 */ /* 0x000f280000300a00 */
        /* <DEDUP_REMOVED lines=14> */
[----:B------:R1:W-:Y:S04]  /*3c190*/  LDGSTS.E [R252+0x27780], desc[UR60][R250.64], P6 ;  /* 0x27780000fafc7fae */ /* 0x0003e8000b12187c */
[----:B------:R1:W-:Y:S04]  /*3c1a0*/  STL.64 [R1+0x2d98], R248 ;  /* 0x002d98f801007387 */ /* 0x0003e80000100a00 */
[----:B------:R1:W-:Y:S02]  /*3c1b0*/  LDGSTS.E [R252+0x27b80], desc[UR60][R6.64], P6 ;  /* 0x27b8000006fc7fae */ /* 0x0003e4000b12187c */
[----:B-1----:R-:W1:Y:S02]  /*3c1c0*/  LDC R251, c[0x0][0x238] ;  /* 0x00008e00fffb7b82 */ /* 0x002e640000000800 */
[----:B------:R-:W2:Y:S04]  /*3c1d0*/  LDL.LU.64 R248, [R1+0xa70] ;  /* 0x000a700001f87983 */ /* 0x000ea80000300a00 */
[----:B------:R-:W4:Y:S04]  /*3c1e0*/  LDL.LU.64 R52, [R1+0x2e40] ;  /* 0x002e400001347983 */ /* 0x000f280000300a00 */
        /* <DEDUP_REMOVED lines=19> */
[----:B------:R-:W4:Y:S01]  /*3c320*/  LDL.LU.64 R126, [R1+0x2da0] ;  /* 0x002da000017e7983 */ /* 0x000f220000300a00 */
[----:B-1----:R-:W-:-:S05]  /*3c330*/  SHF.L.U32 R250, R251, 0x7, RZ ;  /* 0x00000007fbfa7819 */ /* 0x002fca00000006ff */
[C---:B------:R-:W-:Y:S02]  /*3c340*/  IMAD.WIDE R6, R250.reuse, 0x4, R10 ;  /* 0x00000004fa067825 */ /* 0x040fe400078e020a */
[----:B------:R-:W3:Y:S02]  /*3c350*/  LDL.LU.64 R10, [R1+0x960] ;  /* 0x00096000010a7983 */ /* 0x000ee40000300a00 */
[----:B------:R-:W-:-:S04]  /*3c360*/  IMAD.WIDE R34, R250, 0x4, R34 ;  /* 0x00000004fa227825 */ /* 0x000fc800078e0222 */
[----:B------:R-:W-:-:S04]  /*3c370*/  IMAD.WIDE R22, R250, 0x4, R22 ;  /* 0x00000004fa167825 */ /* 0x000fc800078e0216 */
[----:B------:R-:W-:Y:S01]  /*3c380*/  IMAD.WIDE R16, R250, 0x4, R16 ;  /* 0x00000004fa107825 */ /* 0x000fe200078e0210 */
[----:B--2---:R-:W-:Y:S04]  /*3c390*/  LDGSTS.E [R252+0x27f80], desc[UR60][R248.64], P6 ;  /* 0x27f80000f8fc7fae */ /* 0x004fe8000b12187c */
[----:B------:R-:W0:Y:S01]  /*3c3a0*/  LDGDEPBAR ;  /* 0x00000000000079af */ /* 0x000e220000000000 */
[----:B------:R-:W-:Y:S01]  /*3c3b0*/  BAR.SYNC.DEFER_BLOCKING 0x0 ;  /* 0x0000000000007b1d */ /* 0x000fe20000010000 */
[----:B------:R-:W-:-:S07]  /*3c3c0*/  ISETP.GE.U32.AND P6, PT, R5, 0x7ffffedf, PT ;  /* 0x7ffffedf0500780c */ /* 0x000fce0003fc6070 */
[----:B------:R-:W1:Y:S01]  /*3c3d0*/  LDC R5, c[0x0][0x230] ;  /* 0x00008c00ff057b82 */ /* 0x000e620000000800 */
[----:B------:R-:W-:Y:S01]  /*3c3e0*/  @!PT LDS RZ, [RZ] ;  /* 0x00000000fffff984 */ /* 0x000fe20000000800 */
[----:B------:R-:W-:Y:S01]  /*3c3f0*/  @!PT LDS RZ, [RZ] ;  /* 0x00000000fffff984 */ /* 0x000fe20000000800 */
[----:B------:R-:W-:Y:S01]  /*3c400*/  @!PT LDS RZ, [RZ] ;  /* 0x00000000fffff984 */ /* 0x000fe20000000800 */
[----:B------:R-:W-:Y:S01]  /*3c410*/  LDGSTS.E [R0+-0x30000], desc[UR60][R6.64], !P0 ;  /* 0xd000000006007fae */ /* 0x000fe2000c12187c */
[----:B---3--:R-:W-:-:S05]  /*3c420*/  IMAD.WIDE R10, R250, 0x4, R10 ;  /* 0x00000004fa0a7825 */ /* 0x008fca00078e020a */
[----:B------:R2:W-:Y:S04]  /*3c430*/  STL.64 [R1+0x1230], R10 ;  /* 0x0012300a01007387 */ /* 0x0005e80000100a00 */
[----:B------:R2:W-:Y:S04]  /*3c440*/  LDGSTS.E [R0+-0x2fffc], desc[UR60][R10.64], !P1 ;  /* 0xd00040000a007fae */ /* 0x0005e8000c92187c */
[----:B------:R3:W-:Y:S01]  /*3c450*/  STL.64 [R1+0x2530], R6 ;  /* 0x0025300601007387 */ /* 0x0007e20000100a00 */
[----:B-1----:R-:W-:-:S03]  /*3c460*/  VIADD R5, R5, 0xffffff5c ;  /* 0xffffff5c05057836 */ /* 0x002fc60000000000 */
[----:B------:R1:W-:Y:S01]  /*3c470*/  LDGSTS.E [R0+-0x2fff8], desc[UR60][R34.64], !P2 ;  /* 0xd000800022007fae */ /* 0x0003e2000d12187c */
[----:B--2---:R-:W2:Y:S08]  /*3c480*/  LDC R11, c[0x0][0x230] ;  /* 0x00008c00ff0b7b82 */ /* 0x004eb00000000800 */
[----:B---3--:R-:W3:Y:S01]  /*3c490*/  LDC R7, c[0x0][0x230] ;  /* 0x00008c00ff077b82 */ /* 0x008ee20000000800 */
[----:B--2---:R-:W-:-:S07]  /*3c4a0*/  IADD3 R10, R11, -0xc1, RZ ;  /* 0xffffff3f0b0a7810 */ /* 0x004fce0007ffe0ff */
[----:B------:R-:W2:Y:S01]  /*3c4b0*/  LDC R11, c[0x0][0x230] ;  /* 0x00008c00ff0b7b82 */ /* 0x000ea20000000800 */
[----:B---3--:R-:W-:-:S05]  /*3c4c0*/  VIADD R7, R7, 0xffffff5d ;  /* 0xffffff5d07077836 */ /* 0x008fca0000000000 */
[----:B------:R-:W-:Y:S01]  /*3c4d0*/  ISETP.GE.U32.AND P0, PT, R7, 0x7ffffede, PT ;  /* 0x7ffffede0700780c */ /* 0x000fe20003f06070 */
[----:B------:R-:W-:Y:S02]  /*3c4e0*/  IMAD.WIDE R6, R250, 0x4, R32 ;  /* 0x00000004fa067825 */ /* 0x000fe400078e0220 */
[----:B------:R-:W3:Y:S01]  /*3c4f0*/  LDC R33, c[0x0][0x230] ;  /* 0x00008c00ff217b82 */ /* 0x000ee20000000800 */
[----:B------:R-:W-:Y:S01]  /*3c500*/  ISETP.GE.U32.AND P1, PT, R5, 0x7ffffedd, PT ;  /* 0x7ffffedd0500780c */ /* 0x000fe20003f26070 */
[----:B------:R1:W-:Y:S04]  /*3c510*/  STL.64 [R1+0x1228], R34 ;  /* 0x0012282201007387 */ /* 0x0003e80000100a00 */
[----:B------:R4:W-:Y:S01]  /*3c520*/  LDGSTS.E [R0+-0x2fff4], desc[UR60][R6.64], !P3 ;  /* 0xd000c00006007fae */ /* 0x0009e2000d92187c */
[----:B------:R-:W-:Y:S01]  /*3c530*/  ISETP.GE.U32.AND P2, PT, R10, 0x7ffffec0, PT ;  /* 0x7ffffec00a00780c */ /* 0x000fe20003f46070 */
[----:B------:R-:W4:Y:S01]  /*3c540*/  LDC R32, c[0x0][0x230] ;  /* 0x00008c00ff207b82 */ /* 0x000f220000000800 */
[----:B--2---:R-:W-:-:S07]  /*3c550*/  VIADD R5, R11, 0xffffff3e ;  /* 0xffffff3e0b057836 */ /* 0x004fce0000000000 */
[----:B-1----:R-:W1:Y:S08]  /*3c560*/  LDC R35, c[0x0][0x230] ;  /* 0x00008c00ff237b82 */ /* 0x002e700000000800 */
[----:B------:R-:W2:Y:S08]  /*3c570*/  LDC R11, c[0x0][0x230] ;  /* 0x00008c00ff0b7b82 */ /* 0x000eb00000000800 */
[----:B------:R-:W1:Y:S01]  /*3c580*/  LDC R34, c[0x0][0x230] ;  /* 0x00008c00ff227b82 */ /* 0x000e620000000800 */
[----:B------:R-:W-:Y:S01]  /*3c590*/  ISETP.GE.U32.AND P3, PT, R5, 0x7ffffebf, PT ;  /* 0x7ffffebf0500780c */ /* 0x000fe20003f66070 */
[----:B---3--:R-:W-:-:S06]  /*3c5a0*/  VIADD R5, R33, 0xffffff3d ;  /* 0xffffff3d21057836 */ /* 0x008fcc0000000000 */
[----:B------:R-:W3:Y:S01]  /*3c5b0*/  LDC R33, c[0x0][0x230] ;  /* 0x00008c00ff217b82 */ /* 0x000ee20000000800 */
[----:B------:R4:W-:Y:S02]  /*3c5c0*/  STL.64 [R1+0x1220], R6 ;  /* 0x0012200601007387 */ /* 0x0009e40000100a00 */
[----:B----4-:R-:W-:Y:S01]  /*3c5d0*/  IMAD.WIDE R6, R250, 0x4, R30 ;  /* 0x00000004fa067825 */ /* 0x010fe200078e021e */
[----:B--2---:R-:W-:-:S03]  /*3c5e0*/  IADD3 R30, R11, -0xc4, RZ ;  /* 0xffffff3c0b1e7810 */ /* 0x004fc60007ffe0ff */
[----:B------:R-:W-:-:S04]  /*3c5f0*/  IMAD.WIDE R10, R250, 0x4, R28 ;  /* 0x00000004fa0a7825 */ /* 0x000fc800078e021c */
[----:B------:R-:W-:Y:S02]  /*3c600*/  IMAD.MOV.U32 R28, RZ, RZ, R6 ;  /* 0x000000ffff1c7224 */ /* 0x000fe400078e0006 */
[----:B------:R-:W-:-:S05]  /*3c610*/  IMAD.MOV.U32 R29, RZ, RZ, R7 ;  /* 0x000000ffff1d7224 */ /* 0x000fca00078e0007 */
[----:B------:R2:W-:Y:S01]  /*3c620*/  LDGSTS.E [R0+-0x2c000], desc[UR60][R28.64], !P5 ;  /* 0xd40000001c007fae */ /* 0x0005e2000e92187c */
[----:B------:R-:W-:Y:S02]  /*3c630*/  ISETP.GE.U32.AND P5, PT, R5, 0x7ffffebe, PT ;  /* 0x7ffffebe0500780c */ /* 0x000fe40003fa6070 */
[----:B---3--:R-:W-:Y:S01]  /*3c640*/  IADD3 R5, R33, -0xe1, RZ ;  /* 0xffffff1f21057810 */ /* 0x008fe20007ffe0ff */
[----:B------:R3:W-:Y:S01]  /*3c650*/  STL.64 [R1+0x1198], R6 ;  /* 0x0011980601007387 */ /* 0x0007e20000100a00 */
[----:B------:R-:W4:Y:S03]  /*3c660*/  LDC R33, c[0x0][0x230] ;  /* 0x00008c00ff217b82 */ /* 0x000f260000000800 */
[----:B------:R-:W-:Y:S05]  /*3c670*/  LDGSTS.E [R0+-0x2bffc], desc[UR60][R10.64], !P6 ;  /* 0xd40040000a007fae */ /* 0x000fea000f12187c */
[----:B--2---:R-:W2:Y:S01]  /*3c680*/  LDC R28, c[0x0][0x230] ;  /* 0x00008c00ff1c7b82 */ /* 0x004ea20000000800 */
[----:B---3--:R-:W-:-:S07]  /*3c690*/  IMAD.WIDE R6, R250, 0x4, R26 ;  /* 0x00000004fa067825 */ /* 0x008fce00078e021a */
[----:B------:R-:W3:Y:S08]  /*3c6a0*/  LDC R26, c[0x0][0x230] ;  /* 0x00008c00ff1a7b82 */ /* 0x000ef00000000800 */
[----:B------:R-:W2:Y:S01]  /*3c6b0*/  LDC R27, c[0x0][0x230] ;  /* 0x00008c00ff1b7b82 */ /* 0x000ea20000000800 */
[----:B------:R1:W-:Y:S04]  /*3c6c0*/  STL.64 [R1+0x1190], R6 ;  /* 0x0011900601007387 */ /* 0x0003e80000100a00 */
[----:B------:R1:W-:Y:S01]  /*3c6d0*/  LDGSTS.E [R0+-0x2bff8], desc[UR60][R6.64], !P0 ;  /* 0xd400800006007fae */ /* 0x0003e2000c12187c */
[----:B------:R-:W-:Y:S01]  /*3c6e0*/  ISETP.GE.U32.AND P0, PT, R5, 0x7ffffea0, PT ;  /* 0x7ffffea00500780c */ /* 0x000fe20003f06070 */
[----:B------:R-:W-:Y:S01]  /*3c6f0*/  VIADD R5, R32, 0xffffff1d ;  /* 0xffffff1d20057836 */ /* 0x000fe20000000000 */
[----:B------:R-:W-:Y:S01]  /*3c700*/  ISETP.GE.U32.AND P6, PT, R30, 0x7ffffebd, PT ;  /* 0x7ffffebd1e00780c */ /* 0x000fe20003fc6070 */
[----:B-1----:R-:W-:-:S02]  /*3c710*/  IMAD.WIDE R6, R250, 0x4, R24 ;  /* 0x00000004fa067825 */ /* 0x002fc400078e0218 */
[----:B------:R-:W1:Y:S02]  /*3c720*/  LDC R25, c[0x0][0x230] ;  /* 0x00008c00ff197b82 */ /* 0x000e640000000800 */
[----:B----4-:R-:W-:Y:S02]  /*3c730*/  VIADD R24, R33, 0xffffff1e ;  /* 0xffffff1e21187836 */ /* 0x010fe40000000000 */
[----:B------:R-:W-:-:S04]  /*3c740*/  IMAD.WIDE R32, R250, 0x4, R20 ;  /* 0x00000004fa207825 */ /* 0x000fc800078e0214 */
[----:B------:R-:W4:Y:S01]  /*3c750*/  LDC R21, c[0x0][0x230] ;  /* 0x00008c00ff157b82 */ /* 0x000f220000000800 */
[----:B------:R4:W-:Y:S04]  /*3c760*/  LDGSTS.E [R0+-0x2bff4], desc[UR60][R6.64], !P1 ;  /* 0xd400c00006007fae */ /* 0x0009e8000c92187c */
[----:B------:R-:W-:Y:S01]  /*3c770*/  LDGSTS.E [R0+-0x28000], desc[UR60][R22.64], !P2 ;  /* 0xd800000016007fae */ /* 0x000fe2000d12187c */
[----:B------:R-:W-:Y:S01]  /*3c780*/  ISETP.GE.U32.AND P2, PT, R5, 0x7ffffe9e, PT ;  /* 0x7ffffe9e0500780c */ /* 0x000fe20003f46070 */
[----:B------:R-:W-:-:S04]  /*3c790*/  IMAD.WIDE R30, R250, 0x4, R18 ;  /* 0x00000004fa1e7825 */ /* 0x000fc800078e0212 */
[----:B------:R-:W-:Y:S01]  /*3c7a0*/  VIADD R5, R35, 0xffffff7b ;  /* 0xffffff7b23057836 */ /* 0x000fe20000000000 */
[----:B------:R-:W-:Y:S01]  /*3c7b0*/  IADD3 R20, R34, -0xe4, RZ ;  /* 0xffffff1c22147810 */ /* 0x000fe20007ffe0ff */
[----:B------:R-:W4:Y:S01]  /*3c7c0*/  LDC R35, c[0x0][0x230] ;  /* 0x00008c00ff237b82 */ /* 0x000f220000000800 */
[----:B------:R-:W-:Y:S04]  /*3c7d0*/  LDGSTS.E [R0+-0x27ffc], desc[UR60][R32.64], !P3 ;  /* 0xd800400020007fae */ /* 0x000fe8000d92187c */
[----:B------:R-:W-:Y:S01]  /*3c7e0*/  LDGSTS.E [R0+-0x27ff8], desc[UR60][R30.64], !P5 ;  /* 0xd80080001e007fae */ /* 0x000fe2000e92187c */
[----:B------:R-:W-:Y:S02]  /*3c7f0*/  ISETP.GE.U32.AND P1, PT, R24, 0x7ffffe9f, PT ;  /* 0x7ffffe9f1800780c */ /* 0x000fe40003f26070 */
[----:B------:R-:W-:-:S02]  /*3c800*/  ISETP.GE.U32.AND P3, PT, R20, 0x7ffffe9d, PT ;  /* 0x7ffffe9d1400780c */ /* 0x000fc40003f66070 */
[----:B------:R-:W-:Y:S01]  /*3c810*/  ISETP.GE.U32.AND P5, PT, R5, 0x7ffffefc, PT ;  /* 0x7ffffefc0500780c */ /* 0x000fe20003fa6070 */
[----:B------:R-:W4:Y:S01]  /*3c820*/  LDC R34, c[0x0][0x230] ;  /* 0x00008c00ff227b82 */ /* 0x000f220000000800 */
[----:B---3--:R-:W-:Y:S01]  /*3c830*/  VIADD R5, R26, 0xffffff7a ;  /* 0xffffff7a1a057836 */ /* 0x008fe20000000000 */
[----:B--2---:R-:W-:Y:S01]  /*3c840*/  IADD3 R20, R27, -0x87, RZ ;  /* 0xffffff791b147810 */ /* 0x004fe20007ffe0ff */
[----:B------:R-:W-:-:S05]  /*3c850*/  IMAD.WIDE R26, R250, 0x4, R12 ;  /* 0x00000004fa1a7825 */ /* 0x000fca00078e020c */
[----:B------:R-:W2:Y:S01]  /*3c860*/  LDC R13, c[0x0][0x230] ;  /* 0x00008c00ff0d7b82 */ /* 0x000ea20000000800 */
[----:B------:R-:W-:Y:S01]  /*3c870*/  IMAD.WIDE R18, R250, 0x4, R14 ;  /* 0x00000004fa127825 */ /* 0x000fe200078e020e */
[----:B------:R3:W-:Y:S01]  /*3c880*/  LDGSTS.E [R0+-0x27ff4], desc[UR60][R16.64], !P6 ;  /* 0xd800c00010007fae */ /* 0x0007e2000f12187c */
[----:B------:R-:W-:Y:S02]  /*3c890*/  ISETP.GE.U32.AND P6, PT, R5, 0x7ffffefb, PT ;  /* 0x7ffffefb0500780c */ /* 0x000fe40003fc6070 */
[----:B-1----:R-:W-:-:S03]  /*3c8a0*/  VIADD R5, R25, 0xffffff78 ;  /* 0xffffff7819057836 */ /* 0x002fc60000000000 */
[----:B------:R-:W1:Y:S01]  /*3c8b0*/  LDC R15, c[0x0][0x230] ;  /* 0x00008c00ff0f7b82 */ /* 0x000e620000000800 */
[----:B------:R-:W-:Y:S04]  /*3c8c0*/  LDGSTS.E [R0+-0x24000], desc[UR60][R18.64], !P0 ;  /* 0xdc00000012007fae */ /* 0x000fe8000c12187c */
[----:B------:R-:W-:Y:S03]  /*3c8d0*/  LDGSTS.E [R0+-0x23ffc], desc[UR60][R26.64], !P1 ;  /* 0xdc0040001a007fae */ /* 0x000fe6000c92187c */
[----:B------:R-:W1:Y:S01]  /*3c8e0*/  LDC R14, c[0x0][0x230] ;  /* 0x00008c00ff0e7b82 */ /* 0x000e620000000800 */
[----:B------:R-:W-:-:S04]  /*3c8f0*/  IMAD.WIDE R24, R250, 0x4, R42 ;  /* 0x00000004fa187825 */ /* 0x000fc800078e022a */
[----:B------:R-:W-:Y:S01]  /*3c900*/  VIADD R12, R28, 0xffffff5b ;  /* 0xffffff5b1c0c7836 */ /* 0x000fe20000000000 */
[----:B------:R-:W-:Y:S01]  /*3c910*/  ISETP.GE.U32.AND P1, PT, R5, 0x7ffffef9, PT ;  /* 0x7ffffef90500780c */ /* 0x000fe20003f26070 */
[----:B------:R-:W-:Y:S01]  /*3c920*/  IMAD.WIDE R28, R250, 0x4, R44 ;  /* 0x00000004fa1c7825 */ /* 0x000fe200078e022c */
[----:B----4-:R-:W-:Y:S02]  /*3c930*/  IADD3 R5, R21, -0xa6, RZ ;  /* 0xffffff5a15057810 */ /* 0x010fe40007ffe0ff */
[----:B------:R-:W4:Y:S01]  /*3c940*/  LDC R21, c[0x0][0x230] ;  /* 0x00008c00ff157b82 */ /* 0x000f220000000800 */
[----:B------:R3:W-:Y:S01]  /*3c950*/  STL.64 [R1+0x2538], R10 ;  /* 0x0025380a01007387 */ /* 0x0007e20000100a00 */
[----:B------:R-:W-:-:S03]  /*3c960*/  ISETP.GE.U32.AND P0, PT, R20, 0x7ffffefa, PT ;  /* 0x7ffffefa1400780c */ /* 0x000fc60003f06070 */
[----:B------:R-:W-:Y:S04]  /*3c970*/  LDGSTS.E [R0+-0x23ff8], desc[UR60][R24.64], !P2 ;  /* 0xdc00800018007fae */ /* 0x000fe8000d12187c */
[----:B------:R2:W-:Y:S04]  /*3c980*/  STL.64 [R1+0x1188], R6 ;  /* 0x0011880601007387 */ /* 0x0005e80000100a00 */
[----:B------:R-:W-:Y:S01]  /*3c990*/  LDGSTS.E [R0+-0x23ff4], desc[UR60][R28.64], !P3 ;  /* 0xdc00c0001c007fae */ /* 0x000fe2000d92187c */
[----:B------:R-:W4:Y:S01]  /*3c9a0*/  LDC R20, c[0x0][0x230] ;  /* 0x00008c00ff147b82 */ /* 0x000f220000000800 */
[----:B------:R-:W-:Y:S01]  /*3c9b0*/  ISETP.GE.U32.AND P3, PT, R5, 0x7ffffedb, PT ;  /* 0x7ffffedb0500780c */ /* 0x000fe20003f66070 */
[----:B------:R-:W-:Y:S01]  /*3c9c0*/  VIADD R5, R35, 0xffffff58 ;  /* 0xffffff5823057836 */ /* 0x000fe20000000000 */
[----:B------:R-:W-:Y:S05]  /*3c9d0*/  STL.64 [R1+0x2540], R22 ;  /* 0x0025401601007387 */ /* 0x000fea0000100a00 */
[----:B------:R-:W4:Y:S08]  /*3c9e0*/  LDC R45, c[0x0][0x230] ;  /* 0x00008c00ff2d7b82 */ /* 0x000f300000000800 */
[----:B------:R-:W4:Y:S01]  /*3c9f0*/  LDC R44, c[0x0][0x230] ;  /* 0x00008c00ff2c7b82 */ /* 0x000f220000000800 */
[----:B---3--:R-:W-:-:S04]  /*3ca00*/  IMAD.WIDE R10, R250, 0x4, R36 ;  /* 0x00000004fa0a7825 */ /* 0x008fc800078e0224 */
[----:B--2---:R-:W-:Y:S01]  /*3ca10*/  IMAD.WIDE R6, R250, 0x4, R46 ;  /* 0x00000004fa067825 */ /* 0x004fe200078e022e */
[----:B------:R-:W-:Y:S02]  /*3ca20*/  STL.64 [R1+0x2548], R32 ;  /* 0x0025482001007387 */ /* 0x000fe40000100a00 */
[----:B------:R-:W2:Y:S02]  /*3ca30*/  LDC R35, c[0x0][0x230] ;  /* 0x00008c00ff237b82 */ /* 0x000ea40000000800 */
[----:B------:R-:W-:Y:S01]  /*3ca40*/  STL.64 [R1+0x2550], R30 ;  /* 0x0025501e01007387 */ /* 0x000fe20000100a00 */
[----:B------:R-:W-:-:S03]  /*3ca50*/  ISETP.GE.U32.AND P2, PT, R12, 0x7ffffedc, PT ;  /* 0x7ffffedc0c00780c */ /* 0x000fc60003f46070 */
[----:B------:R3:W-:Y:S04]  /*3ca60*/  LDGSTS.E [R2+-0x30000], desc[UR60][R10.64], !P5 ;  /* 0xd00000000a027fae */ /* 0x0007e8000e92187c */
[----:B------:R1:W-:Y:S01]  /*3ca70*/  STL.64 [R1+0x2558], R16 ;  /* 0x0025581001007387 */ /* 0x0003e20000100a00 */
[----:B------:R-:W-:-:S03]  /*3ca80*/  VIADD R12, R34, 0xffffff59 ;  /* 0xffffff59220c7836 */ /* 0x000fc60000000000 */
[----:B------:R3:W-:Y:S04]  /*3ca90*/  LDGSTS.E [R2+-0x2fffc], desc[UR60][R6.64], !P6 ;  /* 0xd000400006027fae */ /* 0x0007e8000f12187c */
[----:B------:R-:W-:Y:S01]  /*3caa0*/  STL.64 [R1+0x2560], R18 ;  /* 0x0025601201007387 */ /* 0x000fe20000100a00 */
[----:B------:R-:W-:-:S03]  /*3cab0*/  ISETP.GE.U32.AND P6, PT, R5, 0x7ffffed9, PT ;  /* 0x7ffffed90500780c */ /* 0x000fc60003fc6070 */
[----:B------:R-:W-:Y:S01]  /*3cac0*/  STL.64 [R1+0x2568], R26 ;  /* 0x0025681a01007387 */ /* 0x000fe20000100a00 */
[----:B------:R-:W2:Y:S01]  /*3cad0*/  LDC R34, c[0x0][0x230] ;  /* 0x00008c00ff227b82 */ /* 0x000ea20000000800 */
[----:B------:R-:W-:Y:S02]  /*3cae0*/  IADD3 R5, R13, -0xc5, RZ ;  /* 0xffffff3b0d057810 */ /* 0x000fe40007ffe0ff */
[----:B------:R-:W-:Y:S05]  /*3caf0*/  STL.64 [R1+0x2570], R24 ;  /* 0x0025701801007387 */ /* 0x000fea0000100a00 */
[----:B------:R-:W2:Y:S01]  /*3cb00*/  LDC R13, c[0x0][0x230] ;  /* 0x00008c00ff0d7b82 */ /* 0x000ea20000000800 */
[----:B-1----:R-:W-:Y:S01]  /*3cb10*/  IMAD.WIDE R16, R250, 0x4, R50 ;  /* 0x00000004fa107825 */ /* 0x002fe200078e0232 */
[----:B------:R-:W-:Y:S04]  /*3cb20*/  STL.64 [R1+0x2578], R28 ;  /* 0x0025781c01007387 */ /* 0x000fe80000100a00 */
[----:B------:R3:W-:Y:S01]  /*3cb30*/  STL.64 [R1+0x1218], R10 ;  /* 0x0012180a01007387 */ /* 0x0007e20000100a00 */
[----:B------:R-:W-:-:S03]  /*3cb40*/  ISETP.GE.U32.AND P5, PT, R12, 0x7ffffeda, PT ;  /* 0x7ffffeda0c00780c */ /* 0x000fc60003fa6070 */
[----:B------:R1:W-:Y:S04]  /*3cb50*/  STL.64 [R1+0x1210], R6 ;  /* 0x0012100601007387 */ /* 0x0003e80000100a00 */
[----:B------:R-:W-:Y:S01]  /*3cb60*/  LDGSTS.E [R2+-0x2fff8], desc[UR60][R16.64], !P0 ;  /* 0xd000800010027fae */ /* 0x000fe2000c12187c */
[----:B------:R-:W-:Y:S01]  /*3cb70*/  ISETP.GE.U32.AND P0, PT, R5, 0x7ffffebc, PT ;  /* 0x7ffffebc0500780c */ /* 0x000fe20003f06070 */
[----:B------:R-:W-:Y:S02]  /*3cb80*/  VIADD R5, R15, 0xffffff39 ;  /* 0xffffff390f057836 */ /* 0x000fe40000000000 */
[----:B------:R-:W-:Y:S01]  /*3cb90*/  STL.64 [R1+0x1208], R16 ;  /* 0x0012081001007387 */ /* 0x000fe20000100a00 */
[----:B------:R-:W2:Y:S01]  /*3cba0*/  LDC R15, c[0x0][0x230] ;  /* 0x00008c00ff0f7b82 */ /* 0x000ea20000000800 */
[----:B------:R-:W-:-:S04]  /*3cbb0*/  IMAD.WIDE R36, R250, 0x4, R70 ;  /* 0x00000004fa247825 */ /* 0x000fc800078e0246 */
[----:B------:R-:W-:-:S04]  /*3cbc0*/  IMAD.WIDE R42, R250, 0x4, R74 ;  /* 0x00000004fa2a7825 */ /* 0x000fc800078e024a */
[----:B---3--:R-:W-:-:S04]  /*3cbd0*/  IMAD.WIDE R10, R250, 0x4, R54 ;  /* 0x00000004fa0a7825 */ /* 0x008fc800078e0236 */
[----:B------:R-:W-:-:S04]  /*3cbe0*/  IMAD.WIDE R46, R250, 0x4, R78 ;  /* 0x00000004fa2e7825 */ /* 0x000fc800078e024e */
[----:B-1----:R-:W-:-:S04]  /*3cbf0*/  IMAD.WIDE R6, R250, 0x4, R58 ;  /* 0x00000004fa067825 */ /* 0x002fc800078e023a */
[----:B------:R-:W-:Y:S01]  /*3cc00*/  VIADD R12, R14, 0xffffff3a ;  /* 0xffffff3a0e0c7836 */ /* 0x000fe20000000000 */
[----:B------:R-:W1:Y:S01]  /*3cc10*/  S2R R18, SR_TID.X ;  /* 0x0000000000127919 */ /* 0x000e620000002100 */
[----:B------:R3:W-:Y:S04]  /*3cc20*/  STL.64 [R1+0x1200], R10 ;  /* 0x0012000a01007387 */ /* 0x0007e80000100a00 */
[----:B------:R3:W-:Y:S04]  /*3cc30*/  LDGSTS.E [R2+-0x2fff4], desc[UR60][R10.64], !P1 ;  /* 0xd000c0000a027fae */ /* 0x0007e8000c92187c */
[----:B------:R2:W-:Y:S04]  /*3cc40*/  STL.64 [R1+0x1180], R6 ;  /* 0x0011800601007387 */ /* 0x0005e80000100a00 */
[----:B------:R2:W-:Y:S01]  /*3cc50*/  LDGSTS.E [R2+-0x2c000], desc[UR60][R6.64], !P2 ;  /* 0xd400000006027fae */ /* 0x0005e2000d12187c */
[----:B------:R-:W1:Y:S01]  /*3cc60*/  LDC R14, c[0x0][0x230] ;  /* 0x00008c00ff0e7b82 */ /* 0x000e620000000800 */
[----:B------:R-:W-:Y:S01]  /*3cc70*/  ISETP.GE.U32.AND P2, PT, R5, 0x7ffffeba, PT ;  /* 0x7ffffeba0500780c */ /* 0x000fe20003f46070 */
[----:B----4-:R-:W-:-:S06]  /*3cc80*/  VIADD R5, R21, 0xffffff1b ;  /* 0xffffff1b15057836 */ /* 0x010fcc0000000000 */
[----:B------:R-:W4:Y:S01]  /*3cc90*/  LDC R21, c[0x0][0x230] ;  /* 0x00008c00ff157b82 */ /* 0x000f220000000800 */
[----:B---3--:R-:W-:Y:S01]  /*3cca0*/  IMAD.WIDE R10, R250, 0x4, R60 ;  /* 0x00000004fa0a7825 */ /* 0x008fe200078e023c */
[----:B------:R-:W-:Y:S02]  /*3ccb0*/  ISETP.GE.U32.AND P1, PT, R12, 0x7ffffebb, PT ;  /* 0x7ffffebb0c00780c */ /* 0x000fe40003f26070 */
[----:B------:R-:W-:-:S04]  /*3ccc0*/  IADD3 R12, R20, -0xc8, RZ ;  /* 0xffffff38140c7810 */ /* 0x000fc80007ffe0ff */
[----:B------:R-:W3:Y:S08]  /*3ccd0*/  LDC R19, c[0x0][0x230] ;  /* 0x00008c00ff137b82 */ /* 0x000ef00000000800 */
[----:B------:R-:W3:Y:S01]  /*3cce0*/  LDC R20, c[0x0][0x230] ;  /* 0x00008c00ff147b82 */ /* 0x000ee20000000800 */
[C---:B--2---:R-:W-:Y:S01]  /*3ccf0*/  IMAD.WIDE R6, R250.reuse, 0x4, R62 ;  /* 0x00000004fa067825 */ /* 0x044fe200078e023e */
[----:B------:R-:W-:Y:S04]  /*3cd00*/  STL.64 [R1+0x1178], R10 ;  /* 0x0011780a01007387 */ /* 0x000fe80000100a00 */
[----:B------:R-:W-:Y:S04]  /*3cd10*/  LDGSTS.E [R2+-0x2bffc], desc[UR60][R10.64], !P3 ;  /* 0xd40040000a027fae */ /* 0x000fe8000d92187c */
[----:B------:R2:W-:Y:S04]  /*3cd20*/  STL.64 [R1+0x1170], R6 ;  /* 0x0011700601007387 */ /* 0x0005e80000100a00 */
[----:B------:R2:W-:Y:S01]  /*3cd30*/  LDGSTS.E [R2+-0x2bff8], desc[UR60][R6.64], !P5 ;  /* 0xd400800006027fae */ /* 0x0005e2000e92187c */
[----:B------:R-:W-:Y:S01]  /*3cd40*/  IMAD.WIDE R62, R250, 0x4, R66 ;  /* 0x00000004fa3e7825 */ /* 0x000fe200078e0242 */
[----:B------:R-:W-:-:S02]  /*3cd50*/  ISETP.GE.U32.AND P5, PT, R5, 0x7ffffe9c, PT ;  /* 0x7ffffe9c0500780c */ /* 0x000fc40003fa6070 */
[----:B------:R-:W-:Y:S02]  /*3cd60*/  IADD3 R5, R35, -0xe7, RZ ;  /* 0xffffff1923057810 */ /* 0x000fe40007ffe0ff */
[----:B------:R-:W-:Y:S01]  /*3cd70*/  ISETP.GE.U32.AND P3, PT, R12, 0x7ffffeb9, PT ;  /* 0x7ffffeb90c00780c */ /* 0x000fe20003f66070 */
[----:B------:R-:W-:Y:S02]  /*3cd80*/  VIADD R12, R34, 0xffffff1a ;  /* 0xffffff1a220c7836 */ /* 0x000fe40000000000 */
[----:B--2---:R-:W-:-:S04]  /*3cd90*/  IMAD.WIDE R6, R250, 0x4, R64 ;  /* 0x00000004fa067825 */ /* 0x004fc800078e0240 */
[----:B------:R-:W-:Y:S01]  /*3cda0*/  IMAD.WIDE R34, R250, 0x4, R68 ;  /* 0x00000004fa227825 */ /* 0x000fe200078e0244 */
[----:B------:R2:W-:Y:S04]  /*3cdb0*/  LDGSTS.E [R2+-0x2bff4], desc[UR60][R6.64], !P6 ;  /* 0xd400c00006027fae */ /* 0x0005e8000f12187c */
[----:B------:R-:W-:Y:S01]  /*3cdc0*/  LDGSTS.E [R2+-0x28000], desc[UR60][R62.64], !P0 ;  /* 0xd80000003e027fae */ /* 0x000fe2000c12187c */
[----:B------:R-:W-:Y:S01]  /*3cdd0*/  ISETP.GE.U32.AND P0, PT, R5, 0x7ffffe9a, PT ;  /* 0x7ffffe9a0500780c */ /* 0x000fe20003f06070 */
[----:B------:R-:W-:Y:S01]  /*3cde0*/  VIADD R5, R13, 0xffffff18 ;  /* 0xffffff180d057836 */ /* 0x000fe20000000000 */
[----:B------:R-:W-:Y:S01]  /*3cdf0*/  ISETP.GE.U32.AND P6, PT, R12, 0x7ffffe9b, PT ;  /* 0x7ffffe9b0c00780c */ /* 0x000fe20003fc6070 */
[----:B------:R-:W2:Y:S01]  /*3ce00*/  LDC R13, c[0x0][0x230] ;  /* 0x00008c00ff0d7b82 */ /* 0x000ea20000000800 */
[----:B------:R-:W-:Y:S01]  /*3ce10*/  LDGSTS.E [R2+-0x27ffc], desc[UR60][R34.64], !P1 ;  /* 0xd800400022027fae */ /* 0x000fe2000c92187c */
[----:B------:R-:W-:Y:S01]  /*3ce20*/  IMAD.WIDE R54, R250, 0x4, R72 ;  /* 0x00000004fa367825 */ /* 0x000fe200078e0248 */
[----:B------:R-:W-:-:S02]  /*3ce30*/  ISETP.GE.U32.AND P1, PT, R5, 0x7ffffe99, PT ;  /* 0x7ffffe990500780c */ /* 0x000fc40003f26070 */
[----:B------:R-:W-:-:S03]  /*3ce40*/  IADD3 R5, R15, -0x8a, RZ ;  /* 0xffffff760f057810 */ /* 0x000fc60007ffe0ff */
[----:B------:R-:W2:Y:S01]  /*3ce50*/  LDC R15, c[0x0][0x230] ;  /* 0x00008c00ff0f7b82 */ /* 0x000ea20000000800 */
[----:B-1----:R-:W-:Y:S01]  /*3ce60*/  VIADD R12, R14, 0xffffff77 ;  /* 0xffffff770e0c7836 */ /* 0x002fe20000000000 */
[----:B------:R-:W-:Y:S04]  /*3ce70*/  LDGSTS.E [R2+-0x27ff8], desc[UR60][R36.64], !P2 ;  /* 0xd800800024027fae */ /* 0x000fe8000d12187c */
[----:B------:R-:W-:Y:S02]  /*3ce80*/  LDGSTS.E [R2+-0x27ff4], desc[UR60][R54.64], !P3 ;  /* 0xd800c00036027fae */ /* 0x000fe4000d92187c */
[----:B------:R-:W1:Y:S01]  /*3ce90*/  LDC R14, c[0x0][0x230] ;  /* 0x00008c00ff0e7b82 */ /* 0x000e620000000800 */
[----:B------:R-:W-:Y:S01]  /*3cea0*/  ISETP.GE.U32.AND P3, PT, R5, 0x7ffffef7, PT ;  /* 0x7ffffef70500780c */ /* 0x000fe20003f66070 */
[----:B------:R-:W-:-:S04]  /*3ceb0*/  IMAD.WIDE R50, R250, 0x4, R76 ;  /* 0x00000004fa327825 */ /* 0x000fc800078e024c */
[----:B----4-:R-:W-:Y:S02]  /*3cec0*/  VIADD R5, R21, 0xffffff74 ;  /* 0xffffff7415057836 */ /* 0x010fe40000000000 */
[----:B------:R-:W4:Y:S01]  /*3ced0*/  LDC R21, c[0x0][0x230] ;  /* 0x00008c00ff157b82 */ /* 0x000f220000000800 */
[----:B------:R-:W-:Y:S01]  /*3cee0*/  ISETP.GE.U32.AND P2, PT, R12, 0x7ffffef8, PT ;  /* 0x7ffffef80c00780c */ /* 0x000fe20003f46070 */
[----:B---3--:R-:W-:Y:S01]  /*3cef0*/  VIADD R12, R20, 0xffffff75 ;  /* 0xffffff75140c7836 */ /* 0x008fe20000000000 */
[----:B------:R-:W-:Y:S04]  /*3cf00*/  LDGSTS.E [R2+-0x24000], desc[UR60][R42.64], !P5 ;  /* 0xdc0000002a027fae */ /* 0x000fe8000e92187c */
[----:B------:R-:W-:Y:S01]  /*3cf10*/  LDGSTS.E [R2+-0x23ffc], desc[UR60][R50.64], !P6 ;  /* 0xdc00400032027fae */ /* 0x000fe2000f12187c */
[----:B------:R-:W3:Y:S01]  /*3cf20*/  LDC R20, c[0x0][0x230] ;  /* 0x00008c00ff147b82 */ /* 0x000ee20000000800 */
[----:B------:R-:W-:Y:S01]  /*3cf30*/  ISETP.GE.U32.AND P6, PT, R5, 0x7ffffef5, PT ;  /* 0x7ffffef50500780c */ /* 0x000fe20003fc6070 */
[----:B------:R-:W-:-:S04]  /*3cf40*/  IMAD.WIDE R74, R250, 0x4, R80 ;  /* 0x00000004fa4a7825 */ /* 0x000fc800078e0250 */
[----:B------:R-:W-:Y:S02]  /*3cf50*/  VIADD R5, R45, 0xffffff56 ;  /* 0xffffff562d057836 */ /* 0x000fe40000000000 */
[----:B------:R-:W3:Y:S01]  /*3cf60*/  LDC R45, c[0x0][0x230] ;  /* 0x00008c00ff2d7b82 */ /* 0x000ee20000000800 */
[----:B------:R-:W-:Y:S01]  /*3cf70*/  IMAD.SHL.U32 R81, R251, 0x80, RZ ;  /* 0x00000080fb517824 */ /* 0x000fe200078e00ff */
[----:B------:R-:W-:Y:S01]  /*3cf80*/  ISETP.GE.U32.AND P5, PT, R12, 0x7ffffef6, PT ;  /* 0x7ffffef60c00780c */ /* 0x000fe20003fa6070 */
[----:B------:R-:W-:Y:S04]  /*3cf90*/  LDGSTS.E [R2+-0x23ff8], desc[UR60][R46.64], !P0 ;  /* 0xdc0080002e027fae */ /* 0x000fe8000c12187c */
[----:B------:R-:W-:Y:S04]  /*3cfa0*/  LDGSTS.E [R2+-0x23ff4], desc[UR60][R74.64], !P1 ;  /* 0xdc00c0004a027fae */ /* 0x000fe8000c92187c */
[----:B------:R1:W-:Y:S01]  /*3cfb0*/  STL.64 [R1+0x1168], R6 ;  /* 0x0011680601007387 */ /* 0x0003e20000100a00 */
[----:B------:R-:W-:-:S02]  /*3cfc0*/  IADD3 R12, R44, -0xa9, RZ ;  /* 0xffffff572c0c7810 */ /* 0x000fc40007ffe0ff */
[----:B------:R-:W-:Y:S01]  /*3cfd0*/  ISETP.GE.U32.AND P1, PT, R5, 0x7ffffed7, PT ;  /* 0x7ffffed70500780c */ /* 0x000fe20003f26070 */
[----:B------:R-:W-:Y:S01]  /*3cfe0*/  STL.64 [R1+0x2580], R62 ;  /* 0x0025803e01007387 */ /* 0x000fe20000100a00 */
[----:B------:R-:W3:Y:S01]  /*3cff0*/  LDC R44, c[0x0][0x230] ;  /* 0x00008c00ff2c7b82 */ /* 0x000ee20000000800 */
[----:B------:R-:W-:Y:S01]  /*3d000*/  IMAD.WIDE R16, R81, 0x4, R82 ;  /* 0x0000000451107825 */ /* 0x000fe200078e0252 */
[----:B--2---:R-:W-:Y:S01]  /*3d010*/  IADD3 R5, R13, -0xab, RZ ;  /* 0xffffff550d057810 */ /* 0x004fe20007ffe0ff */
[----:B------:R-:W-:Y:S05]  /*3d020*/  STL.64 [R1+0x2588], R34 ;  /* 0x0025882201007387 */ /* 0x000fea0000100a00 */
[----:B------:R-:W2:Y:S01]  /*3d030*/  LDC R13, c[0x0][0x230] ;  /* 0x00008c00ff0d7b82 */ /* 0x000ea20000000800 */
[----:B------:R-:W-:Y:S04]  /*3d040*/  STL.64 [R1+0x2590], R36 ;  /* 0x0025902401007387 */ /* 0x000fe80000100a00 */
[----:B------:R-:W-:Y:S04]  /*3d050*/  STL.64 [R1+0x2598], R54 ;  /* 0x0025983601007387 */ /* 0x000fe80000100a00 */
[----:B------:R-:W-:Y:S01]  /*3d060*/  STL.64 [R1+0x25a0], R42 ;  /* 0x0025a02a01007387 */ /* 0x000fe20000100a00 */
[----:B------:R-:W-:Y:S01]  /*3d070*/  ISETP.GE.U32.AND P0, PT, R12, 0x7ffffed8, PT ;  /* 0x7ffffed80c00780c */ /* 0x000fe20003f06070 */
[----:B------:R-:W-:-:S02]  /*3d080*/  IMAD.WIDE R10, R81, 0x4, R84 ;  /* 0x00000004510a7825 */ /* 0x000fc400078e0254 */
[----:B------:R-:W-:Y:S02]  /*3d090*/  STL.64 [R1+0x25a8], R50 ;  /* 0x0025a83201007387 */ /* 0x000fe40000100a00 */
[----:B-1----:R-:W-:Y:S02]  /*3d0a0*/  IMAD.WIDE R6, R81, 0x4, R86 ;  /* 0x0000000451067825 */ /* 0x002fe400078e0256 */
[----:B------:R-:W-:Y:S04]  /*3d0b0*/  LDGSTS.E [R3+-0x30000], desc[UR60][R16.64], !P2 ;  /* 0xd000000010037fae */ /* 0x000fe8000d12187c */
[----:B------:R-:W-:Y:S01]  /*3d0c0*/  STL.64 [R1+0x25b0], R46 ;  /* 0x0025b02e01007387 */ /* 0x000fe20000100a00 */
[----:B------:R-:W-:-:S03]  /*3d0d0*/  ISETP.GE.U32.AND P2, PT, R5, 0x7ffffed6, PT ;  /* 0x7ffffed60500780c */ /* 0x000fc60003f46070 */
[----:B------:R-:W-:Y:S01]  /*3d0e0*/  STL.64 [R1+0x25b8], R74 ;  /* 0x0025b84a01007387 */ /* 0x000fe20000100a00 */
[----:B------:R-:W-:-:S03]  /*3d0f0*/  VIADD R5, R15, 0xffffff37 ;  /* 0xffffff370f057836 */ /* 0x000fc60000000000 */
[----:B------:R-:W-:Y:S01]  /*3d100*/  STL.64 [R1+0x11f8], R16 ;  /* 0x0011f81001007387 */ /* 0x000fe20000100a00 */
[----:B------:R-:W1:Y:S03]  /*3d110*/  LDC R15, c[0x0][0x230] ;  /* 0x00008c00ff0f7b82 */ /* 0x000e660000000800 */
[----:B------:R-:W-:Y:S04]  /*3d120*/  STL.64 [R1+0x11f0], R10 ;  /* 0x0011f00a01007387 */ /* 0x000fe80000100a00 */
[----:B------:R-:W-:Y:S01]  /*3d130*/  LDGSTS.E [R3+-0x2fffc], desc[UR60][R10.64], !P3 ;  /* 0xd00040000a037fae */ /* 0x000fe2000d92187c */
[----:B------:R-:W-:-:S03]  /*3d140*/  VIADD R12, R14, 0xffffff54 ;  /* 0xffffff540e0c7836 */ /* 0x000fc60000000000 */
[----:B------:R2:W-:Y:S04]  /*3d150*/  STL.64 [R1+0x11e8], R6 ;  /* 0x0011e80601007387 */ /* 0x0005e80000100a00 */
[----:B------:R2:W-:Y:S01]  /*3d160*/  LDGSTS.E [R3+-0x2fff8], desc[UR60][R6.64], !P5 ;  /* 0xd000800006037fae */ /* 0x0005e2000e92187c */
[----:B------:R-:W1:Y:S01]  /*3d170*/  LDC R14, c[0x0][0x230] ;  /* 0x00008c00ff0e7b82 */ /* 0x000e620000000800 */
[----:B------:R-:W-:Y:S01]  /*3d180*/  ISETP.GE.U32.AND P5, PT, R5, 0x7ffffeb8, PT ;  /* 0x7ffffeb80500780c */ /* 0x000fe20003fa6070 */
[----:B------:R-:W-:-:S04]  /*3d190*/  IMAD.WIDE R58, R81, 0x4, R88 ;  /* 0x00000004513a7825 */ /* 0x000fc800078e0258 */
[----:B----4-:R-:W-:Y:S01]  /*3d1a0*/  VIADD R5, R21, 0xffffff35 ;  /* 0xffffff3515057836 */ /* 0x010fe20000000000 */
[----:B------:R-:W-:Y:S01]  /*3d1b0*/  ISETP.GE.U32.AND P3, PT, R12, 0x7ffffed5, PT ;  /* 0x7ffffed50c00780c */ /* 0x000fe20003f66070 */
[----:B------:R-:W4:Y:S01]  /*3d1c0*/  LDC R21, c[0x0][0x230] ;  /* 0x00008c00ff157b82 */ /* 0x000f220000000800 */
[----:B---3--:R-:W-:-:S07]  /*3d1d0*/  IADD3 R12, R20, -0xca, RZ ;  /* 0xffffff36140c7810 */ /* 0x008fce0007ffe0ff */
[----:B------:R-:W3:Y:S01]  /*3d1e0*/  LDC R20, c[0x0][0x230] ;  /* 0x00008c00ff147b82 */ /* 0x000ee20000000800 */
[----:B--2---:R-:W-:-:S04]  /*3d1f0*/  IMAD.WIDE R6, R81, 0x4, R90 ;  /* 0x0000000451067825 */ /* 0x004fc800078e025a */
[----:B------:R-:W-:Y:S01]  /*3d200*/  IMAD.WIDE R76, R81, 0x4, R96 ;  /* 0x00000004514c7825 */ /* 0x000fe200078e0260 */
[----:B------:R2:W-:Y:S04]  /*3d210*/  STL.64 [R1+0x11e0], R6 ;  /* 0x0011e00601007387 */ /* 0x0005e80000100a00 */
[----:B------:R2:W-:Y:S04]  /*3d220*/  LDGSTS.E [R3+-0x2fff4], desc[UR60][R6.64], !P6 ;  /* 0xd000c00006037fae */ /* 0x0005e8000f12187c */
[----:B------:R-:W-:Y:S01]  /*3d230*/  LDGSTS.E [R3+-0x2c000], desc[UR60][R58.64], !P0 ;  /* 0xd40000003a037fae */ /* 0x000fe2000c12187c */
[----:B------:R-:W-:-:S02]  /*3d240*/  ISETP.GE.U32.AND P0, PT, R5, 0x7ffffeb6, PT ;  /* 0x7ffffeb60500780c */ /* 0x000fc40003f06070 */
[----:B------:R-:W-:Y:S02]  /*3d250*/  IADD3 R5, R45, -0xe9, RZ ;  /* 0xffffff172d057810 */ /* 0x000fe40007ffe0ff */
[----:B------:R-:W3:Y:S01]  /*3d260*/  LDC R45, c[0x0][0x230] ;  /* 0x00008c00ff2d7b82 */ /* 0x000ee20000000800 */
[----:B------:R-:W-:Y:S01]  /*3d270*/  ISETP.GE.U32.AND P6, PT, R12, 0x7ffffeb7, PT ;  /* 0x7ffffeb70c00780c */ /* 0x000fe20003fc6070 */
[----:B--2---:R-:W-:-:S04]  /*3d280*/  IMAD.WIDE R6, R81, 0x4, R94 ;  /* 0x0000000451067825 */ /* 0x004fc800078e025e */
[----:B------:R-:W-:Y:S02]  /*3d290*/  VIADD R12, R44, 0xffffff34 ;  /* 0xffffff342c0c7836 */ /* 0x000fe40000000000 */
[----:B------:R-:W-:Y:S01]  /*3d2a0*/  IMAD.WIDE R84, R81, 0x4, R98 ;  /* 0x0000000451547825 */ /* 0x000fe200078e0262 */
[----:B------:R-:W2:Y:S01]  /*3d2b0*/  LDC R44, c[0x0][0x230] ;  /* 0x00008c00ff2c7b82 */ /* 0x000ea20000000800 */
[----:B------:R2:W-:Y:S04]  /*3d2c0*/  LDGSTS.E [R3+-0x2bffc], desc[UR60][R6.64], !P1 ;  /* 0xd400400006037fae */ /* 0x0005e8000c92187c */
[----:B------:R-:W-:Y:S01]  /*3d2d0*/  LDGSTS.E [R3+-0x2bff8], desc[UR60][R76.64], !P2 ;  /* 0xd40080004c037fae */ /* 0x000fe2000d12187c */
[----:B------:R-:W-:Y:S01]  /*3d2e0*/  ISETP.GE.U32.AND P2, PT, R5, 0x7ffffe98, PT ;  /* 0x7ffffe980500780c */ /* 0x000fe20003f46070 */
[----:B------:R-:W-:-:S02]  /*3d2f0*/  VIADD R5, R13, 0xffffff16 ;  /* 0xffffff160d057836 */ /* 0x000fc40000000000 */
[----:B------:R-:W2:Y:S01]  /*3d300*/  LDC R13, c[0x0][0x230] ;  /* 0x00008c00ff0d7b82 */ /* 0x000ea20000000800 */
[----:B------:R-:W-:Y:S01]  /*3d310*/  ISETP.GE.U32.AND P1, PT, R12, 0x7ffffeb5, PT ;  /* 0x7ffffeb50c00780c */ /* 0x000fe20003f26070 */
[C---:B------:R-:W-:Y:S01]  /*3d320*/  IMAD.WIDE R82, R81.reuse, 0x4, R100 ;  /* 0x0000000451527825 */ /* 0x040fe200078e0264 */
[----:B------:R-:W-:Y:S03]  /*3d330*/  LDGSTS.E [R3+-0x2bff4], desc[UR60][R84.64], !P3 ;  /* 0xd400c00054037fae */ /* 0x000fe6000d92187c */
[----:B------:R-:W-:Y:S01]  /*3d340*/  IMAD.WIDE R70, R81, 0x4, R102 ;  /* 0x0000000451467825 */ /* 0x000fe200078e0266 */
[----:B------:R-:W-:Y:S02]  /*3d350*/  ISETP.GE.U32.AND P3, PT, R5, 0x7ffffe97, PT ;  /* 0x7ffffe970500780c */ /* 0x000fe40003f66070 */
[----:B-1----:R-:W-:Y:S01]  /*3d360*/  IADD3 R5, R15, -0xec, RZ ;  /* 0xffffff140f057810 */ /* 0x002fe20007ffe0ff */
[----:B------:R-:W-:Y:S01]  /*3d370*/  VIADD R12, R14, 0xffffff15 ;  /* 0xffffff150e0c7836 */ /* 0x000fe20000000000 */
[----:B------:R-:W1:Y:S01]  /*3d380*/  LDC R15, c[0x0][0x230] ;  /* 0x00008c00ff0f7b82 */ /* 0x000e620000000800 */
[----:B------:R-:W-:Y:S04]  /*3d390*/  LDGSTS.E [R3+-0x28000], desc[UR60][R82.64], !P5 ;  /* 0xd800000052037fae */ /* 0x000fe8000e92187c */
[----:B------:R-:W-:Y:S03]  /*3d3a0*/  LDGSTS.E [R3+-0x27ffc], desc[UR60][R70.64], !P6 ;  /* 0xd800400046037fae */ /* 0x000fe6000f12187c */
[----:B------:R-:W1:Y:S01]  /*3d3b0*/  LDC R14, c[0x0][0x230] ;  /* 0x00008c00ff0e7b82 */ /* 0x000e620000000800 */
[----:B------:R-:W-:Y:S01]  /*3d3c0*/  IMAD.WIDE R60, R81, 0x4, R104 ;  /* 0x00000004513c7825 */ /* 0x000fe200078e0268 */
[----:B------:R-:W-:-:S03]  /*3d3d0*/  ISETP.GE.U32.AND P6, PT, R5, 0x7ffffe95, PT ;  /* 0x7ffffe950500780c */ /* 0x000fc60003fc6070 */
        /* <DEDUP_REMOVED lines=8> */
[----:B------:R-:W-:Y:S01]  /*3d460*/  IMAD.WIDE R64, R81, 0x4, R108 ;  /* 0x0000000451407825 */ /* 0x000fe200078e026c */
[----:B------:R-:W-:-:S03]  /*3d470*/  ISETP.GE.U32.AND P1, PT, R5, 0x7ffffef3, PT ;  /* 0x7ffffef30500780c */ /* 0x000fc60003f26070 */
[----:B------:R-:W-:-:S04]  /*3d480*/  IMAD.WIDE R78, R81, 0x4, R110 ;  /* 0x00000004514e7825 */ /* 0x000fc800078e026e */
[----:B------:R-:W-:Y:S02]  /*3d490*/  VIADD R5, R45, 0xffffff70 ;  /* 0xffffff702d057836 */ /* 0x000fe40000000000 */
[----:B------:R-:W3:Y:S01]  /*3d4a0*/  LDC R45, c[0x0][0x230] ;  /* 0x00008c00ff2d7b82 */ /* 0x000ee20000000800 */
[----:B------:R-:W-:Y:S01]  /*3d4b0*/  ISETP.GE.U32.AND P0, PT, R12, 0x7ffffef4, PT ;  /* 0x7ffffef40c00780c */ /* 0x000fe20003f06070 */
[----:B------:R-:W-:Y:S04]  /*3d4c0*/  LDGSTS.E [R3+-0x24000], desc[UR60][R64.64], !P2 ;  /* 0xdc00000040037fae */ /* 0x000fe8000d12187c */
[----:B------:R-:W-:Y:S04]  /*3d4d0*/  STL.64 [R1+0x25c0], R58 ;  /* 0x0025c03a01007387 */ /* 0x000fe80000100a00 */
[----:B------:R-:W-:Y:S04]  /*3d4e0*/  LDGSTS.E [R3+-0x23ffc], desc[UR60][R78.64], !P3 ;  /* 0xdc0040004e037fae */ /* 0x000fe8000d92187c */
[----:B------:R1:W-:Y:S01]  /*3d4f0*/  STL.64 [R1+0x1160], R6 ;  /* 0x0011600601007387 */ /* 0x0003e20000100a00 */
[----:B--2---:R-:W-:-:S02]  /*3d500*/  IADD3 R12, R44, -0x8f, RZ ;  /* 0xffffff712c0c7810 */ /* 0x004fc40007ffe0ff */
[----:B------:R-:W-:Y:S01]  /*3d510*/  ISETP.GE.U32.AND P3, PT, R5, 0x7ffffef1, PT ;  /* 0x7ffffef10500780c */ /* 0x000fe20003f66070 */
[----:B------:R-:W-:Y:S01]  /*3d520*/  STL.64 [R1+0x25c8], R76 ;  /* 0x0025c84c01007387 */ /* 0x000fe20000100a00 */
[----:B------:R-:W2:Y:S01]  /*3d530*/  LDC R44, c[0x0][0x230] ;  /* 0x00008c00ff2c7b82 */ /* 0x000ea20000000800 */
[----:B------:R-:W-:-:S04]  /*3d540*/  IMAD.WIDE R66, R81, 0x4, R112 ;  /* 0x0000000451427825 */ /* 0x000fc800078e0270 */
[----:B------:R-:W-:Y:S01]  /*3d550*/  VIADD R5, R13, 0xffffff53 ;  /* 0xffffff530d057836 */ /* 0x000fe20000000000 */
[----:B------:R-:W-:Y:S02]  /*3d560*/  STL.64 [R1+0x25d0], R84 ;  /* 0x0025d05401007387 */ /* 0x000fe40000100a00 */
[----:B------:R-:W2:Y:S02]  /*3d570*/  LDC R13, c[0x0][0x230] ;  /* 0x00008c00ff0d7b82 */ /* 0x000ea40000000800 */
[----:B------:R-:W-:Y:S04]  /*3d580*/  STL.64 [R1+0x25d8], R82 ;  /* 0x0025d85201007387 */ /* 0x000fe80000100a00 */
[----:B------:R-:W-:Y:S01]  /*3d590*/  STL.64 [R1+0x25e0], R70 ;  /* 0x0025e04601007387 */ /* 0x000fe20000100a00 */
[----:B------:R-:W-:Y:S01]  /*3d5a0*/  ISETP.GE.U32.AND P2, PT, R12, 0x7ffffef2, PT ;  /* 0x7ffffef20c00780c */ /* 0x000fe20003f46070 */
[----:B------:R-:W-:-:S02]  /*3d5b0*/  IMAD.WIDE R68, R81, 0x4, R114 ;  /* 0x0000000451447825 */ /* 0x000fc400078e0272 */
[----:B------:R-:W-:Y:S02]  /*3d5c0*/  STL.64 [R1+0x25e8], R60 ;  /* 0x0025e83c01007387 */ /* 0x000fe40000100a00 */
[----:B-1----:R-:W-:Y:S02]  /*3d5d0*/  IMAD.WIDE R6, R81, 0x4, R38 ;  /* 0x0000000451067825 */ /* 0x002fe400078e0226 */
[----:B------:R-:W-:Y:S04]  /*3d5e0*/  STL.64 [R1+0x25f0], R72 ;  /* 0x0025f04801007387 */ /* 0x000fe80000100a00 */
[----:B------:R-:W-:Y:S04]  /*3d5f0*/  LDGSTS.E [R3+-0x23ff8], desc[UR60][R66.64], !P5 ;  /* 0xdc00800042037fae */ /* 0x000fe8000e92187c */
[----:B------:R-:W-:Y:S01]  /*3d600*/  STL.64 [R1+0x25f8], R64 ;  /* 0x0025f84001007387 */ /* 0x000fe20000100a00 */
[----:B------:R-:W-:-:S03]  /*3d610*/  ISETP.GE.U32.AND P5, PT, R5, 0x7ffffed4, PT ;  /* 0x7ffffed40500780c */ /* 0x000fc60003fa6070 */
[----:B------:R-:W-:Y:S01]  /*3d620*/  STL.64 [R1+0x2600], R78 ;  /* 0x0026004e01007387 */ /* 0x000fe20000100a00 */
[----:B------:R-:W-:-:S03]  /*3d630*/  VIADD R5, R15, 0xffffff51 ;  /* 0xffffff510f057836 */ /* 0x000fc60000000000 */
[----:B------:R-:W-:Y:S04]  /*3d640*/  STL.64 [R1+0x2608], R66 ;  /* 0x0026084201007387 */ /* 0x000fe80000100a00 */
[----:B------:R-:W-:Y:S01]  /*3d650*/  LDGSTS.E [R3+-0x23ff4], desc[UR60][R68.64], !P6 ;  /* 0xdc00c00044037fae */ /* 0x000fe2000f12187c */
[----:B------:R-:W1:Y:S03]  /*3d660*/  LDC R15, c[0x0][0x230] ;  /* 0x00008c00ff0f7b82 */ /* 0x000e660000000800 */
[----:B------:R3:W-:Y:S04]  /*3d670*/  STL.64 [R1+0x11d8], R6 ;  /* 0x0011d80601007387 */ /* 0x0007e80000100a00 */
[----:B------:R3:W-:Y:S01]  /*3d680*/  LDGSTS.E [R4+-0x30000], desc[UR60][R6.64], !P0 ;  /* 0xd000000006047fae */ /* 0x0007e2000c12187c */
[----:B------:R-:W-:-:S03]  /*3d690*/  IADD3 R12, R14, -0xae, RZ ;  /* 0xffffff520e0c7810 */ /* 0x000fc60007ffe0ff */
[----:B------:R2:W-:Y:S01]  /*3d6a0*/  STL.64 [R1+0x2618], R2 ;  /* 0x0026180201007387 */ /* 0x0005e20000100a00 */
[----:B------:R-:W1:Y:S01]  /*3d6b0*/  LDC R14, c[0x0][0x230] ;  /* 0x00008c00ff0e7b82 */ /* 0x000e620000000800 */
[----:B------:R-:W-:Y:S02]  /*3d6c0*/  ISETP.GE.U32.AND P0, PT, R5, 0x7ffffed2, PT ;  /* 0x7ffffed20500780c */ /* 0x000fe40003f06070 */
[----:B----4-:R-:W-:Y:S01]  /*3d6d0*/  IADD3 R5, R21, -0xcd, RZ ;  /* 0xffffff3315057810 */ /* 0x010fe20007ffe0ff */
[----:B------:R-:W-:Y:S04]  /*3d6e0*/  STL.64 [R1+0x2610], R68 ;  /* 0x0026104401007387 */ /* 0x000fe80000100a00 */
[----:B------:R-:W4:Y:S01]  /*3d6f0*/  LDC R21, c[0x0][0x230] ;  /* 0x00008c00ff157b82 */ /* 0x000f220000000800 */
[----:B------:R-:W-:-:S07]  /*3d700*/  IMAD.WIDE R86, R81, 0x4, R92 ;  /* 0x0000000451567825 */ /* 0x000fce00078e025c */
[----:B------:R-:W4:Y:S08]  /*3d710*/  LDC R39, c[0x0][0x230] ;  /* 0x00008c00ff277b82 */ /* 0x000f300000000800 */
[----:B------:R-:W4:Y:S01]  /*3d720*/  LDC R38, c[0x0][0x230] ;  /* 0x00008c00ff267b82 */ /* 0x000f220000000800 */
[----:B---3--:R-:W-:-:S04]  /*3d730*/  IMAD.WIDE R6, R81, 0x4, R116 ;  /* 0x0000000451067825 */ /* 0x008fc800078e0274 */
[----:B--2---:R-:W-:Y:S01]  /*3d740*/  IMAD.WIDE R2, R81, 0x4, R120 ;  /* 0x0000000451027825 */ /* 0x004fe200078e0278 */
[----:B------:R-:W-:-:S03]  /*3d750*/  ISETP.GE.U32.AND P6, PT, R12, 0x7ffffed3, PT ;  /* 0x7ffffed30c00780c */ /* 0x000fc60003fc6070 */
[----:B------:R-:W-:Y:S02]  /*3d760*/  VIADD R12, R20, 0xffffff50 ;  /* 0xffffff50140c7836 */ /* 0x000fe40000000000 */
[----:B------:R-:W2:Y:S01]  /*3d770*/  LDC R20, c[0x0][0x230] ;  /* 0x00008c00ff147b82 */ /* 0x000ea20000000800 */
[----:B------:R-:W-:Y:S04]  /*3d780*/  STL.64 [R1+0x11d0], R6 ;  /* 0x0011d00601007387 */ /* 0x000fe80000100a00 */
[----:B------:R-:W-:Y:S04]  /*3d790*/  LDGSTS.E [R4+-0x2fffc], desc[UR60][R6.64], !P1 ;  /* 0xd000400006047fae */ /* 0x000fe8000c92187c */
[----:B------:R3:W-:Y:S04]  /*3d7a0*/  STL.64 [R1+0x11c8], R2 ;  /* 0x0011c80201007387 */ /* 0x0007e80000100a00 */
[----:B------:R3:W-:Y:S01]  /*3d7b0*/  LDGSTS.E [R4+-0x2fff8], desc[UR60][R2.64], !P2 ;  /* 0xd000800002047fae */ /* 0x0007e2000d12187c */
[----:B------:R-:W-:Y:S01]  /*3d7c0*/  ISETP.GE.U32.AND P2, PT, R5, 0x7ffffeb4, PT ;  /* 0x7ffffeb40500780c */ /* 0x000fe20003f46070 */
[----:B------:R-:W-:Y:S01]  /*3d7d0*/  VIADD R5, R45, 0xffffff31 ;  /* 0xffffff312d057836 */ /* 0x000fe20000000000 */
[----:B------:R-:W-:Y:S01]  /*3d7e0*/  ISETP.GE.U32.AND P1, PT, R12, 0x7ffffed1, PT ;  /* 0x7ffffed10c00780c */ /* 0x000fe20003f26070 */
[----:B------:R-:W-:-:S02]  /*3d7f0*/  VIADD R12, R44, 0xffffff32 ;  /* 0xffffff322c0c7836 */ /* 0x000fc40000000000 */
[----:B---3--:R-:W-:-:S04]  /*3d800*/  IMAD.WIDE R2, R81, 0x4, R124 ;  /* 0x0000000451027825 */ /* 0x008fc800078e027c */
[----:B------:R-:W-:Y:S01]  /*3d810*/  IMAD.WIDE R88, R81, 0x4, R128 ;  /* 0x0000000451587825 */ /* 0x000fe200078e0280 */
[----:B------:R3:W-:Y:S04]  /*3d820*/  LDGSTS.E [R4+-0x2fff4], desc[UR60][R2.64], !P3 ;  /* 0xd000c00002047fae */ /* 0x0007e8000d92187c */
[----:B------:R-:W-:Y:S01]  /*3d830*/  LDGSTS.E [R4+-0x2c000], desc[UR60][R86.64], !P5 ;  /* 0xd400000056047fae */ /* 0x000fe2000e92187c */
[----:B------:R-:W-:Y:S02]  /*3d840*/  ISETP.GE.U32.AND P5, PT, R5, 0x7ffffeb2, PT ;  /* 0x7ffffeb20500780c */ /* 0x000fe40003fa6070 */
[----:B------:R-:W-:Y:S02]  /*3d850*/  IADD3 R5, R13, -0xd0, RZ ;  /* 0xffffff300d057810 */ /* 0x000fe40007ffe0ff */
[----:B------:R-:W-:Y:S01]  /*3d860*/  ISETP.GE.U32.AND P3, PT, R12, 0x7ffffeb3, PT ;  /* 0x7ffffeb30c00780c */ /* 0x000fe20003f66070 */
[----:B------:R-:W3:Y:S01]  /*3d870*/  LDC R13, c[0x0][0x230] ;  /* 0x00008c00ff0d7b82 */ /* 0x000ee20000000800 */
[C---:B------:R-:W-:Y:S01]  /*3d880*/  IMAD.WIDE R90, R81.reuse, 0x4, R130 ;  /* 0x00000004515a7825 */ /* 0x040fe200078e0282 */
[----:B------:R-:W-:Y:S03]  /*3d890*/  LDGSTS.E [R4+-0x2bffc], desc[UR60][R88.64], !P6 ;  /* 0xd400400058047fae */ /* 0x000fe6000f12187c */
[----:B------:R-:W-:Y:S01]  /*3d8a0*/  IMAD.WIDE R92, R81, 0x4, R132 ;  /* 0x00000004515c7825 */ /* 0x000fe200078e0284 */
[----:B------:R-:W-:-:S03]  /*3d8b0*/  ISETP.GE.U32.AND P6, PT, R5, 0x7ffffeb1, PT ;  /* 0x7ffffeb10500780c */ /* 0x000fc60003fc6070 */
[----:B-1----:R-:W-:Y:S02]  /*3d8c0*/  VIADD R5, R15, 0xffffff12 ;  /* 0xffffff120f057836 */ /* 0x002fe40000000000 */
[----:B------:R-:W1:Y:S01]  /*3d8d0*/  LDC R15, c[0x0][0x230] ;  /* 0x00008c00ff0f7b82 */ /* 0x000e620000000800 */
[----:B------:R-:W-:Y:S01]  /*3d8e0*/  VIADD R12, R14, 0xffffff13 ;  /* 0xffffff130e0c7836 */ /* 0x000fe20000000000 */
[----:B------:R-:W-:Y:S04]  /*3d8f0*/  LDGSTS.E [R4+-0x2bff8], desc[UR60][R90.64], !P0 ;  /* 0xd40080005a047fae */ /* 0x000fe8000c12187c */
[----:B------:R-:W-:Y:S02]  /*3d900*/  LDGSTS.E [R4+-0x2bff4], desc[UR60][R92.64], !P1 ;  /* 0xd400c0005c047fae */ /* 0x000fe4000c92187c */
[----:B------:R-:W1:Y:S01]  /*3d910*/  LDC R14, c[0x0][0x230] ;  /* 0x00008c00ff0e7b82 */ /* 0x000e620000000800 */
[----:B------:R-:W-:Y:S01]  /*3d920*/  IMAD.WIDE R94, R81, 0x4, R134 ;  /* 0x00000004515e7825 */ /* 0x000fe200078e0286 */
[----:B------:R-:W-:-:S03]  /*3d930*/  ISETP.GE.U32.AND P1, PT, R5, 0x7ffffe93, PT ;  /* 0x7ffffe930500780c */ /* 0x000fc60003f26070 */
[----:B------:R-:W-:-:S04]  /*3d940*/  IMAD.WIDE R96, R81, 0x4, R136 ;  /* 0x0000000451607825 */ /* 0x000fc800078e0288 */
[----:B----4-:R-:W-:Y:S02]  /*3d950*/  VIADD R5, R21, 0xffffff10 ;  /* 0xffffff1015057836 */ /* 0x010fe40000000000 */
[----:B------:R-:W4:Y:S01]  /*3d960*/  LDC R21, c[0x0][0x230] ;  /* 0x00008c00ff157b82 */ /* 0x000f220000000800 */
[----:B------:R-:W-:Y:S02]  /*3d970*/  ISETP.GE.U32.AND P0, PT, R12, 0x7ffffe94, PT ;  /* 0x7ffffe940c00780c */ /* 0x000fe40003f06070 */
[----:B--2---:R-:W-:Y:S01]  /*3d980*/  IADD3 R12, R20, -0xef, RZ ;  /* 0xffffff11140c7810 */ /* 0x004fe20007ffe0ff */
[----:B------:R-:W-:Y:S04]  /*3d990*/  LDGSTS.E [R4+-0x28000], desc[UR60][R94.64], !P2 ;  /* 0xd80000005e047fae */ /* 0x000fe8000d12187c */
[----:B------:R-:W-:Y:S01]  /*3d9a0*/  LDGSTS.E [R4+-0x27ffc], desc[UR60][R96.64], !P3 ;  /* 0xd800400060047fae */ /* 0x000fe2000d92187c */
[----:B------:R-:W2:Y:S01]  /*3d9b0*/  LDC R20, c[0x0][0x230] ;  /* 0x00008c00ff147b82 */ /* 0x000ea20000000800 */
[----:B------:R-:W-:Y:S01]  /*3d9c0*/  IMAD.WIDE R98, R81, 0x4, R138 ;  /* 0x0000000451627825 */ /* 0x000fe200078e028a */
[----:B------:R-:W-:-:S03]  /*3d9d0*/  ISETP.GE.U32.AND P3, PT, R5, 0x7ffffe91, PT ;  /* 0x7ffffe910500780c */ /* 0x000fc60003f66070 */
[----:B------:R-:W-:Y:S01]  /*3d9e0*/  IMAD.WIDE R100, R81, 0x4, R140 ;  /* 0x0000000451647825 */ /* 0x000fe200078e028c */
[----:B------:R-:W-:Y:S02]  /*3d9f0*/  IADD3 R5, R39, -0x92, RZ ;  /* 0xffffff6e27057810 */ /* 0x000fe40007ffe0ff */
[----:B------:R-:W2:Y:S01]  /*3da00*/  LDC R39, c[0x0][0x230] ;  /* 0x00008c00ff277b82 */ /* 0x000ea20000000800 */
[----:B------:R-:W-:Y:S01]  /*3da10*/  ISETP.GE.U32.AND P2, PT, R12, 0x7ffffe92, PT ;  /* 0x7ffffe920c00780c */ /* 0x000fe20003f46070 */
[----:B------:R-:W-:Y:S01]  /*3da20*/  VIADD R12, R38, 0xffffff6f ;  /* 0xffffff6f260c7836 */ /* 0x000fe20000000000 */
[----:B------:R-:W-:Y:S04]  /*3da30*/  LDGSTS.E [R4+-0x27ff8], desc[UR60][R98.64], !P5 ;  /* 0xd800800062047fae */ /* 0x000fe8000e92187c */
[----:B------:R-:W-:Y:S01]  /*3da40*/  LDGSTS.E [R4+-0x27ff4], desc[UR60][R100.64], !P6 ;  /* 0xd800c00064047fae */ /* 0x000fe2000f12187c */
[----:B------:R-:W2:Y:S01]  /*3da50*/  LDC R38, c[0x0][0x230] ;  /* 0x00008c00ff267b82 */ /* 0x000ea20000000800 */
[----:B------:R-:W-:Y:S01]  /*3da60*/  ISETP.GE.U32.AND P6, PT, R5, 0x7ffffeef, PT ;  /* 0x7ffffeef0500780c */ /* 0x000fe20003fc6070 */
[----:B---3--:R-:W-:-:S02]  /*3da70*/  VIADD R5, R13, 0xffffff6d ;  /* 0xffffff6d0d057836 */ /* 0x008fc40000000000 */
[----:B------:R-:W-:-:S04]  /*3da80*/  IMAD.WIDE R102, R81, 0x4, R142 ;  /* 0x0000000451667825 */ /* 0x000fc800078e028e */
[----:B------:R-:W3:Y:S01]  /*3da90*/  LDC R13, c[0x0][0x230] ;  /* 0x00008c00ff0d7b82 */ /* 0x000ee20000000800 */
[----:B------:R-:W-:Y:S01]  /*3daa0*/  ISETP.GE.U32.AND P5, PT, R12, 0x7ffffef0, PT ;  /* 0x7ffffef00c00780c */ /* 0x000fe20003fa6070 */
[----:B------:R-:W-:-:S04]  /*3dab0*/  IMAD.WIDE R104, R81, 0x4, R144 ;  /* 0x0000000451687825 */ /* 0x000fc800078e0290 */
[----:B------:R-:W-:Y:S01]  /*3dac0*/  IMAD.WIDE R106, R81, 0x4, R146 ;  /* 0x00000004516a7825 */ /* 0x000fe200078e0292 */
[----:B------:R-:W-:Y:S01]  /*3dad0*/  LDGSTS.E [R4+-0x24000], desc[UR60][R102.64], !P0 ;  /* 0xdc00000066047fae */ /* 0x000fe2000c12187c */
[----:B------:R-:W-:Y:S02]  /*3dae0*/  ISETP.GE.U32.AND P0, PT, R5, 0x7ffffeee, PT ;  /* 0x7ffffeee0500780c */ /* 0x000fe40003f06070 */
[----:B-1----:R-:W-:Y:S01]  /*3daf0*/  IADD3 R5, R15, -0xb1, RZ ;  /* 0xffffff4f0f057810 */ /* 0x002fe20007ffe0ff */
[----:B------:R-:W-:Y:S01]  /*3db00*/  VIADD R12, R14, 0xffffff6c ;  /* 0xffffff6c0e0c7836 */ /* 0x000fe20000000000 */
[----:B------:R-:W1:Y:S01]  /*3db10*/  LDC R15, c[0x0][0x230] ;  /* 0x00008c00ff0f7b82 */ /* 0x000e620000000800 */
[----:B------:R-:W-:Y:S04]  /*3db20*/  LDGSTS.E [R4+-0x23ffc], desc[UR60][R104.64], !P1 ;  /* 0xdc00400068047fae */ /* 0x000fe8000c92187c */
[----:B------:R-:W-:Y:S01]  /*3db30*/  LDGSTS.E [R4+-0x23ff8], desc[UR60][R106.64], !P2 ;  /* 0xdc0080006a047fae */ /* 0x000fe2000d12187c */
[----:B------:R-:W-:Y:S01]  /*3db40*/  IMAD.WIDE R108, R81, 0x4, R148 ;  /* 0x00000004516c7825 */ /* 0x000fe200078e0294 */
[----:B------:R-:W-:Y:S01]  /*3db50*/  ISETP.GE.U32.AND P2, PT, R5, 0x7ffffed0, PT ;  /* 0x7ffffed00500780c */ /* 0x000fe20003f46070 */
[----:B------:R-:W1:Y:S02]  /*3db60*/  LDC R14, c[0x0][0x230] ;  /* 0x00008c00ff0e7b82 */ /* 0x000e640000000800 */
[----:B------:R-:W-:-:S04]  /*3db70*/  IMAD.WIDE R110, R81, 0x4, R150 ;  /* 0x00000004516e7825 */ /* 0x000fc800078e0296 */
[----:B----4-:R-:W-:Y:S01]  /*3db80*/  VIADD R5, R21, 0xffffff4d ;  /* 0xffffff4d15057836 */ /* 0x010fe20000000000 */
[----:B------:R-:W-:Y:S01]  /*3db90*/  ISETP.GE.U32.AND P1, PT, R12, 0x7ffffeed, PT ;  /* 0x7ffffeed0c00780c */ /* 0x000fe20003f26070 */
[----:B------:R-:W4:Y:S01]  /*3dba0*/  LDC R21, c[0x0][0x230] ;  /* 0x00008c00ff157b82 */ /* 0x000f220000000800 */
[----:B--2---:R-:W-:Y:S01]  /*3dbb0*/  VIADD R12, R20, 0xffffff4e ;  /* 0xffffff4e140c7836 */ /* 0x004fe20000000000 */
[----:B------:R-:W-:Y:S04]  /*3dbc0*/  LDGSTS.E [R4+-0x23ff4], desc[UR60][R108.64], !P3 ;  /* 0xdc00c0006c047fae */ /* 0x000fe8000d92187c */
[----:B------:R-:W-:Y:S02]  /*3dbd0*/  LDGSTS.E [R8+-0x30000], desc[UR60][R110.64], !P5 ;  /* 0xd00000006e087fae */ /* 0x000fe4000e92187c */
[----:B------:R-:W2:Y:S01]  /*3dbe0*/  LDC R20, c[0x0][0x230] ;  /* 0x00008c00ff147b82 */ /* 0x000ea20000000800 */
[----:B------:R-:W-:Y:S01]  /*3dbf0*/  IMAD.WIDE R112, R81, 0x4, R152 ;  /* 0x0000000451707825 */ /* 0x000fe200078e0298 */
[----:B------:R-:W-:-:S03]  /*3dc00*/  ISETP.GE.U32.AND P5, PT, R5, 0x7ffffece, PT ;  /* 0x7ffffece0500780c */ /* 0x000fc60003fa6070 */
[----:B------:R-:W-:-:S04]  /*3dc10*/  IMAD.WIDE R114, R81, 0x4, R154 ;  /* 0x0000000451727825 */ /* 0x000fc800078e029a */
[----:B------:R-:W-:Y:S02]  /*3dc20*/  VIADD R5, R39, 0xffffff2f ;  /* 0xffffff2f27057836 */ /* 0x000fe40000000000 */
[----:B------:R-:W2:Y:S01]  /*3dc30*/  LDC R39, c[0x0][0x230] ;  /* 0x00008c00ff277b82 */ /* 0x000ea20000000800 */
[----:B------:R-:W-:Y:S02]  /*3dc40*/  ISETP.GE.U32.AND P3, PT, R12, 0x7ffffecf, PT ;  /* 0x7ffffecf0c00780c */ /* 0x000fe40003f66070 */
[----:B------:R-:W-:Y:S01]  /*3dc50*/  IADD3 R12, R38, -0xb4, RZ ;  /* 0xffffff4c260c7810 */ /* 0x000fe20007ffe0ff */
        /* <DEDUP_REMOVED lines=12> */
[----:B-1----:R-:W-:Y:S01]  /*3dd20*/  VIADD R5, R15, 0xffffff2c ;  /* 0xffffff2c0f057836 */ /* 0x002fe20000000000 */
[----:B------:R-:W-:Y:S01]  /*3dd30*/  IADD3 R12, R14, -0xd3, RZ ;  /* 0xffffff2d0e0c7810 */ /* 0x000fe20007ffe0ff */
[----:B------:R-:W-:Y:S01]  /*3dd40*/  LDGSTS.E [R8+-0x2c000], desc[UR60][R146.64], !P2 ;  /* 0xd400000092087fae */ /* 0x000fe2000d12187c */
[----:B------:R-:W-:-:S03]  /*3dd50*/  IMAD.WIDE R144, R81, 0x4, R160 ;  /* 0x0000000451907825 */ /* 0x000fc600078e02a0 */
[----:B------:R-:W-:Y:S01]  /*3dd60*/  LDGSTS.E [R8+-0x2bffc], desc[UR60][R120.64], !P3 ;  /* 0xd400400078087fae */ /* 0x000fe2000d92187c */
[----:B------:R-:W-:Y:S01]  /*3dd70*/  IMAD.WIDE R124, R81, 0x4, R162 ;  /* 0x00000004517c7825 */ /* 0x000fe200078e02a2 */
[----:B------:R-:W-:Y:S02]  /*3dd80*/  ISETP.GE.U32.AND P3, PT, R5, 0x7ffffead, PT ;  /* 0x7ffffead0500780c */ /* 0x000fe40003f66070 */
[----:B------:R1:W-:Y:S01]  /*3dd90*/  STL.64 [R1+0x11c0], R2 ;  /* 0x0011c00201007387 */ /* 0x0003e20000100a00 */
[----:B----4-:R-:W-:-:S03]  /*3dda0*/  IADD3 R5, R21, -0xf2, RZ ;  /* 0xffffff0e15057810 */ /* 0x010fc60007ffe0ff */
[----:B------:R-:W-:Y:S01]  /*3ddb0*/  STL.64 [R1+0x2620], R86 ;  /* 0x0026205601007387 */ /* 0x000fe20000100a00 */
[----:B------:R-:W-:-:S03]  /*3ddc0*/  ISETP.GE.U32.AND P2, PT, R12, 0x7ffffeae, PT ;  /* 0x7ffffeae0c00780c */ /* 0x000fc60003f46070 */
[----:B------:R-:W-:Y:S01]  /*3ddd0*/  STL.64 [R1+0x2628], R88 ;  /* 0x0026285801007387 */ /* 0x000fe20000100a00 */
[----:B--2---:R-:W-:-:S03]  /*3dde0*/  VIADD R12, R20, 0xffffff0f ;  /* 0xffffff0f140c7836 */ /* 0x004fc60000000000 */
[----:B------:R-:W-:Y:S04]  /*3ddf0*/  LDGSTS.E [R8+-0x2bff8], desc[UR60][R144.64], !P5 ;  /* 0xd400800090087fae */ /* 0x000fe8000e92187c */
[----:B------:R-:W-:Y:S04]  /*3de00*/  STL.64 [R1+0x2630], R90 ;  /* 0x0026305a01007387 */ /* 0x000fe80000100a00 */
[----:B------:R-:W-:Y:S01]  /*3de10*/  LDGSTS.E [R8+-0x2bff4], desc[UR60][R124.64], !P6 ;  /* 0xd400c0007c087fae */ /* 0x000fe2000f12187c */
[----:B------:R-:W-:-:S03]  /*3de20*/  IMAD.WIDE R142, R81, 0x4, R164 ;  /* 0x00000004518e7825 */ /* 0x000fc600078e02a4 */
[----:B------:R-:W-:Y:S01]  /*3de30*/  STL.64 [R1+0x2638], R92 ;  /* 0x0026385c01007387 */ /* 0x000fe20000100a00 */
[----:B------:R-:W-:Y:S01]  /*3de40*/  ISETP.GE.U32.AND P6, PT, R5, 0x7ffffe8f, PT ;  /* 0x7ffffe8f0500780c */ /* 0x000fe20003fc6070 */
[----:B------:R-:W-:Y:S02]  /*3de50*/  IMAD.WIDE R128, R81, 0x4, R166 ;  /* 0x0000000451807825 */ /* 0x000fe400078e02a6 */
[----:B------:R-:W-:Y:S02]  /*3de60*/  STL.64 [R1+0x2640], R94 ;  /* 0x0026405e01007387 */ /* 0x000fe40000100a00 */
[----:B------:R-:W-:Y:S02]  /*3de70*/  VIADD R5, R39, 0xffffff0c ;  /* 0xffffff0c27057836 */ /* 0x000fe40000000000 */
[----:B------:R-:W-:Y:S04]  /*3de80*/  STL.64 [R1+0x2648], R96 ;  /* 0x0026486001007387 */ /* 0x000fe80000100a00 */
[----:B------:R-:W-:Y:S01]  /*3de90*/  STL.64 [R1+0x2650], R98 ;  /* 0x0026506201007387 */ /* 0x000fe20000100a00 */
[----:B------:R-:W-:-:S03]  /*3dea0*/  ISETP.GE.U32.AND P5, PT, R12, 0x7ffffe90, PT ;  /* 0x7ffffe900c00780c */ /* 0x000fc60003fa6070 */
[----:B------:R-:W-:Y:S01]  /*3deb0*/  STL.64 [R1+0x2658], R100 ;  /* 0x0026586401007387 */ /* 0x000fe20000100a00 */
[----:B------:R-:W-:-:S03]  /*3dec0*/  VIADD R12, R38, 0xffffff0d ;  /* 0xffffff0d260c7836 */ /* 0x000fc60000000000 */
[----:B------:R-:W-:Y:S04]  /*3ded0*/  LDGSTS.E [R8+-0x28000], desc[UR60][R142.64], !P0 ;  /* 0xd80000008e087fae */ /* 0x000fe8000c12187c */
[----:B------:R-:W-:Y:S04]  /*3dee0*/  STL.64 [R1+0x2660], R102 ;  /* 0x0026606601007387 */ /* 0x000fe80000100a00 */
[----:B------:R-:W-:Y:S01]  /*3def0*/  LDGSTS.E [R8+-0x27ffc], desc[UR60][R128.64], !P1 ;  /* 0xd800400080087fae */ /* 0x000fe2000c92187c */
[----:B------:R-:W-:-:S03]  /*3df00*/  IMAD.WIDE R130, R81, 0x4, R168 ;  /* 0x0000000451827825 */ /* 0x000fc600078e02a8 */
[----:B------:R-:W-:Y:S01]  /*3df10*/  STL.64 [R1+0x2668], R104 ;  /* 0x0026686801007387 */ /* 0x000fe20000100a00 */
[----:B------:R-:W-:-:S03]  /*3df20*/  ISETP.GE.U32.AND P1, PT, R5, 0x7ffffe8d, PT ;  /* 0x7ffffe8d0500780c */ /* 0x000fc60003f26070 */
[----:B------:R-:W-:Y:S01]  /*3df30*/  STL.64 [R1+0x2670], R106 ;  /* 0x0026706a01007387 */ /* 0x000fe20000100a00 */
[----:B---3--:R-:W-:-:S03]  /*3df40*/  IADD3 R5, R13, -0x95, RZ ;  /* 0xffffff6b0d057810 */ /* 0x008fc60007ffe0ff */
[----:B------:R-:W-:Y:S04]  /*3df50*/  STL.64 [R1+0x2678], R108 ;  /* 0x0026786c01007387 */ /* 0x000fe80000100a00 */
[----:B------:R-:W-:Y:S01]  /*3df60*/  STL.64 [R1+0x2680], R110 ;  /* 0x0026806e01007387 */ /* 0x000fe20000100a00 */
[----:B------:R-:W-:-:S03]  /*3df70*/  ISETP.GE.U32.AND P0, PT, R12, 0x7ffffe8e, PT ;  /* 0x7ffffe8e0c00780c */ /* 0x000fc60003f06070 */
[----:B------:R-:W-:Y:S04]  /*3df80*/  STL.64 [R1+0x2688], R112 ;  /* 0x0026887001007387 */ /* 0x000fe80000100a00 */
[----:B------:R-:W-:Y:S04]  /*3df90*/  LDGSTS.E [R8+-0x27ff8], desc[UR60][R130.64], !P2 ;  /* 0xd800800082087fae */ /* 0x000fe8000d12187c */
[----:B------:R-:W-:Y:S01]  /*3dfa0*/  STL.64 [R1+0x2690], R114 ;  /* 0x0026907201007387 */ /* 0x000fe20000100a00 */
[----:B------:R-:W-:-:S03]  /*3dfb0*/  ISETP.GE.U32.AND P2, PT, R5, 0x7ffffeec, PT ;  /* 0x7ffffeec0500780c */ /* 0x000fc60003f46070 */
[----:B------:R-:W-:Y:S04]  /*3dfc0*/  STL.64 [R1+0x2698], R116 ;  /* 0x0026987401007387 */ /* 0x000fe80000100a00 */
[----:B------:R-:W-:Y:S04]  /*3dfd0*/  STL.64 [R1+0x26a0], R146 ;  /* 0x0026a09201007387 */ /* 0x000fe80000100a00 */
[----:B------:R-:W-:Y:S01]  /*3dfe0*/  STL.64 [R1+0x26a8], R120 ;  /* 0x0026a87801007387 */ /* 0x000fe20000100a00 */
[C---:B------:R-:W-:Y:S01]  /*3dff0*/  IMAD.WIDE R132, R81.reuse, 0x4, R172 ;  /* 0x0000000451847825 */ /* 0x040fe200078e02ac */
[----:B------:R-:W2:Y:S02]  /*3e000*/  LDC R14, c[0x0][0x230] ;  /* 0x00008c00ff0e7b82 */ /* 0x000ea40000000800 */
[----:B------:R-:W-:Y:S01]  /*3e010*/  STL.64 [R1+0x26b0], R144 ;  /* 0x0026b09001007387 */ /* 0x000fe20000100a00 */
[----:B------:R-:W-:-:S05]  /*3e020*/  IMAD.WIDE R134, R81, 0x4, R174 ;  /* 0x0000000451867825 */ /* 0x000fca00078e02ae */
[----:B------:R-:W3:Y:S01]  /*3e030*/  LDC R15, c[0x0][0x230] ;  /* 0x00008c00ff0f7b82 */ /* 0x000ee20000000800 */
[----:B------:R-:W-:Y:S01]  /*3e040*/  STL.64 [R1+0x26b8], R124 ;  /* 0x0026b87c01007387 */ /* 0x000fe20000100a00 */
[----:B------:R-:W-:-:S03]  /*3e050*/  IMAD.WIDE R136, R81, 0x4, R176 ;  /* 0x0000000451887825 */ /* 0x000fc600078e02b0 */
[----:B------:R-:W-:Y:S01]  /*3e060*/  STL.64 [R1+0x26c0], R142 ;  /* 0x0026c08e01007387 */ /* 0x000fe20000100a00 */
[----:B------:R-:W-:-:S03]  /*3e070*/  IMAD.WIDE R138, R81, 0x4, R178 ;  /* 0x00000004518a7825 */ /* 0x000fc600078e02b2 */
[----:B------:R-:W-:Y:S01]  /*3e080*/  STL.64 [R1+0x26c8], R128 ;  /* 0x0026c88001007387 */ /* 0x000fe20000100a00 */
[----:B------:R-:W-:-:S03]  /*3e090*/  IMAD.WIDE R140, R81, 0x4, R180 ;  /* 0x00000004518c7825 */ /* 0x000fc600078e02b4 */
[----:B------:R-:W-:Y:S04]  /*3e0a0*/  STL.64 [R1+0x26d0], R130 ;  /* 0x0026d08201007387 */ /* 0x000fe80000100a00 */
[----:B------:R-:W-:Y:S01]  /*3e0b0*/  LDGSTS.E [R8+-0x27ff4], desc[UR60][R132.64], !P3 ;  /* 0xd800c00084087fae */ /* 0x000fe2000d92187c */
[----:B-1----:R-:W-:-:S03]  /*3e0c0*/  IMAD.WIDE R2, R81, 0x4, R48 ;  /* 0x0000000451027825 */ /* 0x002fc600078e0230 */
[----:B------:R-:W-:Y:S04]  /*3e0d0*/  STL.64 [R1+0x26d8], R132 ;  /* 0x0026d88401007387 */ /* 0x000fe80000100a00 */
[----:B------:R-:W-:Y:S04]  /*3e0e0*/  LDGSTS.E [R8+-0x24000], desc[UR60][R134.64], !P5 ;  /* 0xdc00000086087fae */ /* 0x000fe8000e92187c */
[----:B------:R-:W-:Y:S04]  /*3e0f0*/  STL.64 [R1+0x26e0], R134 ;  /* 0x0026e08601007387 */ /* 0x000fe80000100a00 */
[----:B------:R-:W-:Y:S04]  /*3e100*/  LDGSTS.E [R8+-0x23ffc], desc[UR60][R136.64], !P6 ;  /* 0xdc00400088087fae */ /* 0x000fe8000f12187c */
[----:B------:R-:W-:Y:S04]  /*3e110*/  STL.64 [R1+0x26e8], R136 ;  /* 0x0026e88801007387 */ /* 0x000fe80000100a00 */
[----:B------:R-:W-:Y:S04]  /*3e120*/  LDGSTS.E [R8+-0x23ff8], desc[UR60][R138.64], !P0 ;  /* 0xdc0080008a087fae */ /* 0x000fe8000c12187c */
[----:B------:R-:W-:Y:S04]  /*3e130*/  STL.64 [R1+0x26f0], R138 ;  /* 0x0026f08a01007387 */ /* 0x000fe80000100a00 */
[----:B------:R-:W-:Y:S04]  /*3e140*/  LDGSTS.E [R8+-0x23ff4], desc[UR60][R140.64], !P1 ;  /* 0xdc00c0008c087fae */ /* 0x000fe8000c92187c */
[----:B------:R1:W-:Y:S04]  /*3e150*/  STL.64 [R1+0x11b8], R2 ;  /* 0x0011b80201007387 */ /* 0x0003e80000100a00 */
[----:B------:R1:W-:Y:S01]  /*3e160*/  LDGSTS.E [R9+-0x30000], desc[UR60][R2.64], !P2 ;  /* 0xd000000002097fae */ /* 0x0003e2000d12187c */
[----:B------:R-:W-:-:S03]  /*3e170*/  IMAD.WIDE R6, R81, 0x4, R182 ;  /* 0x0000000451067825 */ /* 0x000fc600078e02b6 */
[----:B------:R-:W-:Y:S01]  /*3e180*/  STL.64 [R1+0x26f8], R140 ;  /* 0x0026f88c01007387 */ /* 0x000fe20000100a00 */
[----:B------:R-:W-:-:S04]  /*3e190*/  IMAD.WIDE R148, R81, 0x4, R190 ;  /* 0x0000000451947825 */ /* 0x000fc800078e02be */
[----:B------:R-:W-:-:S04]  /*3e1a0*/  IMAD.WIDE R150, R81, 0x4, R118 ;  /* 0x0000000451967825 */ /* 0x000fc800078e0276 */
[C---:B------:R-:W-:Y:S01]  /*3e1b0*/  IMAD.WIDE R152, R81.reuse, 0x4, R192 ;  /* 0x0000000451987825 */ /* 0x040fe200078e02c0 */
[----:B------:R-:W-:Y:S03]  /*3e1c0*/  STL.64 [R1+0x11b0], R6 ;  /* 0x0011b00601007387 */ /* 0x000fe60000100a00 */
[----:B------:R-:W-:-:S04]  /*3e1d0*/  IMAD.WIDE R154, R81, 0x4, R194 ;  /* 0x00000004519a7825 */ /* 0x000fc800078e02c2 */
[----:B------:R-:W-:-:S04]  /*3e1e0*/  IMAD.WIDE R156, R81, 0x4, R196 ;  /* 0x00000004519c7825 */ /* 0x000fc800078e02c4 */
[----:B------:R-:W-:-:S04]  /*3e1f0*/  IMAD.WIDE R158, R81, 0x4, R184 ;  /* 0x00000004519e7825 */ /* 0x000fc800078e02b8 */
[----:B-1----:R-:W-:-:S04]  /*3e200*/  IMAD.WIDE R2, R81, 0x4, R186 ;  /* 0x0000000451027825 */ /* 0x002fc800078e02ba */
[----:B------:R-:W-:-:S04]  /*3e210*/  IMAD.WIDE R160, R81, 0x4, R198 ;  /* 0x0000000451a07825 */ /* 0x000fc800078e02c6 */
[----:B------:R-:W-:-:S04]  /*3e220*/  IMAD.WIDE R162, R81, 0x4, R200 ;  /* 0x0000000451a27825 */ /* 0x000fc800078e02c8 */
[----:B------:R-:W-:-:S04]  /*3e230*/  IMAD.WIDE R164, R81, 0x4, R202 ;  /* 0x0000000451a47825 */ /* 0x000fc800078e02ca */
[C---:B------:R-:W-:Y:S01]  /*3e240*/  IMAD.WIDE R166, R81.reuse, 0x4, R204 ;  /* 0x0000000451a67825 */ /* 0x040fe200078e02cc */
[----:B------:R1:W-:Y:S04]  /*3e250*/  STL.64 [R1+0x11a8], R2 ;  /* 0x0011a80201007387 */ /* 0x0003e80000100a00 */
[----:B------:R-:W4:Y:S04]  /*3e260*/  LDL.LU.64 R22, [R1] ;  /* 0x0000000001167983 */ /* 0x000f280000300a00 */
[----:B------:R-:W4:Y:S04]  /*3e270*/  LDL.LU.64 R10, [R1+0x8] ;  /* 0x00000800010a7983 */ /* 0x000f280000300a00 */
[----:B------:R-:W-:Y:S04]  /*3e280*/  STL.64 [R1+0x2700], R148 ;  /* 0x0027009401007387 */ /* 0x000fe80000100a00 */
[----:B------:R-:W-:Y:S04]  /*3e290*/  STL.64 [R1+0x2708], R150 ;  /* 0x0027089601007387 */ /* 0x000fe80000100a00 */
[----:B------:R-:W-:Y:S04]  /*3e2a0*/  STL.64 [R1+0x2710], R152 ;  /* 0x0027109801007387 */ /* 0x000fe80000100a00 */
[----:B------:R-:W-:Y:S04]  /*3e2b0*/  STL.64 [R1+0x2718], R154 ;  /* 0x0027189a01007387 */ /* 0x000fe80000100a00 */
[----:B------:R-:W-:Y:S04]  /*3e2c0*/  STL.64 [R1+0x2720], R156 ;  /* 0x0027209c01007387 */ /* 0x000fe80000100a00 */
[----:B------:R-:W-:Y:S01]  /*3e2d0*/  STL.64 [R1+0x2728], R158 ;  /* 0x0027289e01007387 */ /* 0x000fe20000100a00 */
[----:B------:R-:W-:-:S04]  /*3e2e0*/  IMAD.WIDE R168, R81, 0x4, R206 ;  /* 0x0000000451a87825 */ /* 0x000fc800078e02ce */
[----:B--2---:R-:W-:Y:S01]  /*3e2f0*/  VIADD R12, R14, 0xffffff6a ;  /* 0xffffff6a0e0c7836 */ /* 0x004fe20000000000 */
[----:B------:R-:W-:Y:S01]  /*3e300*/  STL.64 [R1+0x2730], R160 ;  /* 0x002730a001007387 */ /* 0x000fe20000100a00 */
[----:B------:R-:W-:-:S04]  /*3e310*/  IMAD.WIDE R172, R81, 0x4, R208 ;  /* 0x0000000451ac7825 */ /* 0x000fc800078e02d0 */
[----:B---3--:R-:W-:Y:S01]  /*3e320*/  VIADD R5, R15, 0xffffff69 ;  /* 0xffffff690f057836 */ /* 0x008fe20000000000 */
[----:B------:R-:W-:Y:S04]  /*3e330*/  STL.64 [R1+0x2738], R162 ;  /* 0x002738a201007387 */ /* 0x000fe80000100a00 */
[----:B------:R-:W-:Y:S01]  /*3e340*/  STL.64 [R1+0x2740], R164 ;  /* 0x002740a401007387 */ /* 0x000fe20000100a00 */
[----:B------:R-:W-:-:S03]  /*3e350*/  IMAD.WIDE R174, R81, 0x4, R210 ;  /* 0x0000000451ae7825 */ /* 0x000fc600078e02d2 */
[----:B------:R-:W-:Y:S01]  /*3e360*/  STL.64 [R1+0x2748], R166 ;  /* 0x002748a601007387 */ /* 0x000fe20000100a00 */
[----:B------:R-:W-:-:S03]  /*3e370*/  IMAD.WIDE R176, R81, 0x4, R52 ;  /* 0x0000000451b07825 */ /* 0x000fc600078e0234 */
[----:B------:R-:W-:Y:S01]  /*3e380*/  STL.64 [R1+0x2750], R168 ;  /* 0x002750a801007387 */ /* 0x000fe20000100a00 */
[C---:B------:R-:W-:Y:S01]  /*3e390*/  IMAD.WIDE R178, R81.reuse, 0x4, R212 ;  /* 0x0000000451b27825 */ /* 0x040fe200078e02d4 */
[----:B------:R-:W-:Y:S02]  /*3e3a0*/  ISETP.GE.U32.AND P3, PT, R12, 0x7ffffeeb, PT ;  /* 0x7ffffeeb0c00780c */ /* 0x000fe40003f66070 */
[----:B------:R-:W-:Y:S01]  /*3e3b0*/  STL.64 [R1+0x2758], R172 ;  /* 0x002758ac01007387 */ /* 0x000fe20000100a00 */
[----:B------:R-:W-:Y:S01]  /*3e3c0*/  IMAD.WIDE R180, R81, 0x4, R214 ;  /* 0x0000000451b47825 */ /* 0x000fe200078e02d6 */
[----:B------:R-:W-:Y:S02]  /*3e3d0*/  ISETP.GE.U32.AND P5, PT, R5, 0x7ffffeea, PT ;  /* 0x7ffffeea0500780c */ /* 0x000fe40003fa6070 */
[----:B------:R2:W-:Y:S01]  /*3e3e0*/  STL.64 [R1+0x2768], R8 ;  /* 0x0027680801007387 */ /* 0x0005e20000100a00 */
[----:B------:R-:W-:-:S03]  /*3e3f0*/  IMAD.WIDE R182, R81, 0x4, R216 ;  /* 0x0000000451b67825 */ /* 0x000fc600078e02d8 */
[----:B------:R-:W-:Y:S01]  /*3e400*/  STL.64 [R1+0x2760], R174 ;  /* 0x002760ae01007387 */ /* 0x000fe20000100a00 */
        /* <DEDUP_REMOVED lines=21> */
[----:B------:R-:W-:Y:S04]  /*3e560*/  LDGSTS.E [R9+-0x2fffc], desc[UR60][R6.64], !P3 ;  /* 0xd000400006097fae */ /* 0x000fe8000d92187c */
[----:B------:R-:W-:Y:S04]  /*3e570*/  STL.64 [R1+0x27c0], R196 ;  /* 0x0027c0c401007387 */ /* 0x000fe80000100a00 */
[----:B------:R1:W-:Y:S04]  /*3e580*/  LDGSTS.E [R9+-0x2fff8], desc[UR60][R2.64], !P5 ;  /* 0xd000800002097fae */ /* 0x0003e8000e92187c */
[----:B------:R-:W-:Y:S01]  /*3e590*/  STL.64 [R1+0x27c8], R198 ;  /* 0x0027c8c601007387 */ /* 0x000fe20000100a00 */
[----:B------:R-:W-:-:S03]  /*3e5a0*/  IMAD.WIDE R206, R81, 0x4, R236 ;  /* 0x0000000451ce7825 */ /* 0x000fc600078e02ec */
[----:B------:R-:W-:Y:S04]  /*3e5b0*/  STL.64 [R1+0x27d0], R200 ;  /* 0x0027d0c801007387 */ /* 0x000fe80000100a00 */
[----:B------:R-:W-:Y:S04]  /*3e5c0*/  STL.64 [R1+0x27d8], R202 ;  /* 0x0027d8ca01007387 */ /* 0x000fe80000100a00 */
[----:B------:R-:W-:Y:S04]  /*3e5d0*/  STL.64 [R1+0x27e0], R204 ;  /* 0x0027e0cc01007387 */ /* 0x000fe80000100a00 */
[----:B------:R-:W-:Y:S04]  /*3e5e0*/  STL.64 [R1+0x27f0], R170 ;  /* 0x0027f0aa01007387 */ /* 0x000fe80000100a00 */
[----:B------:R-:W-:Y:S01]  /*3e5f0*/  STL.64 [R1+0x27e8], R206 ;  /* 0x0027e8ce01007387 */ /* 0x000fe20000100a00 */
[----:B------:R-:W3:Y:S08]  /*3e600*/  LDC R21, c[0x0][0x230] ;  /* 0x00008c00ff157b82 */ /* 0x000ef00000000800 */
[----:B------:R-:W2:Y:S08]  /*3e610*/  LDC R20, c[0x0][0x230] ;  /* 0x00008c00ff147b82 */ /* 0x000eb00000000800 */
[----:B------:R-:W2:Y:S08]  /*3e620*/  LDC R39, c[0x0][0x230] ;  /* 0x00008c00ff277b82 */ /* 0x000eb00000000800 */
[----:B------:R-:W2:Y:S01]  /*3e630*/  LDC R38, c[0x0][0x230] ;  /* 0x00008c00ff267b82 */ /* 0x000ea20000000800 */
[----:B-1----:R-:W-:-:S07]  /*3e640*/  IMAD.WIDE R2, R81, 0x4, R56 ;  /* 0x0000000451027825 */ /* 0x002fce00078e0238 */
[----:B------:R-:W1:Y:S08]  /*3e650*/  LDC R13, c[0x0][0x230] ;  /* 0x00008c00ff0d7b82 */ /* 0x000e700000000800 */
[----:B------:R-:W1:Y:S08]  /*3e660*/  LDC R14, c[0x0][0x230] ;  /* 0x00008c00ff0e7b82 */ /* 0x000e700000000800 */
[----:B------:R-:W1:Y:S08]  /*3e670*/  LDC R15, c[0x0][0x230] ;  /* 0x00008c00ff0f7b82 */ /* 0x000e700000000800 */
[----:B------:R-:W4:Y:S01]  /*3e680*/  LDC R40, c[0x0][0x230] ;  /* 0x00008c00ff287b82 */ /* 0x000f220000000800 */
[----:B------:R4:W-:Y:S04]  /*3e690*/  STL.64 [R1+0x11a0], R2 ;  /* 0x0011a00201007387 */ /* 0x0009e80000100a00 */
[----:B------:R-:W4:Y:S04]  /*3e6a0*/  LDL.LU.64 R6, [R1+0x10] ;  /* 0x0000100001067983 */ /* 0x000f280000300a00 */
[----:B------:R-:W4:Y:S01]  /*3e6b0*/  LDL.LU.64 R250, [R1+0x18] ;  /* 0x0000180001fa7983 */ /* 0x000f220000300a00 */
[----:B------:R-:W-:Y:S01]  /*3e6c0*/  LOP3.LUT R18, R18, 0x7f, RZ, 0xc0, !PT ;  /* 0x0000007f12127812 */ /* 0x000fe200078ec0ff */
[----:B------:R-:W-:Y:S01]  /*3e6d0*/  VIADD R19, R19, 0x7f ;  /* 0x0000007f13137836 */ /* 0x000fe20000000000 */
[----:B------:R-:W4:Y:S01]  /*3e6e0*/  LDC R41, c[0x0][0x230] ;  /* 0x00008c00ff297b82 */ /* 0x000f220000000800 */
[----:B---3--:R-:W-:Y:S01]  /*3e6f0*/  VIADD R5, R21, 0xffffff4b ;  /* 0xffffff4b15057836 */ /* 0x008fe20000000000 */
[----:B--2---:R-:W-:-:S06]  /*3e700*/  IADD3 R12, R20, -0x98, RZ ;  /* 0xffffff68140c7810 */ /* 0x004fcc0007ffe0ff */
[----:B------:R-:W2:Y:S08]  /*3e710*/  LDC R21, c[0x0][0x230] ;  /* 0x00008c00ff157b82 */ /* 0x000eb00000000800 */
[----:B------:R-:W3:Y:S01]  /*3e720*/  LDC R20, c[0x0][0x230] ;  /* 0x00008c00ff147b82 */ /* 0x000ee20000000800 */
[----:B------:R-:W-:Y:S02]  /*3e730*/  ISETP.GE.U32.AND P0, PT, R5, 0x7ffffecc, PT ;  /* 0x7ffffecc0500780c */ /* 0x000fe40003f06070 */
[----:B------:R-:W-:-:S05]  /*3e740*/  IADD3 R5, R39, -0xb7, RZ ;  /* 0xffffff4927057810 */ /* 0x000fca0007ffe0ff */
[----:B------:R-:W3:Y:S01]  /*3e750*/  LDC R39, c[0x0][0x230] ;  /* 0x00008c00ff277b82 */ /* 0x000ee20000000800 */
[----:B------:R-:W-:Y:S01]  /*3e760*/  ISETP.GE.U32.AND P6, PT, R12, 0x7ffffee9, PT ;  /* 0x7ffffee90c00780c */ /* 0x000fe20003fc6070 */
[----:B------:R-:W-:Y:S01]  /*3e770*/  VIADD R12, R38, 0xffffff4a ;  /* 0xffffff4a260c7836 */ /* 0x000fe20000000000 */
[----:B------:R-:W-:-:S05]  /*3e780*/  ISETP.GE.U32.AND P2, PT, R5, 0x7ffffeca, PT ;  /* 0x7ffffeca0500780c */ /* 0x000fca0003f46070 */
[----:B------:R-:W3:Y:S01]  /*3e790*/  LDC R38, c[0x0][0x230] ;  /* 0x00008c00ff267b82 */ /* 0x000ee20000000800 */
[----:B-1----:R-:W-:-:S07]  /*3e7a0*/  VIADD R5, R13, 0xffffff48 ;  /* 0xffffff480d057836 */ /* 0x002fce0000000000 */
[----:B------:R-:W1:Y:S01]  /*3e7b0*/  LDC R13, c[0x0][0x230] ;  /* 0x00008c00ff0d7b82 */ /* 0x000e620000000800 */
[----:B------:R-:W-:Y:S01]  /*3e7c0*/  ISETP.GE.U32.AND P1, PT, R12, 0x7ffffecb, PT ;  /* 0x7ffffecb0c00780c */ /* 0x000fe20003f26070 */
[----:B------:R-:W-:-:S06]  /*3e7d0*/  VIADD R12, R14, 0xffffff2b ;  /* 0xffffff2b0e0c7836 */ /* 0x000fcc0000000000 */
[----:B------:R-:W1:Y:S01]  /*3e7e0*/  LDC R14, c[0x0][0x230] ;  /* 0x00008c00ff0e7b82 */ /* 0x000e620000000800 */
[----:B------:R-:W-:Y:S02]  /*3e7f0*/  ISETP.GE.U32.AND P3, PT, R5, 0x7ffffec9, PT ;  /* 0x7ffffec90500780c */ /* 0x000fe40003f66070 */
[----:B------:R-:W-:-:S05]  /*3e800*/  IADD3 R5, R15, -0xd6, RZ ;  /* 0xffffff2a0f057810 */ /* 0x000fca0007ffe0ff */
[----:B------:R-:W1:Y:S01]  /*3e810*/  LDC R15, c[0x0][0x230] ;  /* 0x00008c00ff0f7b82 */ /* 0x000e620000000800 */
[----:B------:R-:W-:Y:S01]  /*3e820*/  LDGSTS.E [R9+-0x2fff4], desc[UR60][R148.64], !P6 ;  /* 0xd000c00094097fae */ /* 0x000fe2000f12187c */
[----:B------:R-:W-:Y:S02]  /*3e830*/  ISETP.GE.U32.AND P6, PT, R5, 0x7ffffeab, PT ;  /* 0x7ffffeab0500780c */ /* 0x000fe40003fc6070 */
[----:B------:R-:W-:Y:S01]  /*3e840*/  ISETP.GE.U32.AND P5, PT, R12, 0x7ffffeac, PT ;  /* 0x7ffffeac0c00780c */ /* 0x000fe20003fa6070 */
[----:B------:R-:W-:Y:S01]  /*3e850*/  LDGSTS.E [R9+-0x2c000], desc[UR60][R150.64], !P0 ;  /* 0xd400000096097fae */ /* 0x000fe2000c12187c */
[----:B--2---:R-:W-:Y:S02]  /*3e860*/  VIADD R5, R21, 0xffffff28 ;  /* 0xffffff2815057836 */ /* 0x004fe40000000000 */
[----:B------:R-:W2:Y:S01]  /*3e870*/  LDC R21, c[0x0][0x230] ;  /* 0x00008c00ff157b82 */ /* 0x000ea20000000800 */
[----:B---3--:R-:W-:Y:S01]  /*3e880*/  VIADD R12, R20, 0xffffff29 ;  /* 0xffffff29140c7836 */ /* 0x008fe20000000000 */
[----:B------:R-:W-:Y:S06]  /*3e890*/  LDGSTS.E [R9+-0x2bffc], desc[UR60][R152.64], !P1 ;  /* 0xd400400098097fae */ /* 0x000fec000c92187c */
[----:B------:R-:W3:Y:S01]  /*3e8a0*/  LDC R20, c[0x0][0x230] ;  /* 0x00008c00ff147b82 */ /* 0x000ee20000000800 */
[----:B------:R-:W-:Y:S01]  /*3e8b0*/  ISETP.GE.U32.AND P1, PT, R5, 0x7ffffea9, PT ;  /* 0x7ffffea90500780c */ /* 0x000fe20003f26070 */
[----:B------:R-:W-:-:S06]  /*3e8c0*/  VIADD R5, R39, 0xffffff0a ;  /* 0xffffff0a27057836 */ /* 0x000fcc0000000000 */
[----:B------:R-:W3:Y:S01]  /*3e8d0*/  LDC R39, c[0x0][0x230] ;  /* 0x00008c00ff277b82 */ /* 0x000ee20000000800 */
[----:B------:R-:W-:Y:S01]  /*3e8e0*/  ISETP.GE.U32.AND P0, PT, R12, 0x7ffffeaa, PT ;  /* 0x7ffffeaa0c00780c */ /* 0x000fe20003f06070 */
[----:B------:R-:W-:Y:S04]  /*3e8f0*/  LDGSTS.E [R9+-0x2bff8], desc[UR60][R154.64], !P2 ;  /* 0xd40080009a097fae */ /* 0x000fe8000d12187c */
[----:B------:R-:W-:Y:S01]  /*3e900*/  LDGSTS.E [R9+-0x2bff4], desc[UR60][R156.64], !P3 ;  /* 0xd400c0009c097fae */ /* 0x000fe2000d92187c */
[----:B------:R-:W-:Y:S02]  /*3e910*/  IADD3 R12, R38, -0xf5, RZ ;  /* 0xffffff0b260c7810 */ /* 0x000fe40007ffe0ff */
[----:B------:R-:W-:Y:S01]  /*3e920*/  ISETP.GE.U32.AND P3, PT, R5, 0x7ffffe8b, PT ;  /* 0x7ffffe8b0500780c */ /* 0x000fe20003f66070 */
[----:B------:R-:W3:Y:S01]  /*3e930*/  LDC R38, c[0x0][0x230] ;  /* 0x00008c00ff267b82 */ /* 0x000ee20000000800 */
[----:B-1----:R-:W-:-:S07]  /*3e940*/  VIADD R5, R13, 0xffffff09 ;  /* 0xffffff090d057836 */ /* 0x002fce0000000000 */
[----:B------:R-:W1:Y:S01]  /*3e950*/  LDC R13, c[0x0][0x230] ;  /* 0x00008c00ff0d7b82 */ /* 0x000e620000000800 */
[----:B------:R-:W-:Y:S01]  /*3e960*/  LDGSTS.E [R9+-0x28000], desc[UR60][R158.64], !P5 ;  /* 0xd80000009e097fae */ /* 0x000fe2000e92187c */
[----:B------:R-:W-:Y:S02]  /*3e970*/  ISETP.GE.U32.AND P2, PT, R12, 0x7ffffe8c, PT ;  /* 0x7ffffe8c0c00780c */ /* 0x000fe40003f46070 */
[----:B------:R-:W-:Y:S02]  /*3e980*/  IADD3 R12, R14, -0xf8, RZ ;  /* 0xffffff080e0c7810 */ /* 0x000fe40007ffe0ff */
[----:B------:R-:W-:Y:S01]  /*3e990*/  ISETP.GE.U32.AND P5, PT, R5, 0x7ffffe8a, PT ;  /* 0x7ffffe8a0500780c */ /* 0x000fe20003fa6070 */
[----:B------:R-:W-:Y:S01]  /*3e9a0*/  VIADD R5, R15, 0xffffff67 ;  /* 0xffffff670f057836 */ /* 0x000fe20000000000 */
[----:B------:R-:W1:Y:S08]  /*3e9b0*/  LDC R14, c[0x0][0x230] ;  /* 0x00008c00ff0e7b82 */ /* 0x000e700000000800 */
[----:B------:R-:W1:Y:S01]  /*3e9c0*/  LDC R15, c[0x0][0x230] ;  /* 0x00008c00ff0f7b82 */ /* 0x000e620000000800 */
[----:B------:R-:W-:Y:S04]  /*3e9d0*/  LDGSTS.E [R9+-0x27ffc], desc[UR60][R160.64], !P6 ;  /* 0xd8004000a0097fae */ /* 0x000fe8000f12187c */
[----:B------:R-:W-:Y:S01]  /*3e9e0*/  LDGSTS.E [R9+-0x27ff8], desc[UR60][R162.64], !P0 ;  /* 0xd8008000a2097fae */ /* 0x000fe2000c12187c */
[----:B------:R-:W-:-:S02]  /*3e9f0*/  ISETP.GE.U32.AND P0, PT, R5, 0x7ffffee8, PT ;  /* 0x7ffffee80500780c */ /* 0x000fc40003f06070 */
[----:B------:R-:W-:Y:S02]  /*3ea00*/  ISETP.GE.U32.AND P6, PT, R12, 0x7ffffe89, PT ;  /* 0x7ffffe890c00780c */ /* 0x000fe40003fc6070 */
[----:B--2---:R-:W-:Y:S01]  /*3ea10*/  IADD3 R5, R21, -0x9b, RZ ;  /* 0xffffff6515057810 */ /* 0x004fe20007ffe0ff */
[----:B---3--:R-:W-:Y:S01]  /*3ea20*/  VIADD R12, R20, 0xffffff66 ;  /* 0xffffff66140c7836 */ /* 0x008fe20000000000 */
[----:B------:R-:W2:Y:S08]  /*3ea30*/  LDC R21, c[0x0][0x230] ;  /* 0x00008c00ff157b82 */ /* 0x000eb00000000800 */
[----:B------:R-:W3:Y:S01]  /*3ea40*/  LDC R20, c[0x0][0x230] ;  /* 0x00008c00ff147b82 */ /* 0x000ee20000000800 */
[----:B------:R-:W-:Y:S04]  /*3ea50*/  LDGSTS.E [R9+-0x27ff4], desc[UR60][R164.64], !P1 ;  /* 0xd800c000a4097fae */ /* 0x000fe8000c92187c */
[----:B------:R-:W-:Y:S01]  /*3ea60*/  LDGSTS.E [R9+-0x24000], desc[UR60][R166.64], !P2 ;  /* 0xdc000000a6097fae */ /* 0x000fe2000d12187c */
[----:B------:R-:W-:Y:S01]  /*3ea70*/  ISETP.GE.U32.AND P2, PT, R5, 0x7ffffee6, PT ;  /* 0x7ffffee60500780c */ /* 0x000fe20003f46070 */
[----:B------:R-:W-:Y:S01]  /*3ea80*/  VIADD R5, R39, 0xffffff47 ;  /* 0xffffff4727057836 */ /* 0x000fe20000000000 */
[----:B------:R-:W-:Y:S01]  /*3ea90*/  ISETP.GE.U32.AND P1, PT, R12, 0x7ffffee7, PT ;  /* 0x7ffffee70c00780c */ /* 0x000fe20003f26070 */
[----:B------:R-:W-:Y:S01]  /*3eaa0*/  LDGSTS.E [R9+-0x23ffc], desc[UR60][R168.64], !P3 ;  /* 0xdc004000a8097fae */ /* 0x000fe2000d92187c */
[----:B------:R-:W3:Y:S01]  /*3eab0*/  LDC R39, c[0x0][0x230] ;  /* 0x00008c00ff277b82 */ /* 0x000ee20000000800 */
[----:B------:R-:W-:-:S02]  /*3eac0*/  VIADD R12, R38, 0xffffff64 ;  /* 0xffffff64260c7836 */ /* 0x000fc40000000000 */
[----:B------:R-:W-:Y:S01]  /*3ead0*/  LDGSTS.E [R9+-0x23ff8], desc[UR60][R172.64], !P5 ;  /* 0xdc008000ac097fae */ /* 0x000fe2000e92187c */
[----:B------:R-:W-:-:S04]  /*3eae0*/  ISETP.GE.U32.AND P5, PT, R5, 0x7ffffec8, PT ;  /* 0x7ffffec80500780c */ /* 0x000fc80003fa6070 */
[----:B------:R-:W3:Y:S01]  /*3eaf0*/  LDC R38, c[0x0][0x230] ;  /* 0x00008c00ff267b82 */ /* 0x000ee20000000800 */
[----:B-1----:R-:W-:-:S07]  /*3eb00*/  IADD3 R5, R13, -0xba, RZ ;  /* 0xffffff460d057810 */ /* 0x002fce0007ffe0ff */
[----:B------:R-:W1:Y:S01]  /*3eb10*/  LDC R13, c[0x0][0x230] ;  /* 0x00008c00ff0d7b82 */ /* 0x000e620000000800 */
[----:B------:R4:W-:Y:S01]  /*3eb20*/  LDGSTS.E [R9+-0x23ff4], desc[UR60][R174.64], !P6 ;  /* 0xdc00c000ae097fae */ /* 0x0009e2000f12187c */
[----:B------:R-:W-:Y:S02]  /*3eb30*/  ISETP.GE.U32.AND P3, PT, R12, 0x7ffffee5, PT ;  /* 0x7ffffee50c00780c */ /* 0x000fe40003f66070 */
[----:B------:R-:W-:Y:S01]  /*3eb40*/  ISETP.GE.U32.AND P6, PT, R5, 0x7ffffec7, PT ;  /* 0x7ffffec70500780c */ /* 0x000fe20003fc6070 */
[----:B------:R-:W-:Y:S02]  /*3eb50*/  VIADD R12, R14, 0xffffff45 ;  /* 0xffffff450e0c7836 */ /* 0x000fe40000000000 */
[----:B------:R-:W-:Y:S01]  /*3eb60*/  VIADD R5, R15, 0xffffff44 ;  /* 0xffffff440f057836 */ /* 0x000fe20000000000 */
[----:B------:R-:W1:Y:S01]  /*3eb70*/  LDC R14, c[0x0][0x230] ;  /* 0x00008c00ff0e7b82 */ /* 0x000e620000000800 */
[----:B------:R-:W-:Y:S07]  /*3eb80*/  LDGSTS.E [R171+-0x30000], desc[UR60][R176.64], !P0 ;  /* 0xd0000000b0ab7fae */ /* 0x000fee000c12187c */
[----:B------:R-:W1:Y:S01]  /*3eb90*/  LDC R15, c[0x0][0x230] ;  /* 0x00008c00ff0f7b82 */ /* 0x000e620000000800 */
[----:B------:R-:W-:Y:S01]  /*3eba0*/  LDGSTS.E [R171+-0x2fffc], desc[UR60][R178.64], !P1 ;  /* 0xd0004000b2ab7fae */ /* 0x000fe2000c92187c */
[----:B------:R-:W-:-:S02]  /*3ebb0*/  ISETP.GE.U32.AND P1, PT, R5, 0x7ffffec5, PT ;  /* 0x7ffffec50500780c */ /* 0x000fc40003f26070 */
[----:B------:R-:W-:Y:S01]  /*3ebc0*/  ISETP.GE.U32.AND P0, PT, R12, 0x7ffffec6, PT ;  /* 0x7ffffec60c00780c */ /* 0x000fe20003f06070 */
[----:B--2---:R-:W-:Y:S01]  /*3ebd0*/  VIADD R5, R21, 0xffffff26 ;  /* 0xffffff2615057836 */ /* 0x004fe20000000000 */
[----:B---3--:R-:W-:Y:S02]  /*3ebe0*/  IADD3 R12, R20, -0xd9, RZ ;  /* 0xffffff27140c7810 */ /* 0x008fe40007ffe0ff */
[----:B------:R-:W2:Y:S08]  /*3ebf0*/  LDC R21, c[0x0][0x230] ;  /* 0x00008c00ff157b82 */ /* 0x000eb00000000800 */
[----:B------:R-:W3:Y:S01]  /*3ec00*/  LDC R20, c[0x0][0x230] ;  /* 0x00008c00ff147b82 */ /* 0x000ee20000000800 */
[----:B------:R-:W-:Y:S04]  /*3ec10*/  LDGSTS.E [R171+-0x2fff8], desc[UR60][R180.64], !P2 ;  /* 0xd0008000b4ab7fae */ /* 0x000fe8000d12187c */
[----:B------:R-:W-:Y:S01]  /*3ec20*/  LDGSTS.E [R171+-0x2fff4], desc[UR60][R182.64], !P3 ;  /* 0xd000c000b6ab7fae */ /* 0x000fe2000d92187c */
[----:B------:R-:W-:-:S02]  /*3ec30*/  ISETP.GE.U32.AND P3, PT, R5, 0x7ffffea7, PT ;  /* 0x7ffffea70500780c */ /* 0x000fc40003f66070 */
[----:B------:R-:W-:Y:S02]  /*3ec40*/  IADD3 R5, R39, -0xdc, RZ ;  /* 0xffffff2427057810 */ /* 0x000fe40007ffe0ff */
[----:B------:R-:W-:Y:S01]  /*3ec50*/  ISETP.GE.U32.AND P2, PT, R12, 0x7ffffea8, PT ;  /* 0x7ffffea80c00780c */ /* 0x000fe20003f46070 */
[----:B------:R-:W-:Y:S01]  /*3ec60*/  LDGSTS.E [R171+-0x2c000], desc[UR60][R184.64], !P5 ;  /* 0xd4000000b8ab7fae */ /* 0x000fe2000e92187c */
[----:B------:R-:W-:-:S03]  /*3ec70*/  VIADD R12, R38, 0xffffff25 ;  /* 0xffffff25260c7836 */ /* 0x000fc60000000000 */
[----:B------:R-:W-:Y:S01]  /*3ec80*/  LDGSTS.E [R171+-0x2bffc], desc[UR60][R186.64], !P6 ;  /* 0xd4004000baab7fae */ /* 0x000fe2000f12187c */
[----:B------:R-:W-:Y:S01]  /*3ec90*/  ISETP.GE.U32.AND P6, PT, R5, 0x7ffffea5, PT ;  /* 0x7ffffea50500780c */ /* 0x000fe20003fc6070 */
[----:B-1----:R-:W-:Y:S02]  /*3eca0*/  VIADD R5, R13, 0xffffff07 ;  /* 0xffffff070d057836 */ /* 0x002fe40000000000 */
[----:B------:R-:W-:Y:S01]  /*3ecb0*/  LDGSTS.E [R171+-0x2bff8], desc[UR60][R208.64], !P0 ;  /* 0xd4008000d0ab7fae */ /* 0x000fe2000c12187c */
[----:B------:R-:W-:-:S03]  /*3ecc0*/  ISETP.GE.U32.AND P5, PT, R12, 0x7ffffea6, PT ;  /* 0x7ffffea60c00780c */ /* 0x000fc60003fa6070 */
[----:B------:R-:W-:Y:S01]  /*3ecd0*/  LDGSTS.E [R171+-0x2bff4], desc[UR60][R190.64], !P1 ;  /* 0xd400c000beab7fae */ /* 0x000fe2000c92187c */
[----:B------:R-:W-:Y:S01]  /*3ece0*/  VIADD R12, R14, 0xffffff06 ;  /* 0xffffff060e0c7836 */ /* 0x000fe20000000000 */
[----:B------:R-:W-:Y:S01]  /*3ecf0*/  ISETP.GE.U32.AND P0, PT, R5, 0x7ffffe88, PT ;  /* 0x7ffffe880500780c */ /* 0x000fe20003f06070 */
[----:B------:R-:W-:Y:S01]  /*3ed00*/  IMAD.WIDE R210, R81, 0x4, R238 ;  /* 0x0000000451d27825 */ /* 0x000fe200078e02ee */
[----:B------:R-:W-:Y:S01]  /*3ed10*/  IADD3 R5, R15, -0xfb, RZ ;  /* 0xffffff050f057810 */ /* 0x000fe20007ffe0ff */
[----:B------:R-:W-:Y:S01]  /*3ed20*/  LDGSTS.E [R171+-0x28000], desc[UR60][R192.64], !P2 ;  /* 0xd8000000c0ab7fae */ /* 0x000fe2000d12187c */
[----:B------:R-:W-:Y:S01]  /*3ed30*/  ISETP.GE.U32.AND P1, PT, R12, 0x7ffffe87, PT ;  /* 0x7ffffe870c00780c */ /* 0x000fe20003f26070 */
[----:B------:R-:W-:Y:S01]  /*3ed40*/  IMAD.WIDE R212, R81, 0x4, R240 ;  /* 0x0000000451d47825 */ /* 0x000fe200078e02f0 */
[----:B------:R-:W-:-:S03]  /*3ed50*/  ISETP.GE.U32.AND P2, PT, R5, 0x7ffffe86, PT ;  /* 0x7ffffe860500780c */ /* 0x000fc60003f46070 */
[----:B--2---:R-:W-:Y:S02]  /*3ed60*/  VIADD R12, R21, 0xffffff04 ;  /* 0xffffff04150c7836 */ /* 0x004fe40000000000 */
[----:B------:R-:W-:-:S04]  /*3ed70*/  IMAD.WIDE R214, R81, 0x4, R242 ;  /* 0x0000000451d67825 */ /* 0x000fc800078e02f2 */
[----:B---3--:R-:W-:Y:S01]  /*3ed80*/  VIADD R5, R20, 0xffffff63 ;  /* 0xffffff6314057836 */ /* 0x008fe20000000000 */
[----:B------:R-:W-:Y:S04]  /*3ed90*/  LDGSTS.E [R171+-0x27ffc], desc[UR60][R194.64], !P3 ;  /* 0xd8004000c2ab7fae */ /* 0x000fe8000d92187c */
[----:B------:R-:W-:Y:S01]  /*3eda0*/  STL.64 [R1+0x27f8], R210 ;  /* 0x0027f8d201007387 */ /* 0x000fe20000100a00 */
[----:B------:R-:W-:-:S03]  /*3edb0*/  ISETP.GE.U32.AND P3, PT, R12, 0x7ffffe85, PT ;  /* 0x7ffffe850c00780c */ /* 0x000fc60003f66070 */
[----:B------:R-:W-:Y:S04]  /*3edc0*/  LDGSTS.E [R171+-0x27ff8], desc[UR60][R196.64], !P5 ;  /* 0xd8008000c4ab7fae */ /* 0x000fe8000e92187c */
[----:B------:R-:W-:Y:S01]  /*3edd0*/  STL.64 [R1+0x2800], R212 ;  /* 0x002800d401007387 */ /* 0x000fe20000100a00 */
[----:B------:R-:W-:-:S03]  /*3ede0*/  ISETP.GE.U32.AND P5, PT, R5, 0x7ffffee4, PT ;  /* 0x7ffffee40500780c */ /* 0x000fc60003fa6070 */
[----:B------:R-:W-:Y:S04]  /*3edf0*/  STL.64 [R1+0x2808], R214 ;  /* 0x002808d601007387 */ /* 0x000fe80000100a00 */
[----:B------:R-:W2:Y:S04]  /*3ee00*/  LDL.LU.64 R16, [R1+0x20] ;  /* 0x0000200001107983 */ /* 0x000ea80000300a00 */
[----:B------:R-:W3:Y:S01]  /*3ee10*/  LDL.LU.64 R30, [R1+0x8f0] ;  /* 0x0008f000011e7983 */ /* 0x000ee20000300a00 */
[----:B------:R-:W-:-:S03]  /*3ee20*/  IMAD.WIDE R216, R81, 0x4, R126 ;  /* 0x0000000451d87825 */ /* 0x000fc600078e027e */
[----:B------:R-:W3:Y:S04]  /*3ee30*/  LDL.LU.64 R32, [R1+0x8f8] ;  /* 0x0008f80001207983 */ /* 0x000ee80000300a00 */
[----:B------:R-:W-:Y:S04]  /*3ee40*/  LDGSTS.E [R171+-0x27ff4], desc[UR60][R198.64], !P6 ;  /* 0xd800c000c6ab7fae */ /* 0x000fe8000f12187c */
[----:B------:R-:W-:Y:S04]  /*3ee50*/  LDGSTS.E [R171+-0x24000], desc[UR60][R200.64], !P0 ;  /* 0xdc000000c8ab7fae */ /* 0x000fe8000c12187c */
[----:B------:R-:W-:Y:S04]  /*3ee60*/  LDGSTS.E [R171+-0x23ffc], desc[UR60][R202.64], !P1 ;  /* 0xdc004000caab7fae */ /* 0x000fe8000c92187c */
[----:B------:R-:W-:Y:S04]  /*3ee70*/  LDGSTS.E [R171+-0x23ff8], desc[UR60][R204.64], !P2 ;  /* 0xdc008000ccab7fae */ /* 0x000fe8000d12187c */
[----:B------:R-:W-:Y:S04]  /*3ee80*/  LDGSTS.E [R171+-0x23ff4], desc[UR60][R206.64], !P3 ;  /* 0xdc00c000ceab7fae */ /* 0x000fe8000d92187c */
[----:B------:R1:W-:Y:S01]  /*3ee90*/  LDGSTS.E [R244+-0x30000], desc[UR60][R2.64], !P5 ;  /* 0xd000000002f47fae */ /* 0x0003e2000e92187c */
[----:B------:R-:W1:Y:S08]  /*3eea0*/  LDC R38, c[0x0][0x230] ;  /* 0x00008c00ff267b82 */ /* 0x000e700000000800 */
[----:B------:R-:W1:Y:S08]  /*3eeb0*/  LDC R39, c[0x0][0x230] ;  /* 0x00008c00ff277b82 */ /* 0x000e700000000800 */
[----:B------:R-:W1:Y:S08]  /*3eec0*/  LDC R13, c[0x0][0x230] ;  /* 0x00008c00ff0d7b82 */ /* 0x000e700000000800 */
[----:B------:R-:W1:Y:S08]  /*3eed0*/  LDC R14, c[0x0][0x230] ;  /* 0x00008c00ff0e7b82 */ /* 0x000e700000000800 */
[----:B------:R-:W1:Y:S08]  /*3eee0*/  LDC R15, c[0x0][0x230] ;  /* 0x00008c00ff0f7b82 */ /* 0x000e700000000800 */
[----:B------:R-:W1:Y:S08]  /*3eef0*/  LDC R20, c[0x0][0x230] ;  /* 0x00008c00ff147b82 */ /* 0x000e700000000800 */
[----:B------:R-:W1:Y:S01]  /*3ef00*/  LDC R21, c[0x0][0x230] ;  /* 0x00008c00ff157b82 */ /* 0x000e620000000800 */
[----:B----4-:R-:W-:-:S04]  /*3ef10*/  IMAD.WIDE R218, R81, 0x4, R22 ;  /* 0x0000000451da7825 */ /* 0x010fc800078e0216 */
[C---:B------:R-:W-:Y:S01]  /*3ef20*/  IMAD.WIDE R220, R81.reuse, 0x4, R10 ;  /* 0x0000000451dc7825 */ /* 0x040fe200078e020a */
[----:B------:R-:W4:Y:S04]  /*3ef30*/  LDL.LU.64 R22, [R1+0x900] ;  /* 0x0009000001167983 */ /* 0x000f280000300a00 */
[----:B------:R-:W-:Y:S04]  /*3ef40*/  STL.64 [R1+0x2810], R216 ;  /* 0x002810d801007387 */ /* 0x000fe80000100a00 */
[----:B------:R-:W-:Y:S04]  /*3ef50*/  STL.64 [R1+0x2818], R218 ;  /* 0x002818da01007387 */ /* 0x000fe80000100a00 */
[----:B------:R-:W-:Y:S04]  /*3ef60*/  STL.64 [R1+0x2820], R220 ;  /* 0x002820dc01007387 */ /* 0x000fe80000100a00 */
[----:B------:R-:W4:Y:S01]  /*3ef70*/  LDL.LU.64 R10, [R1+0x908] ;  /* 0x00090800010a7983 */ /* 0x000f220000300a00 */
[----:B------:R-:W-:-:S04]  /*3ef80*/  IMAD.WIDE R8, R81, 0x4, R6 ;  /* 0x0000000451087825 */ /* 0x000fc800078e0206 */
[----:B-1----:R-:W-:Y:S01]  /*3ef90*/  IMAD.WIDE R2, R81, 0x4, R250 ;  /* 0x0000000451027825 */ /* 0x002fe200078e02fa */
[----:B------:R2:W-:Y:S04]  /*3efa0*/  STL.64 [R1+0x1158], R8 ;  /* 0x0011580801007387 */ /* 0x0005e80000100a00 */
[----:B------:R-:W4:Y:S04]  /*3efb0*/  LDL.LU.64 R6, [R1+0x910] ;  /* 0x0009100001067983 */ /* 0x000f280000300a00 */
[----:B------:R-:W4:Y:S01]  /*3efc0*/  LDL.LU.64 R250, [R1+0x918] ;  /* 0x0009180001fa7983 */ /* 0x000f220000300a00 */
[----:B------:R-:W-:Y:S01]  /*3efd0*/  IADD3 R12, R38, -0x9e, RZ ;  /* 0xffffff62260c7810 */ /* 0x000fe20007ffe0ff */
[----:B------:R-:W-:Y:S01]  /*3efe0*/  VIADD R5, R39, 0xffffff61 ;  /* 0xffffff6127057836 */ /* 0x000fe20000000000 */
[----:B------:R-:W1:Y:S08]  /*3eff0*/  LDC R38, c[0x0][0x230] ;  /* 0x00008c00ff267b82 */ /* 0x000e700000000800 */
[----:B------:R-:W1:Y:S01]  /*3f000*/  LDC R39, c[0x0][0x230] ;  /* 0x00008c00ff277b82 */ /* 0x000e620000000800 */
[----:B------:R-:W-:Y:S01]  /*3f010*/  ISETP.GE.U32.AND P0, PT, R5, 0x7ffffee2, PT ;  /* 0x7ffffee20500780c */ /* 0x000fe20003f06070 */
[----:B------:R-:W-:Y:S01]  /*3f020*/  VIADD R5, R13, 0xffffff60 ;  /* 0xffffff600d057836 */ /* 0x000fe20000000000 */
[----:B------:R-:W-:-:S02]  /*3f030*/  ISETP.GE.U32.AND P6, PT, R12, 0x7ffffee3, PT ;  /* 0x7ffffee30c00780c */ /* 0x000fc40003fc6070 */
[----:B------:R-:W-:Y:S01]  /*3f040*/  IADD3 R12, R14, -0xbd, RZ ;  /* 0xffffff430e0c7810 */ /* 0x000fe20007ffe0ff */
[----:B------:R3:W-:Y:S02]  /*3f050*/  STL.64 [R1+0x1150], R2 ;  /* 0x0011500201007387 */ /* 0x0007e40000100a00 */
[----:B------:R-:W1:Y:S01]  /*3f060*/  LDC R14, c[0x0][0x230] ;  /* 0x00008c00ff0e7b82 */ /* 0x000e620000000800 */
[----:B------:R-:W-:Y:S01]  /*3f070*/  ISETP.GE.U32.AND P1, PT, R5, 0x7ffffee1, PT ;  /* 0x7ffffee10500780c */ /* 0x000fe20003f26070 */
[----:B------:R-:W-:-:S06]  /*3f080*/  VIADD R5, R15, 0xffffff42 ;  /* 0xffffff420f057836 */ /* 0x000fcc0000000000 */
[----:B------:R-:W1:Y:S01]  /*3f090*/  LDC R15, c[0x0][0x230] ;  /* 0x00008c00ff0f7b82 */ /* 0x000e620000000800 */
[----:B------:R-:W-:Y:S01]  /*3f0a0*/  ISETP.GE.U32.AND P2, PT, R12, 0x7ffffec4, PT ;  /* 0x7ffffec40c00780c */ /* 0x000fe20003f46070 */
[----:B------:R-:W-:-:S06]  /*3f0b0*/  VIADD R12, R20, 0xffffff41 ;  /* 0xffffff41140c7836 */ /* 0x000fcc0000000000 */
[----:B------:R-:W4:Y:S01]  /*3f0c0*/  LDC R13, c[0x0][0x230] ;  /* 0x00008c00ff0d7b82 */ /* 0x000f220000000800 */
[----:B------:R-:W-:-:S07]  /*3f0d0*/  ISETP.GE.U32.AND P3, PT, R5, 0x7ffffec3, PT ;  /* 0x7ffffec30500780c */ /* 0x000fce0003f66070 */
[----:B------:R-:W1:Y:S01]  /*3f0e0*/  LDC R20, c[0x0][0x230] ;  /* 0x00008c00ff147b82 */ /* 0x000e620000000800 */
[----:B------:R-:W-:Y:S01]  /*3f0f0*/  ISETP.GE.U32.AND P5, PT, R12, 0x7ffffec2, PT ;  /* 0x7ffffec20c00780c */ /* 0x000fe20003fa6070 */
[----:B------:R-:W-:Y:S04]  /*3f100*/  LDGSTS.E [R244+-0x2fffc], desc[UR60][R210.64], !P6 ;  /* 0xd0004000d2f47fae */ /* 0x000fe8000f12187c */
[----:B------:R-:W-:Y:S04]  /*3f110*/  LDGSTS.E [R244+-0x2fff8], desc[UR60][R212.64], !P0 ;  /* 0xd0008000d4f47fae */ /* 0x000fe8000c12187c */
[----:B------:R-:W-:Y:S01]  /*3f120*/  LDGSTS.E [R244+-0x2fff4], desc[UR60][R214.64], !P1 ;  /* 0xd000c000d6f47fae */ /* 0x000fe2000c92187c */
[----:B-1----:R-:W-:Y:S01]  /*3f130*/  IADD3 R5, R38, -0xc0, RZ ;  /* 0xffffff4026057810 */ /* 0x002fe20007ffe0ff */
[----:B------:R-:W-:-:S02]  /*3f140*/  VIADD R12, R39, 0xffffff23 ;  /* 0xffffff23270c7836 */ /* 0x000fc40000000000 */
[----:B------:R-:W-:Y:S04]  /*3f150*/  LDGSTS.E [R244+-0x2c000], desc[UR60][R216.64], !P2 ;  /* 0xd4000000d8f47fae */ /* 0x000fe8000d12187c */
[----:B------:R-:W-:Y:S01]  /*3f160*/  LDGSTS.E [R244+-0x2bffc], desc[UR60][R218.64], !P3 ;  /* 0xd4004000daf47fae */ /* 0x000fe2000d92187c */
[----:B------:R-:W-:Y:S01]  /*3f170*/  ISETP.GE.U32.AND P6, PT, R5, 0x7ffffec1, PT ;  /* 0x7ffffec10500780c */ /* 0x000fe20003fc6070 */
[----:B------:R-:W-:Y:S01]  /*3f180*/  VIADD R5, R40, 0xffffff22 ;  /* 0xffffff2228057836 */ /* 0x000fe20000000000 */
[----:B------:R-:W-:Y:S01]  /*3f190*/  ISETP.GE.U32.AND P0, PT, R12, 0x7ffffea4, PT ;  /* 0x7ffffea40c00780c */ /* 0x000fe20003f06070 */
[----:B------:R-:W1:Y:S01]  /*3f1a0*/  LDC R39, c[0x0][0x230] ;  /* 0x00008c00ff277b82 */ /* 0x000e620000000800 */
[----:B------:R-:W-:Y:S07]  /*3f1b0*/  LDGSTS.E [R244+-0x2bff8], desc[UR60][R220.64], !P5 ;  /* 0xd4008000dcf47fae */ /* 0x000fee000e92187c */
[----:B------:R-:W1:Y:S01]  /*3f1c0*/  LDC R40, c[0x0][0x230] ;  /* 0x00008c00ff287b82 */ /* 0x000e620000000800 */
[----:B------:R-:W-:-:S02]  /*3f1d0*/  ISETP.GE.U32.AND P1, PT, R5, 0x7ffffea3, PT ;  /* 0x7ffffea30500780c */ /* 0x000fc40003f26070 */
[----:B------:R-:W-:Y:S01]  /*3f1e0*/  IADD3 R5, R14, -0xdf, RZ ;  /* 0xffffff210e057810 */ /* 0x000fe20007ffe0ff */
[----:B------:R-:W-:-:S04]  /*3f1f0*/  VIADD R12, R15, 0xffffff20 ;  /* 0xffffff200f0c7836 */ /* 0x000fc80000000000 */
[----:B------:R-:W1:Y:S08]  /*3f200*/  LDC R15, c[0x0][0x230] ;  /* 0x00008c00ff0f7b82 */ /* 0x000e700000000800 */
[----:B------:R-:W1:Y:S01]  /*3f210*/  LDC R38, c[0x0][0x230] ;  /* 0x00008c00ff267b82 */ /* 0x000e620000000800 */
[----:B------:R-:W-:Y:S01]  /*3f220*/  ISETP.GE.U32.AND P2, PT, R5, 0x7ffffea2, PT ;  /* 0x7ffffea20500780c */ /* 0x000fe20003f46070 */
[----:B------:R-:W-:Y:S01]  /*3f230*/  VIADD R5, R21, 0xffffff03 ;  /* 0xffffff0315057836 */ /* 0x000fe20000000000 */
[----:B------:R-:W-:Y:S01]  /*3f240*/  ISETP.GE.U32.AND P3, PT, R12, 0x7ffffea1, PT ;  /* 0x7ffffea10c00780c */ /* 0x000fe20003f66070 */
[----:B------:R2:W-:Y:S04]  /*3f250*/  LDGSTS.E [R244+-0x2bff4], desc[UR60][R8.64], !P6 ;  /* 0xd400c00008f47fae */ /* 0x0005e8000f12187c */
[----:B------:R3:W-:Y:S01]  /*3f260*/  LDGSTS.E [R244+-0x28000], desc[UR60][R2.64], !P0 ;  /* 0xd800000002f47fae */ /* 0x0007e2000c12187c */
[----:B------:R-:W-:Y:S01]  /*3f270*/  VIADD R14, R20, 0xffffff02 ;  /* 0xffffff02140e7836 */ /* 0x000fe20000000000 */
[----:B------:R-:W-:Y:S01]  /*3f280*/  ISETP.GE.U32.AND P5, PT, R5, 0x7ffffe84, PT ;  /* 0x7ffffe840500780c */ /* 0x000fe20003fa6070 */
[----:B------:R-:W1:Y:S01]  /*3f290*/  LDC R21, c[0x0][0x230] ;  /* 0x00008c00ff157b82 */ /* 0x000e620000000800 */
[----:B--2---:R-:W-:-:S04]  /*3f2a0*/  IMAD.WIDE R8, R81, 0x4, R16 ;  /* 0x0000000451087825 */ /* 0x004fc800078e0210 */
[----:B---3--:R-:W-:-:S04]  /*3f2b0*/  IMAD.WIDE R2, R81, 0x4, R30 ;  /* 0x0000000451027825 */ /* 0x008fc800078e021e */
[----:B----4-:R-:W-:Y:S01]  /*3f2c0*/  IMAD.WIDE R6, R81, 0x4, R6 ;  /* 0x0000000451067825 */ /* 0x010fe200078e0206 */
[----:B------:R2:W-:Y:S04]  /*3f2d0*/  STL.64 [R1+0x1148], R8 ;  /* 0x0011480801007387 */ /* 0x0005e80000100a00 */
[----:B------:R2:W-:Y:S04]  /*3f2e0*/  LDGSTS.E [R244+-0x27ffc], desc[UR60][R8.64], !P1 ;  /* 0xd800400008f47fae */ /* 0x0005e8000c92187c */
[----:B------:R3:W-:Y:S04]  /*3f2f0*/  STL.64 [R1+0x1140], R2 ;  /* 0x0011400201007387 */ /* 0x0007e80000100a00 */
[----:B------:R3:W-:Y:S01]  /*3f300*/  LDGSTS.E [R244+-0x27ff8], desc[UR60][R2.64], !P2 ;  /* 0xd800800002f47fae */ /* 0x0007e2000d12187c */
[----:B------:R-:W-:-:S02]  /*3f310*/  IADD3 R12, R13, -0x100, RZ ;  /* 0xffffff000d0c7810 */ /* 0x000fc40007ffe0ff */
[----:B------:R-:W-:Y:S01]  /*3f320*/  ISETP.GT.AND P0, PT, R19, 0x17f, PT ;  /* 0x0000017f1300780c */ /* 0x000fe20003f04270 */
[----:B------:R-:W4:Y:S01]  /*3f330*/  LDC R20, c[0x0][0x230] ;  /* 0x00008c00ff147b82 */ /* 0x000f220000000800 */
[----:B--2---:R-:W-:-:S04]  /*3f340*/  IMAD.WIDE R8, R81, 0x4, R32 ;  /* 0x0000000451087825 */ /* 0x004fc800078e0220 */
[C---:B---3--:R-:W-:Y:S01]  /*3f350*/  IMAD.WIDE R2, R81.reuse, 0x4, R22 ;  /* 0x0000000451027825 */ /* 0x048fe200078e0216 */
[----:B------:R2:W-:Y:S04]  /*3f360*/  STL.64 [R1+0x1260], R8 ;  /* 0x0012600801007387 */ /* 0x0005e80000100a00 */
[----:B------:R2:W-:Y:S04]  /*3f370*/  LDGSTS.E [R244+-0x27ff4], desc[UR60][R8.64], !P3 ;  /* 0xd800c00008f47fae */ /* 0x0005e8000d92187c */
[----:B------:R3:W-:Y:S04]  /*3f380*/  STL.64 [R1+0x1258], R2 ;  /* 0x0012580201007387 */ /* 0x0007e80000100a00 */
[----:B------:R3:W-:Y:S01]  /*3f390*/  LDGSTS.E [R244+-0x24000], desc[UR60][R2.64], !P5 ;  /* 0xdc00000002f47fae */ /* 0x0007e2000e92187c */
[----:B--2---:R-:W-:-:S04]  /*3f3a0*/  IMAD.WIDE R8, R81, 0x4, R10 ;  /* 0x0000000451087825 */ /* 0x004fc800078e020a */
[----:B---3--:R-:W-:Y:S01]  /*3f3b0*/  IMAD.WIDE R2, R81, 0x4, R250 ;  /* 0x0000000451027825 */ /* 0x008fe200078e02fa */
[----:B------:R-:W-:Y:S02]  /*3f3c0*/  ISETP.GE.AND P6, PT, R18, R12, PT ;  /* 0x0000000c1200720c */ /* 0x000fe40003fc6270 */
[----:B------:R-:W-:Y:S01]  /*3f3d0*/  ISETP.GE.U32.AND P2, PT, R12, 0x7ffffe81, PT ;  /* 0x7ffffe810c00780c */ /* 0x000fe20003f46070 */
[----:B------:R-:W-:Y:S04]  /*3f3e0*/  STL.64 [R1+0x1250], R8 ;  /* 0x0012500801007387 */ /* 0x000fe80000100a00 */
[----:B------:R2:W-:Y:S04]  /*3f3f0*/  STL.64 [R1+0x1248], R6 ;  /* 0x0012480601007387 */ /* 0x0005e80000100a00 */
[----:B------:R3:W-:Y:S04]  /*3f400*/  STL.64 [R1+0x1240], R2 ;  /* 0x0012400201007387 */ /* 0x0007e80000100a00 */
[----:B------:R-:W3:Y:S04]  /*3f410*/  LDL.LU.64 R16, [R1+0x968] ;  /* 0x0009680001107983 */ /* 0x000ee80000300a00 */
[----:B------:R-:W3:Y:S01]  /*3f420*/  LDL.LU.64 R10, [R1+0x970] ;  /* 0x00097000010a7983 */ /* 0x000ee20000300a00 */
[----:B-1----:R-:W-:Y:S01]  /*3f430*/  VIADD R12, R15, 0xfffffeff ;  /* 0xfffffeff0f0c7836 */ /* 0x002fe20000000000 */
[----:B------:R-:W-:Y:S01]  /*3f440*/  SEL R5, RZ, 0x4, P6 ;  /* 0x00000004ff057807 */ /* 0x000fe20003000000 */
[----:B------:R-:W1:Y:S01]  /*3f450*/  LDC R15, c[0x0][0x230] ;  /* 0x00008c00ff0f7b82 */ /* 0x000e620000000800 */
[----:B------:R-:W-:-:S02]  /*3f460*/  IADD3 R13, R39, -0xff, RZ ;  /* 0xffffff01270d7810 */ /* 0x000fc40007ffe0ff */
[----:B------:R-:W-:Y:S02]  /*3f470*/  ISETP.GE.U32.AND P6, PT, R14, 0x7ffffe83, PT ;  /* 0x7ffffe830e00780c */ /* 0x000fe40003fc6070 */
[----:B------:R-:W-:-:S03]  /*3f480*/  SEL R5, R5, RZ, P0 ;  /* 0x000000ff05057207 */ /* 0x000fc60000000000 */
[----:B------:R-:W4:Y:S01]  /*3f490*/  LDC R251, c[0x0][0x23c] ;  /* 0x00008f00fffb7b82 */ /* 0x000f220000000800 */
[----:B------:R-:W-:-:S07]  /*3f4a0*/  ISETP.GE.U32.AND P0, PT, R13, 0x7ffffe82, PT ;  /* 0x7ffffe820d00780c */ /* 0x000fce0003f06070 */
[----:B------:R-:W4:Y:S01]  /*3f4b0*/  LDC R13, c[0x0][0x230] ;  /* 0x00008c00ff0d7b82 */ /* 0x000f220000000800 */
[----:B------:R-:W-:-:S07]  /*3f4c0*/  ISETP.NE.U32.AND P1, PT, R5, RZ, PT ;  /* 0x000000ff0500720c */ /* 0x000fce0003f25070 */
[----:B------:R-:W4:Y:S01]  /*3f4d0*/  LDC R39, c[0x0][0x230] ;  /* 0x00008c00ff277b82 */ /* 0x000f220000000800 */
[----:B------:R-:W-:Y:S04]  /*3f4e0*/  LDGSTS.E [R244+-0x23ffc], desc[UR60][R8.64], !P6 ;  /* 0xdc00400008f47fae */ /* 0x000fe8000f12187c */
[----:B------:R-:W-:Y:S01]  /*3f4f0*/  LDGSTS.E [R244+-0x23ff8], desc[UR60][R6.64], !P0 ;  /* 0xdc00800006f47fae */ /* 0x000fe2000c12187c */
[----:B------:R-:W-:-:S03]  /*3f500*/  VIADD R5, R21, 0xfffffefe ;  /* 0xfffffefe15057836 */ /* 0x000fc60000000000 */
[----:B------:R3:W-:Y:S01]  /*3f510*/  LDGSTS.E [R244+-0x23ff4], desc[UR60][R2.64], !P2 ;  /* 0xdc00c00002f47fae */ /* 0x0007e2000d12187c */
[----:B------:R-:W4:Y:S01]  /*3f520*/  LDC R21, c[0x0][0x230] ;  /* 0x00008c00ff157b82 */ /* 0x000f220000000800 */
[----:B------:R-:W-:Y:S02]  /*3f530*/  ISETP.GE.U32.AND P3, PT, R12, 0x7ffffe80, PT ;  /* 0x7ffffe800c00780c */ /* 0x000fe40003f66070 */
[----:B--2---:R-:W2:Y:S04]  /*3f540*/  LDL.LU.64 R6, [R1+0x978] ;  /* 0x0009780001067983 */ /* 0x004ea80000300a00 */
[----:B------:R-:W-:Y:S04]  /*3f550*/  STL [R1+0x2828], R81 ;  /* 0x0028285101007387 */ /* 0x000fe80000100800 */
[----:B-1----:R-:W-:Y:S04]  /*3f560*/  STL [R1+0x282c], R15 ;  /* 0x00282c0f01007387 */ /* 0x002fe80000100800 */
[----:B------:R-:W2:Y:S04]  /*3f570*/  LDL.LU.64 R84, [R1+0x980] ;  /* 0x0009800001547983 */ /* 0x000ea80000300a00 */
[----:B------:R-:W2:Y:S04]  /*3f580*/  LDL.LU.64 R76, [R1+0x988] ;  /* 0x00098800014c7983 */ /* 0x000ea80000300a00 */
[----:B------:R-:W2:Y:S01]  /*3f590*/  LDL.LU.64 R32, [R1+0x998] ;  /* 0x0009980001207983 */ /* 0x000ea20000300a00 */
[----:B------:R-:W-:-:S02]  /*3f5a0*/  ISETP.GE.U32.AND P5, PT, R5, 0x7ffffe7f, PT ;  /* 0x7ffffe7f0500780c */ /* 0x000fc40003fa6070 */
[----:B------:R-:W-:Y:S01]  /*3f5b0*/  IADD3 R5, R40, -0x103, RZ ;  /* 0xfffffefd28057810 */ /* 0x000fe20007ffe0ff */
[----:B------:R-:W2:Y:S01]  /*3f5c0*/  LDL.LU.64 R62, [R1+0x9a0] ;  /* 0x0009a000013e7983 */ /* 0x000ea20000300a00 */
[----:B------:R-:W1:Y:S03]  /*3f5d0*/  LDC R40, c[0x0][0x230] ;  /* 0x00008c00ff287b82 */ /* 0x000e660000000800 */
[----:B------:R-:W2:Y:S04]  /*3f5e0*/  LDL.LU.64 R26, [R1+0x9a8] ;  /* 0x0009a800011a7983 */ /* 0x000ea80000300a00 */
[----:B------:R-:W2:Y:S01]  /*3f5f0*/  LDL.LU.64 R22, [R1+0x9b0] ;  /* 0x0009b00001167983 */ /* 0x000ea20000300a00 */
[----:B------:R-:W-:Y:S01]  /*3f600*/  ISETP.GE.U32.AND P6, PT, R5, 0x7ffffe7e, PT ;  /* 0x7ffffe7e0500780c */ /* 0x000fe20003fc6070 */
[----:B------:R-:W-:-:S02]  /*3f610*/  VIADD R5, R41, 0xfffffedf ;  /* 0xfffffedf29057836 */ /* 0x000fc40000000000 */
[----:B------:R-:W-:Y:S01]  /*3f620*/  VIADD R12, R38, 0xfffffefc ;  /* 0xfffffefc260c7836 */ /* 0x000fe20000000000 */
[----:B------:R-:W0:Y:S02]  /*3f630*/  LDGDEPBAR ;  /* 0x00000000000079af */ /* 0x000e240000000000 */
[----:B------:R-:W-:Y:S02]  /*3f640*/  ISETP.GE.U32.AND P2, PT, R5, 0x7ffffe60, PT ;  /* 0x7ffffe600500780c */ /* 0x000fe40003f46070 */
[----:B----4-:R-:W-:Y:S02]  /*3f650*/  SHF.L.U32 R5, R251, 0x7, RZ ;  /* 0x00000007fb057819 */ /* 0x010fe400000006ff */
[----:B------:R-:W4:Y:S04]  /*3f660*/  LDL.LU.64 R250, [R1+0x9b8] ;  /* 0x0009b80001fa7983 */ /* 0x000f280000300a00 */
[----:B------:R-:W4:Y:S04]  /*3f670*/  LDL.LU.64 R58, [R1+0x9c0] ;  /* 0x0009c000013a7983 */ /* 0x000f280000300a00 */
[----:B------:R-:W4:Y:S04]  /*3f680*/  LDL.LU.64 R74, [R1+0x9c8] ;  /* 0x0009c800014a7983 */ /* 0x000f280000300a00 */
[----:B------:R-:W4:Y:S01]  /*3f690*/  LDL.LU.64 R30, [R1+0x9d0] ;  /* 0x0009d000011e7983 */ /* 0x000f220000300a00 */
[----:B------:R-:W-:-:S03]  /*3f6a0*/  ISETP.GE.U32.AND P0, PT, R12, 0x7ffffe7d, PT ;  /* 0x7ffffe7d0c00780c */ /* 0x000fc60003f06070 */
[----:B------:R-:W4:Y:S04]  /*3f6b0*/  LDL.LU.64 R46, [R1+0x9d8] ;  /* 0x0009d800012e7983 */ /* 0x000f280000300a00 */
[----:B------:R-:W4:Y:S01]  /*3f6c0*/  LDL.LU.64 R50, [R1+0x9e0] ;  /* 0x0009e00001327983 */ /* 0x000f220000300a00 */
[----:B------:R-:W-:-:S03]  /*3f6d0*/  VIADD R12, R13, 0xfffffede ;  /* 0xfffffede0d0c7836 */ /* 0x000fc60000000000 */
[----:B------:R-:W4:Y:S04]  /*3f6e0*/  LDL.LU.64 R18, [R1+0x9e8] ;  /* 0x0009e80001127983 */ /* 0x000f280000300a00 */
[----:B------:R-:W-:Y:S04]  /*3f6f0*/  STL.64 [R1+0x2830], R20 ;  /* 0x0028301401007387 */ /* 0x000fe80000100a00 */
[----:B------:R-:W-:Y:S04]  /*3f700*/  STL [R1+0x2838], R39 ;  /* 0x0028382701007387 */ /* 0x000fe80000100800 */
[----:B-1----:R-:W-:Y:S04]  /*3f710*/  STL [R1+0x283c], R40 ;  /* 0x00283c2801007387 */ /* 0x002fe80000100800 */
[----:B------:R-:W-:Y:S04]  /*3f720*/  STL [R1+0x2840], R12 ;  /* 0x0028400c01007387 */ /* 0x000fe80000100800 */
[----:B------:R-:W4:Y:S04]  /*3f730*/  LDL.LU.64 R42, [R1+0x9f0] ;  /* 0x0009f000012a7983 */ /* 0x000f280000300a00 */
[----:B------:R-:W4:Y:S01]  /*3f740*/  LDL.LU.64 R54, [R1+0x9f8] ;  /* 0x0009f80001367983 */ /* 0x000f220000300a00 */
[----:B---3--:R-:W-:-:S05]  /*3f750*/  IMAD.WIDE R2, R5, 0x4, R16 ;  /* 0x0000000405027825 */ /* 0x008fca00078e0210 */
[----:B------:R1:W-:Y:S04]  /*3f760*/  STL.64 [R1+0x900], R2 ;  /* 0x0009000201007387 */ /* 0x0003e80000100a00 */
[----:B------:R-:W3:Y:S04]  /*3f770*/  LDL.LU.64 R16, [R1+0xa00] ;  /* 0x000a000001107983 */ /* 0x000ee80000300a00 */
[----:B------:R-:W3:Y:S04]  /*3f780*/  LDL.LU.64 R36, [R1+0xa08] ;  /* 0x000a080001247983 */ /* 0x000ee80000300a00 */
[----:B------:R-:W3:Y:S01]  /*3f790*/  LDL.LU.64 R34, [R1+0xa10] ;  /* 0x000a100001227983 */ /* 0x000ee20000300a00 */
[----:B-1----:R-:W-:-:S05]  /*3f7a0*/  IMAD.WIDE R2, R5, 0x4, R10 ;  /* 0x0000000405027825 */ /* 0x002fca00078e020a */
[----:B------:R2:W-:Y:S04]  /*3f7b0*/  STL.64 [R1+0x8f8], R2 ;  /* 0x0008f80201007387 */ /* 0x0005e80000100a00 */
[----:B------:R-:W3:Y:S04]  /*3f7c0*/  LDL.LU.64 R10, [R1+0xa18] ;  /* 0x000a1800010a7983 */ /* 0x000ee80000300a00 */
[----:B------:R-:W3:Y:S04]  /*3f7d0*/  LDL.LU.64 R28, [R1+0xa20] ;  /* 0x000a2000011c7983 */ /* 0x000ee80000300a00 */
[----:B------:R-:W3:Y:S01]  /*3f7e0*/  LDL.LU.64 R24, [R1+0xa28] ;  /* 0x000a280001187983 */ /* 0x000ee20000300a00 */
[----:B--2---:R-:W-:-:S04]  /*3f7f0*/  IMAD.WIDE R2, R5, 0x4, R6 ;  /* 0x0000000405027825 */ /* 0x004fc800078e0206 */
[C---:B------:R-:W-:Y:S01]  /*3f800*/  IMAD.WIDE R12, R5.reuse, 0x4, R84 ;  /* 0x00000004050c7825 */ /* 0x040fe200078e0254 */
[----:B------:R1:W-:Y:S04]  /*3f810*/  STL.64 [R1+0x8f0], R2 ;  /* 0x0008f00201007387 */ /* 0x0003e80000100a00 */
[----:B------:R-:W2:Y:S01]  /*3f820*/  LDL.LU.64 R6, [R1+0xa30] ;  /* 0x000a300001067983 */ /* 0x000ea20000300a00 */
[----:B------:R-:W-:-:S03]  /*3f830*/  IMAD.WIDE R8, R5, 0x4, R76 ;  /* 0x0000000405087825 */ /* 0x000fc600078e024c */
[----:B------:R1:W-:Y:S02]  /*3f840*/  STL.64 [R1+0x1138], R12 ;  /* 0x0011380c01007387 */ /* 0x0003e40000100a00 */
[----:B-1----:R-:W-:-:S04]  /*3f850*/  IMAD.WIDE R2, R5, 0x4, R32 ;  /* 0x0000000405027825 */ /* 0x002fc800078e0220 */
[C---:B------:R-:W-:Y:S01]  /*3f860*/  IMAD.WIDE R12, R5.reuse, 0x4, R62 ;  /* 0x00000004050c7825 */ /* 0x040fe200078e023e */
[----:B------:R-:W2:Y:S04]  /*3f870*/  LDL.LU.64 R32, [R1+0xa38] ;  /* 0x000a380001207983 */ /* 0x000ea80000300a00 */
[----:B------:R1:W-:Y:S04]  /*3f880*/  STL.64 [R1+0x1130], R8 ;  /* 0x0011300801007387 */ /* 0x0003e80000100a00 */
[----:B------:R1:W-:Y:S04]  /*3f890*/  STL.64 [R1+0x1128], R2 ;  /* 0x0011280201007387 */ /* 0x0003e80000100a00 */
[----:B------:R4:W-:Y:S04]  /*3f8a0*/  STL.64 [R1+0x1120], R12 ;  /* 0x0011200c01007387 */ /* 0x0009e80000100a00 */
[----:B------:R-:W2:Y:S01]  /*3f8b0*/  LDL.LU.64 R62, [R1+0xa40] ;  /* 0x000a4000013e7983 */ /* 0x000ea20000300a00 */
[----:B-1----:R-:W-:-:S04]  /*3f8c0*/  IMAD.WIDE R8, R5, 0x4, R26 ;  /* 0x0000000405087825 */ /* 0x002fc800078e021a */
[C---:B------:R-:W-:Y:S01]  /*3f8d0*/  IMAD.WIDE R2, R5.reuse, 0x4, R22 ;  /* 0x0000000405027825 */ /* 0x040fe200078e0216 */
[----:B------:R-:W-:Y:S04]  /*3f8e0*/  STL.64 [R1+0x1118], R8 ;  /* 0x0011180801007387 */ /* 0x000fe80000100a00 */
[----:B------:R-:W2:Y:S04]  /*3f8f0*/  LDL.LU.64 R26, [R1+0xa48] ;  /* 0x000a4800011a7983 */ /* 0x000ea80000300a00 */
[----:B------:R1:W-:Y:S04]  /*3f900*/  STL.64 [R1+0x1110], R2 ;  /* 0x0011100201007387 */ /* 0x0003e80000100a00 */
[----:B------:R-:W2:Y:S01]  /*3f910*/  LDL.LU.64 R22, [R1+0xa50] ;  /* 0x000a500001167983 */ /* 0x000ea20000300a00 */
[----:B----4-:R-:W-:-:S04]  /*3f920*/  IMAD.WIDE R12, R5, 0x4, R58 ;  /* 0x00000004050c7825 */ /* 0x010fc800078e023a */
[C---:B-1----:R-:W-:Y:S02]  /*3f930*/  IMAD.WIDE R2, R5.reuse, 0x4, R250 ;  /* 0x0000000405027825 */ /* 0x042fe400078e02fa */
[----:B------:R-:W4:Y:S04]  /*3f940*/  LDL.LU.64 R250, [R1+0xa58] ;  /* 0x000a580001fa7983 */ /* 0x000f280000300a00 */
[----:B------:R1:W-:Y:S01]  /*3f950*/  STL.64 [R1+0x1108], R2 ;  /* 0x0011080201007387 */ /* 0x0003e20000100a00 */
[----:B------:R-:W-:-:S03]  /*3f960*/  IMAD.WIDE R8, R5, 0x4, R74 ;  /* 0x0000000405087825 */ /* 0x000fc600078e024a */
[----:B------:R1:W-:Y:S02]  /*3f970*/  STL.64 [R1+0x1100], R12 ;  /* 0x0011000c01007387 */ /* 0x0003e40000100a00 */
[----:B-1----:R-:W-:-:S04]  /*3f980*/  IMAD.WIDE R2, R5, 0x4, R30 ;  /* 0x0000000405027825 */ /* 0x002fc800078e021e */
[C---:B------:R-:W-:Y:S01]  /*3f990*/  IMAD.WIDE R12, R5.reuse, 0x4, R46 ;  /* 0x00000004050c7825 */ /* 0x040fe200078e022e */
[----:B------:R-:W4:Y:S04]  /*3f9a0*/  LDL.LU.64 R30, [R1+0x258] ;  /* 0x00025800011e7983 */ /* 0x000f280000300a00 */
[----:B------:R1:W-:Y:S04]  /*3f9b0*/  STL.64 [R1+0x10f8], R8 ;  /* 0x0010f80801007387 */ /* 0x0003e80000100a00 */
[----:B------:R1:W-:Y:S04]  /*3f9c0*/  STL.64 [R1+0x10f0], R2 ;  /* 0x0010f00201007387 */ /* 0x0003e80000100a00 */
[----:B------:R1:W-:Y:S02]  /*3f9d0*/  STL.64 [R1+0x10e8], R12 ;  /* 0x0010e80c01007387 */ /* 0x0003e40000100a00 */
[----:B-1----:R-:W-:-:S04]  /*3f9e0*/  IMAD.WIDE R8, R5, 0x4, R50 ;  /* 0x0000000405087825 */ /* 0x002fc800078e0232 */
[----:B------:R-:W-:-:S04]  /*3f9f0*/  IMAD.WIDE R2, R5, 0x4, R18 ;  /* 0x0000000405027825 */ /* 0x000fc800078e0212 */
[C---:B------:R-:W-:Y:S01]  /*3fa00*/  IMAD.WIDE R12, R5.reuse, 0x4, R42 ;  /* 0x00000004050c7825 */ /* 0x040fe200078e022a */
[----:B------:R-:W4:Y:S04]  /*3fa10*/  LDL.LU.64 R18, [R1+0xa60] ;  /* 0x000a600001127983 */ /* 0x000f280000300a00 */
[----:B------:R1:W-:Y:S04]  /*3fa20*/  STL.64 [R1+0x10e0], R8 ;  /* 0x0010e00801007387 */ /* 0x0003e80000100a00 */
[----:B------:R3:W-:Y:S04]  /*3fa30*/  STL.64 [R1+0x10d8], R2 ;  /* 0x0010d80201007387 */ /* 0x0007e80000100a00 */
[----:B------:R3:W-:Y:S01]  /*3fa40*/  STL.64 [R1+0x10d0], R12 ;  /* 0x0010d00c01007387 */ /* 0x0007e20000100a00 */
[----:B-1----:R-:W-:-:S04]  /*3fa50*/  IMAD.WIDE R8, R5, 0x4, R54 ;  /* 0x0000000405087825 */ /* 0x002fc800078e0236 */
[C---:B---3--:R-:W-:Y:S02]  /*3fa60*/  IMAD.WIDE R2, R5.reuse, 0x4, R16 ;  /* 0x0000000405027825 */ /* 0x048fe400078e0210 */
[----:B------:R-:W3:Y:S02]  /*3fa70*/  LDL.LU.64 R16, [R1+0xa68] ;  /* 0x000a680001107983 */ /* 0x000ee40000300a00 */
[C---:B------:R-:W-:Y:S02]  /*3fa80*/  IMAD.WIDE R12, R5.reuse, 0x4, R36 ;  /* 0x00000004050c7825 */ /* 0x040fe400078e0224 */
[----:B------:R-:W-:Y:S04]  /*3fa90*/  STL.64 [R1+0x10c8], R8 ;  /* 0x0010c80801007387 */ /* 0x000fe80000100a00 */
[----:B------:R1:W-:Y:S04]  /*3faa0*/  STL.64 [R1+0x10c0], R2 ;  /* 0x0010c00201007387 */ /* 0x0003e80000100a00 */
[----:B------:R1:W-:Y:S02]  /*3fab0*/  STL.64 [R1+0x10b8], R12 ;  /* 0x0010b80c01007387 */ /* 0x0003e40000100a00 */
[----:B-1----:R-:W-:-:S02]  /*3fac0*/  IMAD.WIDE R2, R5, 0x4, R10 ;  /* 0x0000000405027825 */ /* 0x002fc400078e020a */
[----:B------:R-:W3:Y:S02]  /*3fad0*/  LDL.LU.64 R10, [R1+0x1a8] ;  /* 0x0001a800010a7983 */ /* 0x000ee40000300a00 */
[----:B------:R-:W-:-:S04]  /*3fae0*/  IMAD.WIDE R8, R5, 0x4, R34 ;  /* 0x0000000405087825 */ /* 0x000fc800078e0222 */
[C---:B------:R-:W-:Y:S01]  /*3faf0*/  IMAD.WIDE R12, R5.reuse, 0x4, R28 ;  /* 0x00000004050c7825 */ /* 0x040fe200078e021c */
[----:B------:R1:W-:Y:S04]  /*3fb00*/  STL.64 [R1+0x10b0], R8 ;  /* 0x0010b00801007387 */ /* 0x0003e80000100a00 */
[----:B------:R2:W-:Y:S04]  /*3fb10*/  STL.64 [R1+0xa10], R2 ;  /* 0x000a100201007387 */ /* 0x0005e80000100a00 */
[----:B------:R-:W-:Y:S04]  /*3fb20*/  STL.64 [R1+0xa00], R12 ;  /* 0x000a000c01007387 */ /* 0x000fe80000100a00 */
[----:B------:R-:W3:Y:S01]  /*3fb30*/  LDL.LU.64 R84, [R1+0x168] ;  /* 0x0001680001547983 */ /* 0x000ee20000300a00 */
[----:B-1----:R-:W-:-:S04]  /*3fb40*/  IMAD.WIDE R8, R5, 0x4, R24 ;  /* 0x0000000405087825 */ /* 0x002fc800078e0218 */
[C---:B--2---:R-:W-:Y:S01]  /*3fb50*/  IMAD.WIDE R2, R5.reuse, 0x4, R6 ;  /* 0x0000000405027825 */ /* 0x044fe200078e0206 */
[----:B------:R-:W-:Y:S04]  /*3fb60*/  STL.64 [R1+0x9f8], R8 ;  /* 0x0009f80801007387 */ /* 0x000fe80000100a00 */
[----:B------:R-:W2:Y:S04]  /*3fb70*/  LDL.LU.64 R76, [R1+0x128] ;  /* 0x00012800014c7983 */ /* 0x000ea80000300a00 */
[----:B------:R1:W-:Y:S04]  /*3fb80*/  STL.64 [R1+0x9f0], R2 ;  /* 0x0009f00201007387 */ /* 0x0003e80000100a00 */
[----:B------:R-:W2:Y:S04]  /*3fb90*/  LDL.LU.64 R6, [R1+0xe8] ;  /* 0x0000e80001067983 */ /* 0x000ea80000300a00 */
[----:B------:R-:W2:Y:S04]  /*3fba0*/  LDL.LU.64 R28, [R1+0xa8] ;  /* 0x0000a800011c7983 */ /* 0x000ea80000300a00 */
[----:B------:R-:W2:Y:S01]  /*3fbb0*/  LDL.LU.64 R24, [R1+0x68] ;  /* 0x0000680001187983 */ /* 0x000ea20000300a00 */
[----:B-1----:R-:W-:-:S04]  /*3fbc0*/  IMAD.WIDE R2, R5, 0x4, R32 ;  /* 0x0000000405027825 */ /* 0x002fc800078e0220 */
[C---:B------:R-:W-:Y:S01]  /*3fbd0*/  IMAD.WIDE R12, R5.reuse, 0x4, R62 ;  /* 0x00000004050c7825 */ /* 0x040fe200078e023e */
[----:B------:R1:W-:Y:S04]  /*3fbe0*/  STL.64 [R1+0x9e8], R2 ;  /* 0x0009e80201007387 */ /* 0x0003e80000100a00 */
[----:B------:R-:W2:Y:S04]  /*3fbf0*/  LDL.LU.64 R32, [R1+0x8e8] ;  /* 0x0008e80001207983 */ /* 0x000ea80000300a00 */
[----:B------:R-:W-:Y:S01]  /*3fc00*/  STL.64 [R1+0x9e0], R12 ;  /* 0x0009e00c01007387 */ /* 0x000fe20000100a00 */
[----:B------:R-:W-:-:S03]  /*3fc10*/  IMAD.WIDE R8, R5, 0x4, R22 ;  /* 0x0000000405087825 */ /* 0x000fc600078e0216 */
[----:B------:R-:W2:Y:S01]  /*3fc20*/  LDL.LU.64 R22, [R1+0x8b0] ;  /* 0x0008b00001167983 */ /* 0x000ea20000300a00 */
[----:B-1----:R-:W-:-:S05]  /*3fc30*/  IMAD.WIDE R2, R5, 0x4, R26 ;  /* 0x0000000405027825 */ /* 0x002fca00078e021a */
[----:B------:R4:W-:Y:S04]  /*3fc40*/  STL.64 [R1+0x9d8], R2 ;  /* 0x0009d80201007387 */ /* 0x0009e80000100a00 */
[----:B------:R-:W-:Y:S04]  /*3fc50*/  STL.64 [R1+0x9d0], R8 ;  /* 0x0009d00801007387 */ /* 0x000fe80000100a00 */
[----:B------:R-:W2:Y:S04]  /*3fc60*/  LDL.LU.64 R58, [R1+0x878] ;  /* 0x00087800013a7983 */ /* 0x000ea80000300a00 */
[----:B------:R-:W2:Y:S01]  /*3fc70*/  LDL.LU.64 R74, [R1+0x840] ;  /* 0x00084000014a7983 */ /* 0x000ea20000300a00 */
[----:B----4-:R-:W-:-:S05]  /*3fc80*/  IMAD.WIDE R2, R5, 0x4, R250 ;  /* 0x0000000405027825 */ /* 0x010fca00078e02fa */
[----:B------:R1:W-:Y:S04]  /*3fc90*/  STL.64 [R1+0x9c8], R2 ;  /* 0x0009c80201007387 */ /* 0x0003e80000100a00 */
[----:B------:R-:W4:Y:S04]  /*3fca0*/  LDL.LU.64 R250, [R1+0x808] ;  /* 0x0008080001fa7983 */ /* 0x000f280000300a00 */
[----:B------:R-:W4:Y:S04]  /*3fcb0*/  LDL.LU.64 R46, [R1+0x7d0] ;  /* 0x0007d000012e7983 */ /* 0x000f280000300a00 */
[----:B------:R-:W4:Y:S01]  /*3fcc0*/  LDL.LU.64 R50, [R1+0x798] ;  /* 0x0007980001327983 */ /* 0x000f220000300a00 */
[----:B-1----:R-:W-:-:S05]  /*3fcd0*/  IMAD.WIDE R2, R5, 0x4, R30 ;  /* 0x0000000405027825 */ /* 0x002fca00078e021e */
        /* <DEDUP_REMOVED lines=16> */
[----:B------:R-:W3:Y:S01]  /*3fde0*/  LDL.LU.64 R10, [R1+0x568] ;  /* 0x00056800010a7983 */ /* 0x000ee20000300a00 */
[----:B------:R-:W-:-:S05]  /*3fdf0*/  IMAD.WIDE R12, R5, 0x4, R84 ;  /* 0x00000004050c7825 */ /* 0x000fca00078e0254 */
[----:B------:R1:W-:Y:S01]  /*3fe00*/  STL.64 [R1+0x980], R12 ;  /* 0x0009800c01007387 */ /* 0x0003e20000100a00 */
[----:B--2---:R-:W-:-:S04]  /*3fe10*/  IMAD.WIDE R8, R5, 0x4, R76 ;  /* 0x0000000405087825 */ /* 0x004fc800078e024c */
[----:B-1----:R-:W-:-:S04]  /*3fe20*/  IMAD.WIDE R2, R5, 0x4, R6 ;  /* 0x0000000405027825 */ /* 0x002fc800078e0206 */
[C---:B------:R-:W-:Y:S01]  /*3fe30*/  IMAD.WIDE R12, R5.reuse, 0x4, R28 ;  /* 0x00000004050c7825 */ /* 0x040fe200078e021c */
[----:B------:R-:W2:Y:S04]  /*3fe40*/  LDL.LU.64 R6, [R1+0x530] ;  /* 0x0005300001067983 */ /* 0x000ea80000300a00 */
[----:B------:R1:W-:Y:S04]  /*3fe50*/  STL.64 [R1+0x978], R8 ;  /* 0x0009780801007387 */ /* 0x0003e80000100a00 */
[----:B------:R1:W-:Y:S04]  /*3fe60*/  STL.64 [R1+0x970], R2 ;  /* 0x0009700201007387 */ /* 0x0003e80000100a00 */
[----:B------:R-:W-:Y:S04]  /*3fe70*/  STL.64 [R1+0x968], R12 ;  /* 0x0009680c01007387 */ /* 0x000fe80000100a00 */
[----:B------:R-:W2:Y:S01]  /*3fe80*/  LDL.LU.64 R28, [R1+0x4f8] ;  /* 0x0004f800011c7983 */ /* 0x000ea20000300a00 */
[----:B-1----:R-:W-:-:S04]  /*3fe90*/  IMAD.WIDE R8, R5, 0x4, R24 ;  /* 0x0000000405087825 */ /* 0x002fc800078e0218 */
[C---:B------:R-:W-:Y:S01]  /*3fea0*/  IMAD.WIDE R2, R5.reuse, 0x4, R32 ;  /* 0x0000000405027825 */ /* 0x040fe200078e0220 */
[----:B------:R-:W-:Y:S04]  /*3feb0*/  STL.64 [R1+0x960], R8 ;  /* 0x0009600801007387 */ /* 0x000fe80000100a00 */
[----:B------:R-:W2:Y:S04]  /*3fec0*/  LDL.LU.64 R24, [R1+0x4c0] ;  /* 0x0004c00001187983 */ /* 0x000ea80000300a00 */
[----:B------:R1:W-:Y:S04]  /*3fed0*/  STL.64 [R1+0x1318], R2 ;  /* 0x0013180201007387 */ /* 0x0003e80000100a00 */
[----:B------:R-:W2:Y:S01]  /*3fee0*/  LDL.LU.64 R32, [R1+0x488] ;  /* 0x0004880001207983 */ /* 0x000ea20000300a00 */
[----:B-1----:R-:W-:-:S04]  /*3fef0*/  IMAD.WIDE R2, R5, 0x4, R22 ;  /* 0x0000000405027825 */ /* 0x002fc800078e0216 */
[C---:B------:R-:W-:Y:S01]  /*3ff00*/  IMAD.WIDE R12, R5.reuse, 0x4, R58 ;  /* 0x00000004050c7825 */ /* 0x040fe200078e023a */
[----:B------:R-:W2:Y:S04]  /*3ff10*/  LDL.LU.64 R22, [R1+0x450] ;  /* 0x0004500001167983 */ /* 0x000ea80000300a00 */
[----:B------:R4:W-:Y:S01]  /*3ff20*/  STL.64 [R1+0x1310], R2 ;  /* 0x0013100201007387 */ /* 0x0009e20000100a00 */
[----:B------:R-:W-:-:S03]  /*3ff30*/  IMAD.WIDE R8, R5, 0x4, R74 ;  /* 0x0000000405087825 */ /* 0x000fc600078e024a */
[----:B------:R1:W-:Y:S01]  /*3ff40*/  STL.64 [R1+0x1308], R12 ;  /* 0x0013080c01007387 */ /* 0x0003e20000100a00 */
[----:B----4-:R-:W-:-:S04]  /*3ff50*/  IMAD.WIDE R2, R5, 0x4, R250 ;  /* 0x0000000405027825 */ /* 0x010fc800078e02fa */
[C---:B-1----:R-:W-:Y:S01]  /*3ff60*/  IMAD.WIDE R12, R5.reuse, 0x4, R46 ;  /* 0x00000004050c7825 */ /* 0x042fe200078e022e */
        /* <DEDUP_REMOVED lines=22> */
[----:B------:R1:W-:Y:S04]  /*400d0*/  STL.64 [R1+0x6b8], R8 ;  /* 0x0006b80801007387 */ /* 0x0003e80000100a00 */
[----:B------:R1:W-:Y:S04]  /*400e0*/  STL.64 [R1+0x12b8], R2 ;  /* 0x0012b80201007387 */ /* 0x0003e80000100a00 */
[----:B------:R-:W-:Y:S04]  /*400f0*/  STL.64 [R1+0x12b0], R12 ;  /* 0x0012b00c01007387 */ /* 0x000fe80000100a00 */
[----:B------:R-:W3:Y:S01]  /*40100*/  LDL.LU.64 R84, [R1+0x338] ;  /* 0x0003380001547983 */ /* 0x000ee20000300a00 */
[----:B-1----:R-:W-:-:S04]  /*40110*/  IMAD.WIDE R8, R5, 0x4, R26 ;  /* 0x0000000405087825 */ /* 0x002fc800078e021a */
[C---:B------:R-:W-:Y:S01]  /*40120*/  IMAD.WIDE R2, R5.reuse, 0x4, R10 ;  /* 0x0000000405027825 */ /* 0x040fe200078e020a */
[----:B------:R-:W-:Y:S04]  /*40130*/  STL.64 [R1+0x12a8], R8 ;  /* 0x0012a80801007387 */ /* 0x000fe80000100a00 */
[----:B------:R-:W3:Y:S04]  /*40140*/  LDL.LU.64 R76, [R1+0x300] ;  /* 0x00030000014c7983 */ /* 0x000ee80000300a00 */
[----:B------:R2:W-:Y:S04]  /*40150*/  STL.64 [R1+0x12a0], R2 ;  /* 0x0012a00201007387 */ /* 0x0005e80000100a00 */
[----:B------:R-:W3:Y:S04]  /*40160*/  LDL.LU.64 R10, [R1+0x2c8] ;  /* 0x0002c800010a7983 */ /* 0x000ee80000300a00 */
[----:B------:R-:W3:Y:S04]  /*40170*/  LDL.LU.64 R62, [R1+0x290] ;  /* 0x00029000013e7983 */ /* 0x000ee80000300a00 */
[----:B------:R-:W3:Y:S01]  /*40180*/  LDL.LU.64 R26, [R1+0x250] ;  /* 0x00025000011a7983 */ /* 0x000ee20000300a00 */
[----:B--2---:R-:W-:-:S05]  /*40190*/  IMAD.WIDE R2, R5, 0x4, R6 ;  /* 0x0000000405027825 */ /* 0x004fca00078e0206 */
[----:B------:R1:W-:Y:S04]  /*401a0*/  STL.64 [R1+0x1298], R2 ;  /* 0x0012980201007387 */ /* 0x0003e80000100a00 */
[----:B------:R-:W2:Y:S01]  /*401b0*/  LDL.LU.64 R6, [R1+0x218] ;  /* 0x0002180001067983 */ /* 0x000ea20000300a00 */
[----:B------:R-:W-:-:S05]  /*401c0*/  IMAD.WIDE R12, R5, 0x4, R28 ;  /* 0x00000004050c7825 */ /* 0x000fca00078e021c */
[----:B------:R-:W-:Y:S01]  /*401d0*/  STL.64 [R1+0x1290], R12 ;  /* 0x0012900c01007387 */ /* 0x000fe20000100a00 */
[----:B-1----:R-:W-:-:S04]  /*401e0*/  IMAD.WIDE R2, R5, 0x4, R24 ;  /* 0x0000000405027825 */ /* 0x002fc800078e0218 */
[C---:B------:R-:W-:Y:S02]  /*401f0*/  IMAD.WIDE R8, R5.reuse, 0x4, R32 ;  /* 0x0000000405087825 */ /* 0x040fe400078e0220 */
[----:B------:R-:W2:Y:S04]  /*40200*/  LDL.LU.64 R32, [R1+0x1e0] ;  /* 0x0001e00001207983 */ /* 0x000ea80000300a00 */
[----:B------:R1:W-:Y:S04]  /*40210*/  STL.64 [R1+0x6f0], R2 ;  /* 0x0006f00201007387 */ /* 0x0003e80000100a00 */
[----:B------:R-:W-:Y:S04]  /*40220*/  STL.64 [R1+0x1288], R8 ;  /* 0x0012880801007387 */ /* 0x000fe80000100a00 */
[----:B------:R-:W2:Y:S04]  /*40230*/  LDL.LU.64 R58, [R1+0x1a0] ;  /* 0x0001a000013a7983 */ /* 0x000ea80000300a00 */
[----:B------:R-:W2:Y:S01]  /*40240*/  LDL.LU.64 R74, [R1+0x160] ;  /* 0x00016000014a7983 */ /* 0x000ea20000300a00 */
[----:B-1----:R-:W-:-:S05]  /*40250*/  IMAD.WIDE R2, R5, 0x4, R22 ;  /* 0x0000000405027825 */ /* 0x002fca00078e0216 */
[----:B------:R4:W-:Y:S04]  /*40260*/  STL.64 [R1+0x1280], R2 ;  /* 0x0012800201007387 */ /* 0x0009e80000100a00 */
[----:B------:R-:W2:Y:S04]  /*40270*/  LDL.LU.64 R22, [R1+0x120] ;  /* 0x0001200001167983 */ /* 0x000ea80000300a00 */
        /* <DEDUP_REMOVED lines=19> */
[----:B------:R-:W3:Y:S01]  /*403b0*/  LDL.LU.64 R16, [R1+0x720] ;  /* 0x0007200001107983 */ /* 0x000ee20000300a00 */
[----:B------:R-:W-:-:S05]  /*403c0*/  IMAD.WIDE R12, R5, 0x4, R84 ;  /* 0x00000004050c7825 */ /* 0x000fca00078e0254 */
[----:B------:R1:W-:Y:S02]  /*403d0*/  STL.64 [R1+0x728], R12 ;  /* 0x0007280c01007387 */ /* 0x0003e40000100a00 */
[C---:B-1----:R-:W-:Y:S02]  /*403e0*/  IMAD.WIDE R2, R5.reuse, 0x4, R10 ;  /* 0x0000000405027825 */ /* 0x042fe400078e020a */
        /* <DEDUP_REMOVED lines=12> */
[----:B------:R-:W2:Y:S01]  /*404b0*/  LDL.LU.64 R6, [R1+0x640] ;  /* 0x0006400001067983 */ /* 0x000ea20000300a00 */
[----:B-1----:R-:W-:-:S04]  /*404c0*/  IMAD.WIDE R2, R5, 0x4, R32 ;  /* 0x0000000405027825 */ /* 0x002fc800078e0220 */
[C---:B------:R-:W-:Y:S01]  /*404d0*/  IMAD.WIDE R12, R5.reuse, 0x4, R58 ;  /* 0x00000004050c7825 */ /* 0x040fe200078e023a */
[----:B------:R-:W2:Y:S03]  /*404e0*/  LDL.LU.64 R32, [R1+0x608] ;  /* 0x0006080001207983 */ /* 0x000ea60000300a00 */
[C---:B------:R-:W-:Y:S01]  /*404f0*/  IMAD.WIDE R8, R5.reuse, 0x4, R74 ;  /* 0x0000000405087825 */ /* 0x040fe200078e024a */
[----:B------:R1:W-:Y:S04]  /*40500*/  STL.64 [R1+0x8e8], R2 ;  /* 0x0008e80201007387 */ /* 0x0003e80000100a00 */
[----:B------:R1:W-:Y:S02]  /*40510*/  STL.64 [R1+0x760], R12 ;  /* 0x0007600c01007387 */ /* 0x0003e40000100a00 */
[----:B-1----:R-:W-:-:S04]  /*40520*/  IMAD.WIDE R2, R5, 0x4, R22 ;  /* 0x0000000405027825 */ /* 0x002fc800078e0216 */
[C---:B------:R-:W-:Y:S01]  /*40530*/  IMAD.WIDE R12, R5.reuse, 0x4, R46 ;  /* 0x00000004050c7825 */ /* 0x040fe200078e022e */
[----:B------:R-:W2:Y:S04]  /*40540*/  LDL.LU.64 R22, [R1+0x5d0] ;  /* 0x0005d00001167983 */ /* 0x000ea80000300a00 */
[----:B------:R1:W-:Y:S04]  /*40550*/  STL.64 [R1+0x8b0], R8 ;  /* 0x0008b00801007387 */ /* 0x0003e80000100a00 */
[----:B------:R4:W-:Y:S04]  /*40560*/  STL.64 [R1+0x878], R2 ;  /* 0x0008780201007387 */ /* 0x0009e80000100a00 */
[----:B------:R4:W-:Y:S01]  /*40570*/  STL.64 [R1+0x840], R12 ;  /* 0x0008400c01007387 */ /* 0x0009e20000100a00 */
[----:B-1----:R-:W-:-:S04]  /*40580*/  IMAD.WIDE R8, R5, 0x4, R50 ;  /* 0x0000000405087825 */ /* 0x002fc800078e0232 */
[----:B----4-:R-:W-:-:S04]  /*40590*/  IMAD.WIDE R2, R5, 0x4, R250 ;  /* 0x0000000405027825 */ /* 0x010fc800078e02fa */
        /* <DEDUP_REMOVED lines=18> */
[----:B------:R-:W-:Y:S04]  /*406c0*/  STL.64 [R1+0x1428], R12 ;  /* 0x0014280c01007387 */ /* 0x000fe80000100a00 */
[----:B------:R-:W4:Y:S01]  /*406d0*/  LDL.LU.64 R84, [R1+0x4f0] ;  /* 0x0004f00001547983 */ /* 0x000f220000300a00 */
[----:B-1----:R-:W-:-:S05]  /*406e0*/  IMAD.WIDE R8, R5, 0x4, R24 ;  /* 0x0000000405087825 */ /* 0x002fca00078e0218 */
[----:B------:R-:W-:Y:S04]  /*406f0*/  STL.64 [R1+0x1420], R8 ;  /* 0x0014200801007387 */ /* 0x000fe80000100a00 */
        /* <DEDUP_REMOVED lines=10> */
[----:B------:R-:W-:Y:S01]  /*407a0*/  STL.64 [R1+0x1408], R12 ;  /* 0x0014080c01007387 */ /* 0x000fe20000100a00 */
[----:B--2---:R-:W-:-:S04]  /*407b0*/  IMAD.WIDE R2, R5, 0x4, R26 ;  /* 0x0000000405027825 */ /* 0x004fc800078e021a */
        /* <DEDUP_REMOVED lines=26> */
[----:B-1----:R-:W-:-:S04]  /*40960*/  IMAD.WIDE R2, R5, 0x4, R18 ;  /* 0x0000000405027825 */ /* 0x002fc800078e0212 */
[C---:B------:R-:W-:Y:S01]  /*40970*/  IMAD.WIDE R12, R5.reuse, 0x4, R84 ;  /* 0x00000004050c7825 */ /* 0x040fe200078e0254 */
[----:B------:R3:W-:Y:S04]  /*40980*/  STL.64 [R1+0x13d8], R2 ;  /* 0x0013d80201007387 */ /* 0x0007e80000100a00 */
[----:B------:R-:W4:Y:S04]  /*40990*/  LDL.LU.64 R18, [R1+0x8a0] ;  /* 0x0008a00001127983 */ /* 0x000f280000300a00 */
[----:B------:R1:W-:Y:S01]  /*409a0*/  STL.64 [R1+0x13d0], R12 ;  /* 0x0013d00c01007387 */ /* 0x0003e20000100a00 */
[----:B------:R-:W-:-:S04]  /*409b0*/  IMAD.WIDE R8, R5, 0x4, R76 ;  /* 0x0000000405087825 */ /* 0x000fc800078e024c */
[C---:B---3--:R-:W-:Y:S02]  /*409c0*/  IMAD.WIDE R2, R5.reuse, 0x4, R16 ;  /* 0x0000000405027825 */ /* 0x048fe400078e0210 */
[----:B------:R-:W3:Y:S02]  /*409d0*/  LDL.LU.64 R16, [R1+0x868] ;  /* 0x0008680001107983 */ /* 0x000ee40000300a00 */
[C---:B-1----:R-:W-:Y:S02]  /*409e0*/  IMAD.WIDE R12, R5.reuse, 0x4, R28 ;  /* 0x00000004050c7825 */ /* 0x042fe400078e021c */
        /* <DEDUP_REMOVED lines=9> */
[----:B------:R-:W3:Y:S01]  /*40a80*/  LDL.LU.64 R10, [R1+0x7c0] ;  /* 0x0007c000010a7983 */ /* 0x000ee20000300a00 */
[----:B--2---:R-:W-:-:S04]  /*40a90*/  IMAD.WIDE R2, R5, 0x4, R6 ;  /* 0x0000000405027825 */ /* 0x004fc800078e0206 */
        /* <DEDUP_REMOVED lines=10> */
[----:B------:R1:W-:Y:S02]  /*40b40*/  STL.64 [R1+0x1390], R12 ;  /* 0x0013900c01007387 */ /* 0x0003e40000100a00 */
[----:B-1----:R-:W-:-:S04]  /*40b50*/  IMAD.WIDE R8, R5, 0x4, R50 ;  /* 0x0000000405087825 */ /* 0x002fc800078e0232 */
[----:B------:R-:W-:-:S04]  /*40b60*/  IMAD.WIDE R2, R5, 0x4, R22 ;  /* 0x0000000405027825 */ /* 0x000fc800078e0216 */
        /* <DEDUP_REMOVED lines=20> */
[----:B-1----:R-:W-:-:S04]  /*40cb0*/  IMAD.WIDE R8, R5, 0x4, R26 ;  /* 0x0000000405087825 */ /* 0x002fc800078e021a */
[C---:B------:R-:W-:Y:S01]  /*40cc0*/  IMAD.WIDE R2, R5.reuse, 0x4, R18 ;  /* 0x0000000405027825 */ /* 0x040fe200078e0212 */
[----:B------:R-:W-:Y:S04]  /*40cd0*/  STL.64 [R1+0x15a0], R8 ;  /* 0x0015a00801007387 */ /* 0x000fe80000100a00 */
[----:B------:R-:W4:Y:S04]  /*40ce0*/  LDL.LU.64 R76, [R1+0x638] ;  /* 0x00063800014c7983 */ /* 0x000f280000300a00 */
        /* <DEDUP_REMOVED lines=8> */
[----:B------:R-:W-:Y:S01]  /*40d70*/  STL.64 [R1+0x1588], R12 ;  /* 0x0015880c01007387 */ /* 0x000fe20000100a00 */
[----:B------:R-:W-:-:S03]  /*40d80*/  IMAD.WIDE R8, R5, 0x4, R10 ;  /* 0x0000000405087825 */ /* 0x000fc600078e020a */
[----:B------:R-:W3:Y:S01]  /*40d90*/  LDL.LU.64 R10, [R1+0x520] ;  /* 0x00052000010a7983 */ /* 0x000ee20000300a00 */
[----:B-1----:R-:W-:-:S05]  /*40da0*/  IMAD.WIDE R2, R5, 0x4, R24 ;  /* 0x0000000405027825 */ /* 0x002fca00078e0218 */
[----:B------:R2:W-:Y:S04]  /*40db0*/  STL.64 [R1+0x1580], R2 ;  /* 0x0015800201007387 */ /* 0x0005e80000100a00 */
[----:B------:R-:W-:Y:S04]  /*40dc0*/  STL.64 [R1+0x1578], R8 ;  /* 0x0015780801007387 */ /* 0x000fe80000100a00 */
[----:B------:R-:W3:Y:S04]  /*40dd0*/  LDL.LU.64 R58, [R1+0x4e8] ;  /* 0x0004e800013a7983 */ /* 0x000ee80000300a00 */
[----:B------:R-:W3:Y:S01]  /*40de0*/  LDL.LU.64 R74, [R1+0x4b0] ;  /* 0x0004b000014a7983 */ /* 0x000ee20000300a00 */
[----:B--2---:R-:W-:-:S05]  /*40df0*/  IMAD.WIDE R2, R5, 0x4, R6 ;  /* 0x0000000405027825 */ /* 0x004fca00078e0206 */
        /* <DEDUP_REMOVED lines=25> */
[----:B-1----:R-:W-:-:S04]  /*40f90*/  IMAD.WIDE R2, R5, 0x4, R18 ;  /* 0x0000000405027825 */ /* 0x002fc800078e0212 */
        /* <DEDUP_REMOVED lines=11> */
[----:B------:R-:W3:Y:S01]  /*41050*/  LDL.LU.64 R16, [R1+0xd0] ;  /* 0x0000d00001107983 */ /* 0x000ee20000300a00 */
[----:B-1----:R-:W-:-:S03]  /*41060*/  IMAD.WIDE R2, R5, 0x4, R10 ;  /* 0x0000000405027825 */ /* 0x002fc600078e020a */
[----:B------:R-:W3:Y:S04]  /*41070*/  LDL.LU.64 R10, [R1+0x90] ;  /* 0x00009000010a7983 */ /* 0x000ee80000300a00 */
[----:B------:R2:W-:Y:S01]  /*41080*/  STL.64 [R1+0x1518], R2 ;  /* 0x0015180201007387 */ /* 0x0005e20000100a00 */
[----:B------:R-:W-:-:S04]  /*41090*/  IMAD.WIDE R12, R5, 0x4, R58 ;  /* 0x00000004050c7825 */ /* 0x000fc800078e023a */
[C---:B------:R-:W-:Y:S01]  /*410a0*/  IMAD.WIDE R8, R5.reuse, 0x4, R74 ;  /* 0x0000000405087825 */ /* 0x040fe200078e024a */
[----:B------:R1:W-:Y:S03]  /*410b0*/  STL.64 [R1+0x1510], R12 ;  /* 0x0015100c01007387 */ /* 0x0003e60000100a00 */
[----:B--2---:R-:W-:-:S04]  /*410c0*/  IMAD.WIDE R2, R5, 0x4, R6 ;  /* 0x0000000405027825 */ /* 0x004fc800078e0206 */
[C---:B-1----:R-:W-:Y:S01]  /*410d0*/  IMAD.WIDE R12, R5.reuse, 0x4, R46 ;  /* 0x00000004050c7825 */ /* 0x042fe200078e022e */
        /* <DEDUP_REMOVED lines=38> */
[----:B------:R-:W-:Y:S01]  /*41340*/  STL.64 [R1+0x1490], R12 ;  /* 0x0014900c01007387 */ /* 0x000fe20000100a00 */
[----:B-1----:R-:W-:-:S04]  /*41350*/  IMAD.WIDE R2, R5, 0x4, R26 ;  /* 0x0000000405027825 */ /* 0x002fc800078e021a */
[C---:B---3--:R-:W-:Y:S02]  /*41360*/  IMAD.WIDE R8, R5.reuse, 0x4, R16 ;  /* 0x0000000405087825 */ /* 0x048fe400078e0210 */
[----:B------:R-:W3:Y:S04]  /*41370*/  LDL.LU.64 R16, [R1+0x6a0] ;  /* 0x0006a00001107983 */ /* 0x000ee80000300a00 */
[----:B------:R1:W-:Y:S04]  /*41380*/  STL.64 [R1+0x1488], R2 ;  /* 0x0014880201007387 */ /* 0x0003e80000100a00 */
[----:B------:R-:W-:Y:S04]  /*41390*/  STL.64 [R1+0x1480], R8 ;  /* 0x0014800801007387 */ /* 0x000fe80000100a00 */
[----:B------:R-:W3:Y:S04]  /*413a0*/  LDL.LU.64 R58, [R1+0x668] ;  /* 0x00066800013a7983 */ /* 0x000ee80000300a00 */
[----:B------:R-:W3:Y:S01]  /*413b0*/  LDL.LU.64 R74, [R1+0x630] ;  /* 0x00063000014a7983 */ /* 0x000ee20000300a00 */
[----:B-1----:R-:W-:-:S05]  /*413c0*/  IMAD.WIDE R2, R5, 0x4, R10 ;  /* 0x0000000405027825 */ /* 0x002fca00078e020a */
[----:B------:R2:W-:Y:S04]  /*413d0*/  STL.64 [R1+0x1478], R2 ;  /* 0x0014780201007387 */ /* 0x0005e80000100a00 */
[----:B------:R-:W3:Y:S04]  /*413e0*/  LDL.LU.64 R10, [R1+0x5f8] ;  /* 0x0005f800010a7983 */ /* 0x000ee80000300a00 */
        /* <DEDUP_REMOVED lines=17> */
[----:B----4-:R-:W-:-:S04]  /*41500*/  IMAD.WIDE R2, R5, 0x4, R250 ;  /* 0x0000000405027825 */ /* 0x010fc800078e02fa */
        /* <DEDUP_REMOVED lines=17> */
[----:B------:R-:W4:Y:S01]  /*41620*/  LDL.LU.64 R18, [R1+0x278] ;  /* 0x0002780001127983 */ /* 0x000f220000300a00 */
[----:B---3--:R-:W-:-:S04]  /*41630*/  IMAD.WIDE R2, R5, 0x4, R16 ;  /* 0x0000000405027825 */ /* 0x008fc800078e0210 */
[C---:B------:R-:W-:Y:S01]  /*41640*/  IMAD.WIDE R12, R5.reuse, 0x4, R58 ;  /* 0x00000004050c7825 */ /* 0x040fe200078e023a */
[----:B------:R-:W3:Y:S04]  /*41650*/  LDL.LU.64 R16, [R1+0x238] ;  /* 0x0002380001107983 */ /* 0x000ee80000300a00 */
        /* <DEDUP_REMOVED lines=8> */
[----:B------:R2:W-:Y:S01]  /*416e0*/  STL.64 [R1+0x1688], R12 ;  /* 0x0016880c01007387 */ /* 0x0005e20000100a00 */
[----:B-1----:R-:W-:-:S04]  /*416f0*/  IMAD.WIDE R8, R5, 0x4, R50 ;  /* 0x0000000405087825 */ /* 0x002fc800078e0232 */
[----:B--2---:R-:W-:-:S04]  /*41700*/  IMAD.WIDE R2, R5, 0x4, R6 ;  /* 0x0000000405027825 */ /* 0x004fc800078e0206 */
        /* <DEDUP_REMOVED lines=18> */
[----:B------:R-:W-:Y:S04]  /*41830*/  STL.64 [R1+0x1640], R12 ;  /* 0x0016400c01007387 */ /* 0x000fe80000100a00 */
[----:B------:R-:W2:Y:S01]  /*41840*/  LDL.LU.64 R84, [R1+0x108] ;  /* 0x0001080001547983 */ /* 0x000ea20000300a00 */
[----:B-1----:R-:W-:-:S04]  /*41850*/  IMAD.WIDE R8, R5, 0x4, R32 ;  /* 0x0000000405087825 */ /* 0x002fc800078e0220 */
[C---:B----4-:R-:W-:Y:S01]  /*41860*/  IMAD.WIDE R2, R5.reuse, 0x4, R250 ;  /* 0x0000000405027825 */ /* 0x050fe200078e02fa */
        /* <DEDUP_REMOVED lines=12> */
[C---:B------:R-:W-:Y:S02]  /*41930*/  IMAD.WIDE R8, R5.reuse, 0x4, R18 ;  /* 0x0000000405087825 */ /* 0x040fe400078e0212 */
[----:B------:R-:W4:Y:S04]  /*41940*/  LDL.LU.64 R18, [R1+0x820] ;  /* 0x0008200001127983 */ /* 0x000f280000300a00 */
[----:B------:R3:W-:Y:S04]  /*41950*/  STL.64 [R1+0x1618], R2 ;  /* 0x0016180201007387 */ /* 0x0007e80000100a00 */
[----:B------:R-:W-:Y:S04]  /*41960*/  STL.64 [R1+0x1610], R8 ;  /* 0x0016100801007387 */ /* 0x000fe80000100a00 */
        /* <DEDUP_REMOVED lines=26> */
[----:B------:R1:W-:Y:S01]  /*41b10*/  STL.64 [R1+0x15e0], R8 ;  /* 0x0015e00801007387 */ /* 0x0003e20000100a00 */
[----:B----4-:R-:W-:-:S03]  /*41b20*/  IMAD.WIDE R2, R5, 0x4, R32 ;  /* 0x0000000405027825 */ /* 0x010fc600078e0220 */
[----:B------:R-:W4:Y:S01]  /*41b30*/  LDL.LU.64 R32, [R1+0x4a0] ;  /* 0x0004a00001207983 */ /* 0x000f220000300a00 */
[----:B------:R-:W-:-:S04]  /*41b40*/  IMAD.WIDE R12, R5, 0x4, R76 ;  /* 0x00000004050c7825 */ /* 0x000fc800078e024c */
[----:B-1----:R-:W-:-:S04]  /*41b50*/  IMAD.WIDE R8, R5, 0x4, R58 ;  /* 0x0000000405087825 */ /* 0x002fc800078e023a */
[C---:B------:R-:W-:Y:S01]  /*41b60*/  IMAD.WIDE R250, R5.reuse, 0x4, R250 ;  /* 0x0000000405fa7825 */ /* 0x040fe200078e02fa */
[----:B------:R1:W-:Y:S04]  /*41b70*/  STL.64 [R1+0x15d8], R2 ;  /* 0x0015d80201007387 */ /* 0x0003e80000100a00 */
[----:B------:R-:W-:Y:S01]  /*41b80*/  STL.64 [R1+0x1850], R12 ;  /* 0x0018500c01007387 */ /* 0x000fe20000100a00 */
[----:B-1----:R-:W-:-:S03]  /*41b90*/  IMAD.WIDE R2, R5, 0x4, R30 ;  /* 0x0000000405027825 */ /* 0x002fc600078e021e */
[----:B------:R-:W4:Y:S04]  /*41ba0*/  LDL.LU.64 R30, [R1+0x468] ;  /* 0x00046800011e7983 */ /* 0x000f280000300a00 */
[----:B------:R-:W-:Y:S04]  /*41bb0*/  STL.64 [R1+0x1848], R8 ;  /* 0x0018480801007387 */ /* 0x000fe80000100a00 */
[----:B------:R-:W-:Y:S04]  /*41bc0*/  STL.64 [R1+0x15d0], R250 ;  /* 0x0015d0fa01007387 */ /* 0x000fe80000100a00 */
[----:B------:R1:W-:Y:S04]  /*41bd0*/  STL.64 [R1+0x1840], R2 ;  /* 0x0018400201007387 */ /* 0x0003e80000100a00 */
[----:B------:R-:W-:Y:S01]  /*41be0*/  STL.64 [R1+0x2a18], R250 ;  /* 0x002a18fa01007387 */ /* 0x000fe20000100a00 */
[----:B-1----:R-:W-:-:S04]  /*41bf0*/  IMAD.WIDE R2, R5, 0x4, R18 ;  /* 0x0000000405027825 */ /* 0x002fc800078e0212 */
[C---:B------:R-:W-:Y:S01]  /*41c00*/  IMAD.WIDE R12, R5.reuse, 0x4, R74 ;  /* 0x00000004050c7825 */ /* 0x040fe200078e024a */
[----:B------:R-:W4:Y:S04]  /*41c10*/  LDL.LU.64 R18, [R1+0x430] ;  /* 0x0004300001127983 */ /* 0x000f280000300a00 */
[----:B------:R3:W-:Y:S01]  /*41c20*/  STL.64 [R1+0x1838], R2 ;  /* 0x0018380201007387 */ /* 0x0007e20000100a00 */
[----:B------:R-:W-:-:S03]  /*41c30*/  IMAD.WIDE R8, R5, 0x4, R46 ;  /* 0x0000000405087825 */ /* 0x000fc600078e022e */
[----:B------:R1:W-:Y:S01]  /*41c40*/  STL.64 [R1+0x1830], R12 ;  /* 0x0018300c01007387 */ /* 0x0003e20000100a00 */
[----:B---3--:R-:W-:-:S04]  /*41c50*/  IMAD.WIDE R2, R5, 0x4, R16 ;  /* 0x0000000405027825 */ /* 0x008fc800078e0210 */
[C---:B-1----:R-:W-:Y:S01]  /*41c60*/  IMAD.WIDE R12, R5.reuse, 0x4, R50 ;  /* 0x00000004050c7825 */ /* 0x042fe200078e0232 */
[----:B------:R-:W3:Y:S04]  /*41c70*/  LDL.LU.64 R16, [R1+0x3f8] ;  /* 0x0003f80001107983 */ /* 0x000ee80000300a00 */
        /* <DEDUP_REMOVED lines=68> */
[----:B------:R-:W-:-:S04]  /*420c0*/  IMAD.WIDE R8, R5, 0x4, R70 ;  /* 0x0000000405087825 */ /* 0x000fc800078e0246 */
        /* <DEDUP_REMOVED lines=28> */
[----:B---3--:R-:W-:-:S04]  /*42290*/  IMAD.WIDE R2, R5, 0x4, R16 ;  /* 0x0000000405027825 */ /* 0x008fc800078e0210 */
[C---:B------:R-:W-:Y:S01]  /*422a0*/  IMAD.WIDE R12, R5.reuse, 0x4, R54 ;  /* 0x00000004050c7825 */ /* 0x040fe200078e0236 */
[----:B------:R-:W3:Y:S04]  /*422b0*/  LDL.LU.64 R16, [R1+0x540] ;  /* 0x0005400001107983 */ /* 0x000ee80000300a00 */
[----:B------:R-:W-:Y:S04]  /*422c0*/  STL.64 [R1+0x19a0], R8 ;  /* 0x0019a00801007387 */ /* 0x000fe80000100a00 */
[----:B------:R1:W-:Y:S04]  /*422d0*/  STL.64 [R1+0x1998], R2 ;  /* 0x0019980201007387 */ /* 0x0003e80000100a00 */
[----:B------:R-:W-:Y:S01]  /*422e0*/  STL.64 [R1+0x1990], R12 ;  /* 0x0019900c01007387 */ /* 0x000fe20000100a00 */
[----:B-1----:R-:W-:-:S03]  /*422f0*/  IMAD.WIDE R2, R5, 0x4, R10 ;  /* 0x0000000405027825 */ /* 0x002fc600078e020a */
[----:B------:R-:W3:Y:S01]  /*42300*/  LDL.LU.64 R10, [R1+0x508] ;  /* 0x00050800010a7983 */ /* 0x000ee20000300a00 */
[----:B------:R-:W-:-:S05]  /*42310*/  IMAD.WIDE R8, R5, 0x4, R36 ;  /* 0x0000000405087825 */ /* 0x000fca00078e0224 */
[----:B------:R1:W-:Y:S04]  /*42320*/  STL.64 [R1+0x1988], R8 ;  /* 0x0019880801007387 */ /* 0x0003e80000100a00 */
[----:B------:R1:W-:Y:S02]  /*42330*/  STL.64 [R1+0x1980], R2 ;  /* 0x0019800201007387 */ /* 0x0003e40000100a00 */
[----:B-1----:R-:W-:-:S04]  /*42340*/  IMAD.WIDE R8, R5, 0x4, R34 ;  /* 0x0000000405087825 */ /* 0x002fc800078e0222 */
[----:B------:R-:W-:-:S04]  /*42350*/  IMAD.WIDE R2, R5, 0x4, R62 ;  /* 0x0000000405027825 */ /* 0x000fc800078e023e */
[C---:B--2---:R-:W-:Y:S01]  /*42360*/  IMAD.WIDE R12, R5.reuse, 0x4, R6 ;  /* 0x00000004050c7825 */ /* 0x044fe200078e0206 */
[----:B------:R1:W-:Y:S04]  /*42370*/  STL.64 [R1+0x1978], R8 ;  /* 0x0019780801007387 */ /* 0x0003e80000100a00 */
[----:B------:R-:W2:Y:S04]  /*42380*/  LDL.LU.64 R6, [R1+0x4d0] ;  /* 0x0004d00001067983 */ /* 0x000ea80000300a00 */
[----:B------:R1:W-:Y:S01]  /*42390*/  STL.64 [R1+0x1970], R2 ;  /* 0x0019700201007387 */ /* 0x0003e20000100a00 */
[----:B------:R-:W-:-:S04]  /*423a0*/  IMAD.WIDE R40, R5, 0x4, R28 ;  /* 0x0000000405287825 */ /* 0x000fc800078e021c */
[----:B------:R-:W-:-:S04]  /*423b0*/  IMAD.WIDE R38, R5, 0x4, R24 ;  /* 0x0000000405267825 */ /* 0x000fc800078e0218 */
[C---:B------:R-:W-:Y:S02]  /*423c0*/  IMAD.WIDE R20, R5.reuse, 0x4, R26 ;  /* 0x0000000405147825 */ /* 0x040fe400078e021a */
[----:B------:R-:W2:Y:S04]  /*423d0*/  LDL.LU.64 R26, [R1+0x498] ;  /* 0x00049800011a7983 */ /* 0x000ea80000300a00 */
[----:B------:R-:W-:Y:S04]  /*423e0*/  STL.64 [R1+0x1968], R12 ;  /* 0x0019680c01007387 */ /* 0x000fe80000100a00 */
[----:B------:R-:W-:Y:S01]  /*423f0*/  STL.64 [R1+0x2848], R12 ;  /* 0x0028480c01007387 */ /* 0x000fe20000100a00 */
[----:B------:R-:W-:-:S03]  /*42400*/  IMAD.WIDE R14, R5, 0x4, R22 ;  /* 0x00000004050e7825 */ /* 0x000fc600078e0216 */
[----:B------:R-:W2:Y:S04]  /*42410*/  LDL.LU.64 R22, [R1+0x460] ;  /* 0x0004600001167983 */ /* 0x000ea80000300a00 */
[----:B------:R-:W-:Y:S04]  /*42420*/  STL.64 [R1+0x1960], R40 ;  /* 0x0019602801007387 */ /* 0x000fe80000100a00 */
[----:B------:R-:W-:Y:S01]  /*42430*/  STL.64 [R1+0x2850], R40 ;  /* 0x0028502801007387 */ /* 0x000fe20000100a00 */
[----:B----4-:R-:W-:-:S03]  /*42440*/  IMAD.WIDE R80, R5, 0x4, R32 ;  /* 0x0000000405507825 */ /* 0x010fc600078e0220 */
[----:B------:R-:W4:Y:S04]  /*42450*/  LDL.LU.64 R32, [R1+0x428] ;  /* 0x0004280001207983 */ /* 0x000f280000300a00 */
[----:B------:R-:W-:Y:S04]  /*42460*/  STL.64 [R1+0x1958], R38 ;  /* 0x0019582601007387 */ /* 0x000fe80000100a00 */
[----:B------:R-:W-:Y:S01]  /*42470*/  STL.64 [R1+0x2858], R38 ;  /* 0x0028582601007387 */ /* 0x000fe20000100a00 */
[----:B------:R-:W-:-:S03]  /*42480*/  IMAD.WIDE R220, R5, 0x4, R30 ;  /* 0x0000000405dc7825 */ /* 0x000fc600078e021e */
[----:B------:R-:W4:Y:S04]  /*42490*/  LDL.LU.64 R30, [R1+0x3f0] ;  /* 0x0003f000011e7983 */ /* 0x000f280000300a00 */
[----:B------:R-:W-:Y:S04]  /*424a0*/  STL.64 [R1+0x1950], R20 ;  /* 0x0019501401007387 */ /* 0x000fe80000100a00 */
[----:B------:R-:W-:Y:S01]  /*424b0*/  STL.64 [R1+0x2860], R20 ;  /* 0x0028601401007387 */ /* 0x000fe20000100a00 */
[----:B------:R-:W-:-:S03]  /*424c0*/  IMAD.WIDE R218, R5, 0x4, R18 ;  /* 0x0000000405da7825 */ /* 0x000fc600078e0212 */
[----:B------:R-:W4:Y:S04]  /*424d0*/  LDL.LU.64 R18, [R1+0x3b8] ;  /* 0x0003b80001127983 */ /* 0x000f280000300a00 */
[----:B------:R-:W-:Y:S04]  /*424e0*/  STL.64 [R1+0x1948], R14 ;  /* 0x0019480e01007387 */ /* 0x000fe80000100a00 */
[----:B------:R-:W-:Y:S01]  /*424f0*/  STL.64 [R1+0x2868], R14 ;  /* 0x0028680e01007387 */ /* 0x000fe20000100a00 */
[----:B---3--:R-:W-:-:S03]  /*42500*/  IMAD.WIDE R216, R5, 0x4, R16 ;  /* 0x0000000405d87825 */ /* 0x008fc600078e0210 */
[----:B------:R-:W3:Y:S04]  /*42510*/  LDL.LU.64 R16, [R1+0x380] ;  /* 0x0003800001107983 */ /* 0x000ee80000300a00 */
[----:B------:R-:W-:Y:S04]  /*42520*/  STL.64 [R1+0x1940], R80 ;  /* 0x0019405001007387 */ /* 0x000fe80000100a00 */
[----:B------:R-:W-:Y:S01]  /*42530*/  STL.64 [R1+0x2870], R80 ;  /* 0x0028705001007387 */ /* 0x000fe20000100a00 */
[----:B------:R-:W-:-:S03]  /*42540*/  IMAD.WIDE R214, R5, 0x4, R10 ;  /* 0x0000000405d67825 */ /* 0x000fc600078e020a */
[----:B------:R-:W3:Y:S04]  /*42550*/  LDL.LU.64 R10, [R1+0x348] ;  /* 0x00034800010a7983 */ /* 0x000ee80000300a00 */
[----:B------:R-:W-:Y:S04]  /*42560*/  STL.64 [R1+0x1938], R220 ;  /* 0x001938dc01007387 */ /* 0x000fe80000100a00 */
[----:B------:R-:W-:Y:S01]  /*42570*/  STL.64 [R1+0x2878], R220 ;  /* 0x002878dc01007387 */ /* 0x000fe20000100a00 */
[----:B--2---:R-:W-:-:S03]  /*42580*/  IMAD.WIDE R212, R5, 0x4, R6 ;  /* 0x0000000405d47825 */ /* 0x004fc600078e0206 */
[----:B------:R-:W2:Y:S04]  /*42590*/  LDL.LU.64 R6, [R1+0x310] ;  /* 0x0003100001067983 */ /* 0x000ea80000300a00 */
[----:B------:R-:W-:Y:S04]  /*425a0*/  STL.64 [R1+0x1930], R218 ;  /* 0x001930da01007387 */ /* 0x000fe80000100a00 */
[----:B------:R-:W-:Y:S01]  /*425b0*/  STL.64 [R1+0x2880], R218 ;  /* 0x002880da01007387 */ /* 0x000fe20000100a00 */
[----:B------:R-:W-:-:S03]  /*425c0*/  IMAD.WIDE R210, R5, 0x4, R26 ;  /* 0x0000000405d27825 */ /* 0x000fc600078e021a */
        /* <DEDUP_REMOVED lines=40> */
[----:B------:R-:W1:Y:S04]  /*42850*/  LDL.LU.64 R32, [R1+0x78] ;  /* 0x0000780001207983 */ /* 0x000e680000300a00 */
        /* <DEDUP_REMOVED lines=30> */
[----:B-1----:R-:W-:-:S03]  /*42a40*/  IMAD.WIDE R8, R5, 0x4, R32 ;  /* 0x0000000405087825 */ /* 0x002fc600078e0220 */
        /* <DEDUP_REMOVED lines=26> */
[----:B------:R1:W-:Y:S01]  /*42bf0*/  STL.64 [R1+0x2948], R110 ;  /* 0x0029486e01007387 */ /* 0x0003e20000100a00 */
        /* <DEDUP_REMOVED lines=51> */
[----:B------:R1:W-:Y:S01]  /*42f30*/  STL.64 [R1+0x29b0], R2 ;  /* 0x0029b00201007387 */ /* 0x0003e20000100a00 */
[----:B------:R-:W-:-:S03]  /*42f40*/  IMAD.WIDE R64, R5, 0x4, R10 ;  /* 0x0000000405407825 */ /* 0x000fc600078e020a */
[----:B------:R-:W3:Y:S04]  /*42f50*/  LDL.LU.64 R10, [R1+0x2d0] ;  /* 0x0002d000010a7983 */ /* 0x000ee80000300a00 */
[----:B------:R-:W-:Y:S04]  /*42f60*/  STL.64 [R1+0x1a70], R68 ;  /* 0x001a704401007387 */ /* 0x000fe80000100a00 */
[----:B------:R-:W-:Y:S01]  /*42f70*/  STL.64 [R1+0x29b8], R68 ;  /* 0x0029b84401007387 */ /* 0x000fe20000100a00 */
[----:B--2---:R-:W-:-:S03]  /*42f80*/  IMAD.WIDE R72, R5, 0x4, R6 ;  /* 0x0000000405487825 */ /* 0x004fc600078e0206 */
[----:B------:R-:W2:Y:S04]  /*42f90*/  LDL.LU.64 R6, [R1+0x298] ;  /* 0x0002980001067983 */ /* 0x000ea80000300a00 */
[----:B------:R-:W-:Y:S04]  /*42fa0*/  STL.64 [R1+0x1a68], R66 ;  /* 0x001a684201007387 */ /* 0x000fe80000100a00 */
[----:B------:R-:W-:Y:S04]  /*42fb0*/  STL.64 [R1+0x29c0], R66 ;  /* 0x0029c04201007387 */ /* 0x000fe80000100a00 */
[----:B------:R-:W2:Y:S04]  /*42fc0*/  LDL.LU.64 R24, [R1+0x260] ;  /* 0x0002600001187983 */ /* 0x000ea80000300a00 */
[----:B------:R-:W-:Y:S04]  /*42fd0*/  STL.64 [R1+0x1a60], R78 ;  /* 0x001a604e01007387 */ /* 0x000fe80000100a00 */
[----:B------:R-:W-:Y:S01]  /*42fe0*/  STL.64 [R1+0x29c8], R78 ;  /* 0x0029c84e01007387 */ /* 0x000fe20000100a00 */
        /* <DEDUP_REMOVED lines=8> */
[----:B------:R-:W-:Y:S04]  /*43070*/  STL.64 [R1+0x29d8], R72 ;  /* 0x0029d84801007387 */ /* 0x000fe80000100a00 */
[----:B------:R-:W2:Y:S01]  /*43080*/  LDL.LU.64 R26, [R1+0x1b0] ;  /* 0x0001b000011a7983 */ /* 0x000ea20000300a00 */
        /* <DEDUP_REMOVED lines=20> */
[----:B------:R-:W-:Y:S04]  /*431d0*/  STL.64 [R1+0x1a20], R58 ;  /* 0x001a203a01007387 */ /* 0x000fe80000100a00 */
[----:B------:R-:W-:Y:S01]  /*431e0*/  STL.64 [R1+0x2a08], R58 ;  /* 0x002a083a01007387 */ /* 0x000fe20000100a00 */
[----:B------:R-:W-:-:S04]  /*431f0*/  IMAD.WIDE R50, R5, 0x4, R24 ;  /* 0x0000000405327825 */ /* 0x000fc800078e0218 */
[----:B------:R-:W-:-:S04]  /*43200*/  IMAD.WIDE R44, R5, 0x4, R248 ;  /* 0x00000004052c7825 */ /* 0x000fc800078e02f8 */
[C---:B------:R-:W-:Y:S02]  /*43210*/  IMAD.WIDE R42, R5.reuse, 0x4, R22 ;  /* 0x00000004052a7825 */ /* 0x040fe400078e0216 */
[----:B------:R-:W1:Y:S04]  /*43220*/  LDL.LU.64 R22, [R1+0x58] ;  /* 0x0000580001167983 */ /* 0x000e680000300a00 */
[----:B------:R-:W-:Y:S04]  /*43230*/  STL.64 [R1+0x1a18], R74 ;  /* 0x001a184a01007387 */ /* 0x000fe80000100a00 */
[----:B------:R-:W-:Y:S01]  /*43240*/  STL.64 [R1+0x2a20], R74 ;  /* 0x002a204a01007387 */ /* 0x000fe20000100a00 */
[----:B------:R-:W-:-:S03]  /*43250*/  IMAD.WIDE R54, R5, 0x4, R32 ;  /* 0x0000000405367825 */ /* 0x000fc600078e0220 */
[----:B------:R-:W2:Y:S04]  /*43260*/  LDL.LU.64 R32, [R1+0x50] ;  /* 0x0000500001207983 */ /* 0x000ea80000300a00 */
[----:B------:R-:W-:Y:S04]  /*43270*/  STL.64 [R1+0x1a10], R46 ;  /* 0x001a102e01007387 */ /* 0x000fe80000100a00 */
[----:B------:R-:W-:Y:S04]  /*43280*/  STL.64 [R1+0x2a28], R46 ;  /* 0x002a282e01007387 */ /* 0x000fe80000100a00 */
[----:B------:R-:W-:Y:S04]  /*43290*/  STL.64 [R1+0x1a08], R50 ;  /* 0x001a083201007387 */ /* 0x000fe80000100a00 */
[----:B------:R-:W-:Y:S01]  /*432a0*/  STL.64 [R1+0x2a30], R50 ;  /* 0x002a303201007387 */ /* 0x000fe20000100a00 */
[----:B------:R-:W-:-:S04]  /*432b0*/  IMAD.WIDE R36, R5, 0x4, R26 ;  /* 0x0000000405247825 */ /* 0x000fc800078e021a */
[C---:B----4-:R-:W-:Y:S02]  /*432c0*/  IMAD.WIDE R34, R5.reuse, 0x4, R30 ;  /* 0x0000000405227825 */ /* 0x050fe400078e021e */
[----:B------:R-:W4:Y:S04]  /*432d0*/  LDL.LU.64 R30, [R1+0x48] ;  /* 0x00004800011e7983 */ /* 0x000f280000300a00 */
[----:B------:R-:W-:Y:S04]  /*432e0*/  STL.64 [R1+0x1a00], R42 ;  /* 0x001a002a01007387 */ /* 0x000fe80000100a00 */
[----:B------:R-:W-:Y:S04]  /*432f0*/  STL.64 [R1+0x2a38], R42 ;  /* 0x002a382a01007387 */ /* 0x000fe80000100a00 */
[----:B------:R-:W-:Y:S04]  /*43300*/  STL.64 [R1+0x19f8], R54 ;  /* 0x0019f83601007387 */ /* 0x000fe80000100a00 */
[----:B------:R-:W-:Y:S01]  /*43310*/  STL.64 [R1+0x2a40], R54 ;  /* 0x002a403601007387 */ /* 0x000fe20000100a00 */
[----:B------:R-:W-:-:S03]  /*43320*/  IMAD.WIDE R62, R5, 0x4, R18 ;  /* 0x00000004053e7825 */ /* 0x000fc600078e0212 */
[----:B------:R-:W4:Y:S01]  /*43330*/  LDL.LU.64 R18, [R1+0x40] ;  /* 0x0000400001127983 */ /* 0x000f220000300a00 */
[----:B---3--:R-:W-:-:S03]  /*43340*/  IMAD.WIDE R28, R5, 0x4, R16 ;  /* 0x00000004051c7825 */ /* 0x008fc600078e0210 */
[----:B------:R-:W3:Y:S04]  /*43350*/  LDL.LU.64 R16, [R1+0x38] ;  /* 0x0000380001107983 */ /* 0x000ee80000300a00 */
[----:B------:R-:W-:Y:S04]  /*43360*/  STL.64 [R1+0x19f0], R36 ;  /* 0x0019f02401007387 */ /* 0x000fe80000100a00 */
[----:B------:R-:W-:Y:S04]  /*43370*/  STL.64 [R1+0x2a48], R36 ;  /* 0x002a482401007387 */ /* 0x000fe80000100a00 */
[----:B------:R-:W-:Y:S04]  /*43380*/  STL.64 [R1+0x19e8], R34 ;  /* 0x0019e82201007387 */ /* 0x000fe80000100a00 */
[----:B------:R-:W-:Y:S01]  /*43390*/  STL.64 [R1+0x2a50], R34 ;  /* 0x002a502201007387 */ /* 0x000fe20000100a00 */
[----:B------:R-:W-:-:S03]  /*433a0*/  IMAD.WIDE R24, R5, 0x4, R10 ;  /* 0x0000000405187825 */ /* 0x000fc600078e020a */
[----:B------:R-:W3:Y:S04]  /*433b0*/  LDL.LU.64 R10, [R1+0x28] ;  /* 0x00002800010a7983 */ /* 0x000ee80000300a00 */
[----:B------:R-:W-:Y:S04]  /*433c0*/  STL.64 [R1+0x19e0], R62 ;  /* 0x0019e03e01007387 */ /* 0x000fe80000100a00 */
[----:B------:R-:W-:Y:S04]  /*433d0*/  STL.64 [R1+0x2a58], R62 ;  /* 0x002a583e01007387 */ /* 0x000fe80000100a00 */
[----:B------:R-:W3:Y:S01]  /*433e0*/  LDL.LU.64 R248, [R1+0x2d98] ;  /* 0x002d980001f87983 */ /* 0x000ee20000300a00 */
[----:B--2---:R-:W-:-:S03]  /*433f0*/  IMAD.WIDE R26, R5, 0x4, R6 ;  /* 0x00000004051a7825 */ /* 0x004fc600078e0206 */
[----:B------:R-:W2:Y:S04]  /*43400*/  LDL.LU.64 R6, [R1+0x958] ;  /* 0x0009580001067983 */ /* 0x000ea80000300a00 */
[----:B------:R-:W-:Y:S04]  /*43410*/  STL.64 [R1+0x19d8], R28 ;  /* 0x0019d81c01007387 */ /* 0x000fe80000100a00 */
[----:B------:R-:W-:Y:S01]  /*43420*/  STL.64 [R1+0x2a60], R28 ;  /* 0x002a601c01007387 */ /* 0x000fe20000100a00 */
[----:B-1----:R-:W-:-:S03]  /*43430*/  IMAD.WIDE R110, R5, 0x4, R22 ;  /* 0x00000004056e7825 */ /* 0x002fc600078e0216 */
[----:B------:R-:W2:Y:S04]  /*43440*/  LDL.LU.64 R22, [R1+0x950] ;  /* 0x0009500001167983 */ /* 0x000ea80000300a00 */
[----:B------:R-:W-:Y:S04]  /*43450*/  STL.64 [R1+0x19d0], R24 ;  /* 0x0019d01801007387 */ /* 0x000fe80000100a00 */
[----:B------:R-:W-:Y:S01]  /*43460*/  STL.64 [R1+0x2a68], R24 ;  /* 0x002a681801007387 */ /* 0x000fe20000100a00 */
[----:B------:R-:W-:-:S03]  /*43470*/  IMAD.WIDE R80, R5, 0x4, R32 ;  /* 0x0000000405507825 */ /* 0x000fc600078e0220 */
[----:B------:R-:W2:Y:S04]  /*43480*/  LDL.LU.64 R32, [R1+0x948] ;  /* 0x0009480001207983 */ /* 0x000ea80000300a00 */
[----:B------:R-:W-:Y:S04]  /*43490*/  STL.64 [R1+0x908], R110 ;  /* 0x0009086e01007387 */ /* 0x000fe80000100a00 */
[----:B------:R-:W-:Y:S04]  /*434a0*/  STL.64 [R1+0x2bc0], R110 ;  /* 0x002bc06e01007387 */ /* 0x000fe80000100a00 */
[----:B------:R-:W-:Y:S04]  /*434b0*/  STL.64 [R1+0x19c8], R26 ;  /* 0x0019c81a01007387 */ /* 0x000fe80000100a00 */
[----:B------:R-:W-:Y:S04]  /*434c0*/  STL.64 [R1+0x2a70], R26 ;  /* 0x002a701a01007387 */ /* 0x000fe80000100a00 */
[----:B------:R-:W2:Y:S04]  /*434d0*/  LDL.LU.64 R146, [R1+0x940] ;  /* 0x0009400001927983 */ /* 0x000ea80000300a00 */
[----:B------:R-:W2:Y:S01]  /*434e0*/  LDL.LU.64 R116, [R1+0x938] ;  /* 0x0009380001747983 */ /* 0x000ea20000300a00 */
[----:B----4-:R-:W-:-:S03]  /*434f0*/  IMAD.WIDE R40, R5, 0x4, R30 ;  /* 0x0000000405287825 */ /* 0x010fc600078e021e */
[----:B------:R-:W4:Y:S04]  /*43500*/  LDL.LU.64 R30, [R1+0x930] ;  /* 0x00093000011e7983 */ /* 0x000f280000300a00 */
[----:B------:R-:W-:Y:S04]  /*43510*/  STL.64 [R1+0x1088], R80 ;  /* 0x0010885001007387 */ /* 0x000fe80000100a00 */
[----:B------:R1:W-:Y:S04]  /*43520*/  STL.64 [R1+0x2ae8], R80 ;  /* 0x002ae85001007387 */ /* 0x0003e80000100a00 */
[----:B------:R-:W-:Y:S04]  /*43530*/  STL.64 [R1+0x1af8], R44 ;  /* 0x001af82c01007387 */ /* 0x000fe80000100a00 */
[----:B------:R-:W-:Y:S01]  /*43540*/  STL.64 [R1+0x2a78], R44 ;  /* 0x002a782c01007387 */ /* 0x000fe20000100a00 */
[----:B------:R-:W-:-:S04]  /*43550*/  IMAD.WIDE R20, R5, 0x4, R18 ;  /* 0x0000000405147825 */ /* 0x000fc800078e0212 */
[C---:B---3--:R-:W-:Y:S02]  /*43560*/  IMAD.WIDE R174, R5.reuse, 0x4, R16 ;  /* 0x0000000405ae7825 */ /* 0x048fe400078e0210 */
[----:B------:R-:W3:Y:S04]  /*43570*/  LDL.LU.64 R16, [R1+0x928] ;  /* 0x0009280001107983 */ /* 0x000ee80000300a00 */
[----:B------:R-:W-:Y:S04]  /*43580*/  STL.64 [R1+0x10a8], R40 ;  /* 0x0010a82801007387 */ /* 0x000fe80000100a00 */
[----:B------:R-:W-:Y:S01]  /*43590*/  STL.64 [R1+0x2a80], R40 ;  /* 0x002a802801007387 */ /* 0x000fe20000100a00 */
[----:B------:R-:W-:-:S03]  /*435a0*/  IMAD.WIDE R18, R5, 0x4, R248 ;  /* 0x0000000405127825 */ /* 0x000fc600078e02f8 */
[----:B------:R-:W3:Y:S01]  /*435b0*/  LDL.LU.64 R248, [R1+0x920] ;  /* 0x0009200001f87983 */ /* 0x000ee20000300a00 */
[----:B------:R-:W-:-:S03]  /*435c0*/  IMAD.WIDE R2, R5, 0x4, R10 ;  /* 0x0000000405027825 */ /* 0x000fc600078e020a */
[----:B------:R-:W3:Y:S04]  /*435d0*/  LDL.LU.64 R10, [R1+0xab0] ;  /* 0x000ab000010a7983 */ /* 0x000ee80000300a00 */
[----:B------:R-:W-:Y:S04]  /*435e0*/  STL.64 [R1+0x1348], R20 ;  /* 0x0013481401007387 */ /* 0x000fe80000100a00 */
[----:B------:R-:W-:Y:S04]  /*435f0*/  STL.64 [R1+0x480], R2 ;  /* 0x0004800201007387 */ /* 0x000fe80000100a00 */
[----:B------:R-:W-:Y:S01]  /*43600*/  STL.64 [R1+0x2a88], R20 ;  /* 0x002a881401007387 */ /* 0x000fe20000100a00 */
[----:B--2---:R-:W-:-:S03]  /*43610*/  IMAD.WIDE R112, R5, 0x4, R6 ;  /* 0x0000000405707825 */ /* 0x004fc600078e0206 */
[----:B------:R-:W2:Y:S04]  /*43620*/  LDL.LU.64 R6, [R1+0xaa8] ;  /* 0x000aa80001067983 */ /* 0x000ea80000300a00 */
[----:B------:R-:W-:Y:S04]  /*43630*/  STL.64 [R1+0x1710], R174 ;  /* 0x001710ae01007387 */ /* 0x000fe80000100a00 */
[----:B------:R1:W-:Y:S02]  /*43640*/  STL.64 [R1+0x2a90], R174 ;  /* 0x002a90ae01007387 */ /* 0x0003e40000100a00 */
[----:B-1----:R-:W-:-:S02]  /*43650*/  IMAD.WIDE R80, R5, 0x4, R22 ;  /* 0x0000000405507825 */ /* 0x002fc400078e0216 */
[----:B------:R-:W2:Y:S04]  /*43660*/  LDL.LU.64 R22, [R1+0xaa0] ;  /* 0x000aa00001167983 */ /* 0x000ea80000300a00 */
[----:B------:R-:W-:Y:S04]  /*43670*/  STL.64 [R1+0x790], R112 ;  /* 0x0007907001007387 */ /* 0x000fe80000100a00 */
[----:B------:R-:W-:Y:S04]  /*43680*/  STL.64 [R1+0x2c68], R112 ;  /* 0x002c687001007387 */ /* 0x000fe80000100a00 */
[----:B------:R-:W-:Y:S04]  /*43690*/  STL.64 [R1+0x19c0], R18 ;  /* 0x0019c01201007387 */ /* 0x000fe80000100a00 */
[----:B------:R-:W-:Y:S04]  /*436a0*/  STL.64 [R1+0x2a98], R18 ;  /* 0x002a981201007387 */ /* 0x000fe80000100a00 */
[----:B------:R-:W2:Y:S04]  /*436b0*/  LDL.LU.64 R144, [R1+0xa98] ;  /* 0x000a980001907983 */ /* 0x000ea80000300a00 */
[----:B------:R-:W2:Y:S01]  /*436c0*/  LDL.LU.64 R120, [R1+0xa90] ;  /* 0x000a900001787983 */ /* 0x000ea20000300a00 */
[----:B------:R-:W-:-:S03]  /*436d0*/  IMAD.WIDE R174, R5, 0x4, R32 ;  /* 0x0000000405ae7825 */ /* 0x000fc600078e0220 */
[----:B------:R-:W2:Y:S04]  /*436e0*/  LDL.LU.64 R32, [R1+0xa88] ;  /* 0x000a880001207983 */ /* 0x000ea80000300a00 */
[----:B------:R-:W-:Y:S04]  /*436f0*/  STL.64 [R1+0x910], R80 ;  /* 0x0009105001007387 */ /* 0x000fe80000100a00 */
[----:B------:R-:W-:Y:S01]  /*43700*/  STL.64 [R1+0x2bc8], R80 ;  /* 0x002bc85001007387 */ /* 0x000fe20000100a00 */
[----:B------:R-:W-:-:S04]  /*43710*/  IMAD.WIDE R38, R5, 0x4, R146 ;  /* 0x0000000405267825 */ /* 0x000fc800078e0292 */
[C---:B----4-:R-:W-:Y:S02]  /*43720*/  IMAD.WIDE R172, R5.reuse, 0x4, R30 ;  /* 0x0000000405ac7825 */ /* 0x050fe400078e021e */
[----:B------:R-:W4:Y:S04]  /*43730*/  LDL.LU.64 R30, [R1+0xa80] ;  /* 0x000a8000011e7983 */ /* 0x000f280000300a00 */
[----:B------:R-:W-:Y:S04]  /*43740*/  STL.64 [R1+0x1078], R174 ;  /* 0x001078ae01007387 */ /* 0x000fe80000100a00 */
[----:B------:R-:W-:Y:S04]  /*43750*/  STL.64 [R1+0x2af0], R174 ;  /* 0x002af0ae01007387 */ /* 0x000fe80000100a00 */
[----:B------:R-:W4:Y:S04]  /*43760*/  LDL.LU.64 R146, [R1+0xa78] ;  /* 0x000a780001927983 */ /* 0x000f280000300a00 */
[----:B------:R-:W-:Y:S04]  /*43770*/  STL.64 [R1+0x10a0], R38 ;  /* 0x0010a02601007387 */ /* 0x000fe80000100a00 */
[----:B------:R-:W-:Y:S01]  /*43780*/  STL.64 [R1+0x2aa0], R38 ;  /* 0x002aa02601007387 */ /* 0x000fe20000100a00 */
[----:B---3--:R-:W-:-:S03]  /*43790*/  IMAD.WIDE R2, R5, 0x4, R248 ;  /* 0x0000000405027825 */ /* 0x008fc600078e02f8 */
[----:B------:R-:W3:Y:S01]  /*437a0*/  LDL.LU.64 R248, [R1+0xaf0] ;  /* 0x000af00001f87983 */ /* 0x000ee20000300a00 */
[----:B------:R-:W-:-:S04]  /*437b0*/  IMAD.WIDE R14, R5, 0x4, R116 ;  /* 0x00000004050e7825 */ /* 0x000fc800078e0274 */
[C---:B------:R-:W-:Y:S01]  /*437c0*/  IMAD.WIDE R110, R5.reuse, 0x4, R10 ;  /* 0x00000004056e7825 */ /* 0x040fe200078e020a */
[----:B------:R-:W-:Y:S04]  /*437d0*/  STL.64 [R1+0x1338], R14 ;  /* 0x0013380e01007387 */ /* 0x000fe80000100a00 */
[----:B------:R2:W-:Y:S04]  /*437e0*/  STL.64 [R1+0x478], R2 ;  /* 0x0004780201007387 */ /* 0x0005e80000100a00 */
[----:B------:R-:W-:Y:S04]  /*437f0*/  STL.64 [R1+0x2aa8], R14 ;  /* 0x002aa80e01007387 */ /* 0x000fe80000100a00 */
[----:B------:R-:W3:Y:S04]  /*43800*/  LDL.LU.64 R10, [R1+0xae8] ;  /* 0x000ae800010a7983 */ /* 0x000ee80000300a00 */
[----:B------:R-:W-:Y:S01]  /*43810*/  STL.64 [R1+0x1700], R172 ;  /* 0x001700ac01007387 */ /* 0x000fe20000100a00 */
[----:B------:R-:W-:-:S03]  /*43820*/  IMAD.WIDE R16, R5, 0x4, R16 ;  /* 0x0000000405107825 */ /* 0x000fc600078e0210 */
[----:B------:R1:W-:Y:S01]  /*43830*/  STL.64 [R1+0x2ab0], R172 ;  /* 0x002ab0ac01007387 */ /* 0x0003e20000100a00 */
[----:B--2---:R-:W-:-:S03]  /*43840*/  IMAD.WIDE R2, R5, 0x4, R6 ;  /* 0x0000000405027825 */ /* 0x004fc600078e0206 */
[----:B------:R-:W2:Y:S04]  /*43850*/  LDL.LU.64 R6, [R1+0xae0] ;  /* 0x000ae00001067983 */ /* 0x000ea80000300a00 */
[----:B------:R-:W-:Y:S04]  /*43860*/  STL.64 [R1+0x798], R110 ;  /* 0x0007986e01007387 */ /* 0x000fe80000100a00 */
[----:B------:R4:W-:Y:S04]  /*43870*/  STL.64 [R1+0x918], R2 ;  /* 0x0009180201007387 */ /* 0x0009e80000100a00 */
[----:B------:R-:W-:Y:S04]  /*43880*/  STL.64 [R1+0x2c70], R110 ;  /* 0x002c706e01007387 */ /* 0x000fe80000100a00 */
[----:B------:R-:W-:Y:S04]  /*43890*/  STL.64 [R1+0x19b8], R16 ;  /* 0x0019b81001007387 */ /* 0x000fe80000100a00 */
[----:B------:R-:W-:Y:S04]  /*438a0*/  STL.64 [R1+0x2ab8], R16 ;  /* 0x002ab81001007387 */ /* 0x000fe80000100a00 */
[----:B------:R-:W2:Y:S04]  /*438b0*/  LDL.LU.64 R142, [R1+0xad8] ;  /* 0x000ad800018e7983 */ /* 0x000ea80000300a00 */
[----:B------:R-:W2:Y:S01]  /*438c0*/  LDL.LU.64 R116, [R1+0xad0] ;  /* 0x000ad00001747983 */ /* 0x000ea20000300a00 */
[----:B-1----:R-:W-:-:S03]  /*438d0*/  IMAD.WIDE R172, R5, 0x4, R22 ;  /* 0x0000000405ac7825 */ /* 0x002fc600078e0216 */
[----:B------:R-:W2:Y:S01]  /*438e0*/  LDL.LU.64 R22, [R1+0xac8] ;  /* 0x000ac80001167983 */ /* 0x000ea20000300a00 */
[----:B------:R-:W-:-:S04]  /*438f0*/  IMAD.WIDE R108, R5, 0x4, R144 ;  /* 0x00000004056c7825 */ /* 0x000fc800078e0290 */
[----:B------:R-:W-:-:S04]  /*43900*/  IMAD.WIDE R12, R5, 0x4, R120 ;  /* 0x00000004050c7825 */ /* 0x000fc800078e0278 */
[C---:B------:R-:W-:Y:S02]  /*43910*/  IMAD.WIDE R168, R5.reuse, 0x4, R32 ;  /* 0x0000000405a87825 */ /* 0x040fe400078e0220 */
[----:B------:R-:W2:Y:S04]  /*43920*/  LDL.LU.64 R32, [R1+0xac0] ;  /* 0x000ac00001207983 */ /* 0x000ea80000300a00 */
[----:B------:R-:W-:Y:S04]  /*43930*/  STL.64 [R1+0x1070], R172 ;  /* 0x001070ac01007387 */ /* 0x000fe80000100a00 */
[----:B------:R-:W-:Y:S04]  /*43940*/  STL.64 [R1+0x2af8], R172 ;  /* 0x002af8ac01007387 */ /* 0x000fe80000100a00 */
[----:B------:R-:W2:Y:S04]  /*43950*/  LDL.LU.64 R124, [R1+0xab8] ;  /* 0x000ab800017c7983 */ /* 0x000ea80000300a00 */
[----:B------:R-:W-:Y:S04]  /*43960*/  STL.64 [R1+0x1098], R108 ;  /* 0x0010986c01007387 */ /* 0x000fe80000100a00 */
[----:B------:R-:W-:Y:S04]  /*43970*/  STL.64 [R1+0x2ac0], R108 ;  /* 0x002ac06c01007387 */ /* 0x000fe80000100a00 */
[----:B------:R-:W2:Y:S04]  /*43980*/  LDL.LU.64 R144, [R1+0xb30] ;  /* 0x000b300001907983 */ /* 0x000ea80000300a00 */
[----:B------:R-:W-:Y:S01]  /*43990*/  STL.64 [R1+0x1330], R12 ;  /* 0x0013300c01007387 */ /* 0x000fe20000100a00 */
[----:B----4-:R-:W-:-:S05]  /*439a0*/  IMAD.WIDE R2, R5, 0x4, R146 ;  /* 0x0000000405027825 */ /* 0x010fca00078e0292 */
[----:B------:R1:W-:Y:S04]  /*439b0*/  STL.64 [R1+0x470], R2 ;  /* 0x0004700201007387 */ /* 0x0003e80000100a00 */
[----:B------:R-:W-:Y:S01]  /*439c0*/  STL.64 [R1+0x2ac8], R12 ;  /* 0x002ac80c01007387 */ /* 0x000fe20000100a00 */
[----:B---3--:R-:W-:-:S03]  /*439d0*/  IMAD.WIDE R80, R5, 0x4, R248 ;  /* 0x0000000405507825 */ /* 0x008fc600078e02f8 */
[----:B------:R-:W3:Y:S04]  /*439e0*/  LDL.LU.64 R248, [R1+0xb28] ;  /* 0x000b280001f87983 */ /* 0x000ee80000300a00 */
[----:B------:R-:W-:Y:S04]  /*439f0*/  STL.64 [R1+0x15c8], R168 ;  /* 0x0015c8a801007387 */ /* 0x000fe80000100a00 */
[----:B------:R2:W-:Y:S04]  /*43a00*/  STL.64 [R1+0x2ad0], R168 ;  /* 0x002ad0a801007387 */ /* 0x0005e80000100a00 */
[----:B------:R-:W4:Y:S01]  /*43a10*/  LDL.LU.64 R120, [R1+0xb20] ;  /* 0x000b200001787983 */ /* 0x000f220000300a00 */
[----:B------:R-:W-:-:S04]  /*43a20*/  IMAD.WIDE R30, R5, 0x4, R30 ;  /* 0x00000004051e7825 */ /* 0x000fc800078e021e */
[C---:B-1----:R-:W-:Y:S02]  /*43a30*/  IMAD.WIDE R2, R5.reuse, 0x4, R10 ;  /* 0x0000000405027825 */ /* 0x042fe400078e020a */
[----:B------:R-:W3:Y:S04]  /*43a40*/  LDL.LU.64 R10, [R1+0xb18] ;  /* 0x000b1800010a7983 */ /* 0x000ee80000300a00 */
[----:B------:R1:W-:Y:S04]  /*43a50*/  STL.64 [R1+0x920], R2 ;  /* 0x0009200201007387 */ /* 0x0003e80000100a00 */
[----:B------:R-:W-:Y:S04]  /*43a60*/  STL.64 [R1+0x7a0], R80 ;  /* 0x0007a05001007387 */ /* 0x000fe80000100a00 */
[----:B------:R-:W-:Y:S04]  /*43a70*/  STL.64 [R1+0x2c78], R80 ;  /* 0x002c785001007387 */ /* 0x000fe80000100a00 */
[----:B------:R-:W-:Y:S04]  /*43a80*/  STL.64 [R1+0x19b0], R30 ;  /* 0x0019b01e01007387 */ /* 0x000fe80000100a00 */
[----:B------:R-:W-:Y:S04]  /*43a90*/  STL.64 [R1+0x2ad8], R30 ;  /* 0x002ad81e01007387 */ /* 0x000fe80000100a00 */
[----:B------:R-:W3:Y:S01]  /*43aa0*/  LDL.LU.64 R146, [R1+0xb10] ;  /* 0x000b100001927983 */ /* 0x000ee20000300a00 */
[----:B--2---:R-:W-:-:S03]  /*43ab0*/  IMAD.WIDE R168, R5, 0x4, R6 ;  /* 0x0000000405a87825 */ /* 0x004fc600078e0206 */
        /* <DEDUP_REMOVED lines=12> */
[----:B-1----:R-:W-:-:S04]  /*43b80*/  IMAD.WIDE R2, R5, 0x4, R124 ;  /* 0x0000000405027825 */ /* 0x002fc800078e027c */
[C---:B------:R-:W-:Y:S01]  /*43b90*/  IMAD.WIDE R32, R5.reuse, 0x4, R32 ;  /* 0x0000000405207825 */ /* 0x040fe200078e0220 */
[----:B------:R1:W-:Y:S04]  /*43ba0*/  STL.64 [R1+0x468], R2 ;  /* 0x0004680201007387 */ /* 0x0003e80000100a00 */
[----:B------:R-:W-:Y:S04]  /*43bb0*/  STL.64 [R1+0x2b08], R114 ;  /* 0x002b087201007387 */ /* 0x000fe80000100a00 */
[----:B------:R-:W2:Y:S04]  /*43bc0*/  LDL.LU.64 R124, [R1+0xb70] ;  /* 0x000b7000017c7983 */ /* 0x000ea80000300a00 */
[----:B------:R-:W-:Y:S01]  /*43bd0*/  STL.64 [R1+0x15c0], R166 ;  /* 0x0015c0a601007387 */ /* 0x000fe20000100a00 */
[----:B-1----:R-:W-:-:S05]  /*43be0*/  IMAD.WIDE R2, R5, 0x4, R144 ;  /* 0x0000000405027825 */ /* 0x002fca00078e0290 */
[----:B------:R-:W-:Y:S04]  /*43bf0*/  STL.64 [R1+0x490], R2 ;  /* 0x0004900201007387 */ /* 0x000fe80000100a00 */
[----:B------:R-:W-:Y:S04]  /*43c00*/  STL.64 [R1+0x2b10], R166 ;  /* 0x002b10a601007387 */ /* 0x000fe80000100a00 */
[----:B------:R-:W2:Y:S04]  /*43c10*/  LDL.LU.64 R142, [R1+0xb68] ;  /* 0x000b6800018e7983 */ /* 0x000ea80000300a00 */
[----:B------:R-:W-:Y:S04]  /*43c20*/  STL.64 [R1+0x1870], R32 ;  /* 0x0018702001007387 */ /* 0x000fe80000100a00 */
[----:B------:R-:W-:Y:S04]  /*43c30*/  STL.64 [R1+0x2b18], R32 ;  /* 0x002b182001007387 */ /* 0x000fe80000100a00 */
[----:B------:R-:W2:Y:S01]  /*43c40*/  LDL.LU.64 R144, [R1+0xb60] ;  /* 0x000b600001907983 */ /* 0x000ea20000300a00 */
[----:B----4-:R-:W-:-:S03]  /*43c50*/  IMAD.WIDE R108, R5, 0x4, R120 ;  /* 0x00000004056c7825 */ /* 0x010fc600078e0278 */
[----:B------:R-:W4:Y:S01]  /*43c60*/  LDL.LU.64 R120, [R1+0xb58] ;  /* 0x000b580001787983 */ /* 0x000f220000300a00 */
[----:B---3--:R-:W-:-:S04]  /*43c70*/  IMAD.WIDE R248, R5, 0x4, R248 ;  /* 0x0000000405f87825 */ /* 0x008fc800078e02f8 */
[C---:B------:R-:W-:Y:S01]  /*43c80*/  IMAD.WIDE R104, R5.reuse, 0x4, R10 ;  /* 0x0000000405687825 */ /* 0x040fe200078e020a */
[----:B------:R-:W-:Y:S04]  /*43c90*/  STL.64 [R1+0x928], R248 ;  /* 0x000928f801007387 */ /* 0x000fe80000100a00 */
[----:B------:R1:W-:Y:S04]  /*43ca0*/  STL.64 [R1+0x2bd0], R248 ;  /* 0x002bd0f801007387 */ /* 0x0003e80000100a00 */
[----:B------:R-:W3:Y:S01]  /*43cb0*/  LDL.LU.64 R10, [R1+0xb50] ;  /* 0x000b5000010a7983 */ /* 0x000ee20000300a00 */
[----:B------:R-:W-:-:S04]  /*43cc0*/  IMAD.WIDE R8, R5, 0x4, R146 ;  /* 0x0000000405087825 */ /* 0x000fc800078e0292 */
[C---:B--2---:R-:W-:Y:S02]  /*43cd0*/  IMAD.WIDE R164, R5.reuse, 0x4, R6 ;  /* 0x0000000405a47825 */ /* 0x044fe400078e0206 */
[----:B------:R-:W2:Y:S04]  /*43ce0*/  LDL.LU.64 R6, [R1+0xb48] ;  /* 0x000b480001067983 */ /* 0x000ea80000300a00 */
[----:B------:R-:W-:Y:S04]  /*43cf0*/  STL.64 [R1+0xb20], R108 ;  /* 0x000b206c01007387 */ /* 0x000fe80000100a00 */
[----:B------:R-:W-:Y:S04]  /*43d00*/  STL.64 [R1+0x2b20], R108 ;  /* 0x002b206c01007387 */ /* 0x000fe80000100a00 */
[----:B------:R-:W2:Y:S04]  /*43d10*/  LDL.LU.64 R146, [R1+0xb40] ;  /* 0x000b400001927983 */ /* 0x000ea80000300a00 */
[----:B------:R-:W-:Y:S04]  /*43d20*/  STL.64 [R1+0x1080], R104 ;  /* 0x0010806801007387 */ /* 0x000fe80000100a00 */
[----:B------:R-:W-:Y:S01]  /*43d30*/  STL.64 [R1+0x2b28], R104 ;  /* 0x002b286801007387 */ /* 0x000fe20000100a00 */
[----:B-1----:R-:W-:-:S03]  /*43d40*/  IMAD.WIDE R248, R5, 0x4, R116 ;  /* 0x0000000405f87825 */ /* 0x002fc600078e0274 */
[----:B------:R-:W2:Y:S01]  /*43d50*/  LDL.LU.64 R116, [R1+0xb78] ;  /* 0x000b780001747983 */ /* 0x000ea20000300a00 */
[----:B------:R-:W-:-:S03]  /*43d60*/  IMAD.WIDE R2, R5, 0x4, R128 ;  /* 0x0000000405027825 */ /* 0x000fc600078e0280 */
[----:B------:R-:W-:Y:S04]  /*43d70*/  STL.64 [R1+0x1278], R8 ;  /* 0x0012780801007387 */ /* 0x000fe80000100a00 */
[----:B------:R-:W-:Y:S04]  /*43d80*/  STL.64 [R1+0x2b30], R8 ;  /* 0x002b300801007387 */ /* 0x000fe80000100a00 */
[----:B------:R-:W2:Y:S04]  /*43d90*/  LDL.LU.64 R130, [R1+0xbb0] ;  /* 0x000bb00001827983 */ /* 0x000ea80000300a00 */
[----:B------:R-:W-:Y:S01]  /*43da0*/  STL.64 [R1+0x460], R248 ;  /* 0x000460f801007387 */ /* 0x000fe20000100a00 */
[----:B------:R-:W-:-:S03]  /*43db0*/  IMAD.WIDE R22, R5, 0x4, R22 ;  /* 0x0000000405167825 */ /* 0x000fc600078e0216 */
[----:B------:R1:W-:Y:S04]  /*43dc0*/  STL.64 [R1+0x458], R2 ;  /* 0x0004580201007387 */ /* 0x0003e80000100a00 */
[----:B------:R-:W-:Y:S04]  /*43dd0*/  STL.64 [R1+0x2d08], R248 ;  /* 0x002d08f801007387 */ /* 0x000fe80000100a00 */
        /* <DEDUP_REMOVED lines=8> */
[----:B------:R-:W2:Y:S01]  /*43e60*/  LDL.LU.64 R128, [R1+0xba0] ;  /* 0x000ba00001807983 */ /* 0x000ea20000300a00 */
[----:B----4-:R-:W-:-:S03]  /*43e70*/  IMAD.WIDE R176, R5, 0x4, R120 ;  /* 0x0000000405b07825 */ /* 0x010fc600078e0278 */
[----:B------:R-:W4:Y:S01]  /*43e80*/  LDL.LU.64 R120, [R1+0xb98] ;  /* 0x000b980001787983 */ /* 0x000f220000300a00 */
[----:B------:R-:W-:-:S04]  /*43e90*/  IMAD.WIDE R106, R5, 0x4, R142 ;  /* 0x00000004056a7825 */ /* 0x000fc800078e028e */
[C---:B------:R-:W-:Y:S02]  /*43ea0*/  IMAD.WIDE R102, R5.reuse, 0x4, R144 ;  /* 0x0000000405667825 */ /* 0x040fe400078e0290 */
[----:B------:R-:W4:Y:S04]  /*43eb0*/  LDL.LU.64 R144, [R1+0xb90] ;  /* 0x000b900001907983 */ /* 0x000f280000300a00 */
[----:B------:R-:W-:Y:S01]  /*43ec0*/  STL.64 [R1+0xae0], R106 ;  /* 0x000ae06a01007387 */ /* 0x000fe20000100a00 */
[----:B---3--:R-:W-:-:S03]  /*43ed0*/  IMAD.WIDE R162, R5, 0x4, R10 ;  /* 0x0000000405a27825 */ /* 0x008fc600078e020a */
[----:B------:R-:W-:Y:S01]  /*43ee0*/  STL.64 [R1+0x2b48], R106 ;  /* 0x002b486a01007387 */ /* 0x000fe20000100a00 */
[----:B--2---:R-:W-:-:S03]  /*43ef0*/  IMAD.WIDE R10, R5, 0x4, R6 ;  /* 0x00000004050a7825 */ /* 0x004fc600078e0206 */
[----:B------:R-:W2:Y:S04]  /*43f00*/  LDL.LU.64 R6, [R1+0xb88] ;  /* 0x000b880001067983 */ /* 0x000ea80000300a00 */
[----:B------:R-:W-:Y:S04]  /*43f10*/  STL.64 [R1+0xad0], R102 ;  /* 0x000ad06601007387 */ /* 0x000fe80000100a00 */
[----:B------:R-:W-:Y:S01]  /*43f20*/  STL.64 [R1+0x2b50], R102 ;  /* 0x002b506601007387 */ /* 0x000fe20000100a00 */
[----:B------:R-:W-:-:S03]  /*43f30*/  IMAD.WIDE R80, R5, 0x4, R146 ;  /* 0x0000000405507825 */ /* 0x000fc600078e0292 */
[----:B------:R-:W3:Y:S04]  /*43f40*/  LDL.LU.64 R146, [R1+0xb80] ;  /* 0x000b800001927983 */ /* 0x000ee80000300a00 */
[----:B------:R-:W-:Y:S04]  /*43f50*/  STL.64 [R1+0x1270], R176 ;  /* 0x001270b001007387 */ /* 0x000fe80000100a00 */
[----:B------:R-:W-:Y:S04]  /*43f60*/  STL.64 [R1+0x2b58], R176 ;  /* 0x002b58b001007387 */ /* 0x000fe80000100a00 */
[----:B------:R-:W2:Y:S01]  /*43f70*/  LDL.LU.64 R142, [R1+0xbb8] ;  /* 0x000bb800018e7983 */ /* 0x000ea20000300a00 */
[----:B-1----:R-:W-:-:S03]  /*43f80*/  IMAD.WIDE R2, R5, 0x4, R116 ;  /* 0x0000000405027825 */ /* 0x002fc600078e0274 */
[----:B------:R-:W2:Y:S04]  /*43f90*/  LDL.LU.64 R116, [R1+0xbf0] ;  /* 0x000bf00001747983 */ /* 0x000ea80000300a00 */
[----:B------:R3:W-:Y:S04]  /*43fa0*/  STL.64 [R1+0x448], R2 ;  /* 0x0004480201007387 */ /* 0x0007e80000100a00 */
[----:B------:R-:W-:Y:S04]  /*43fb0*/  STL.64 [R1+0x450], R80 ;  /* 0x0004505001007387 */ /* 0x000fe80000100a00 */
[----:B------:R-:W-:Y:S04]  /*43fc0*/  STL.64 [R1+0x2d10], R80 ;  /* 0x002d105001007387 */ /* 0x000fe80000100a00 */
[----:B------:R-:W-:Y:S04]  /*43fd0*/  STL.64 [R1+0x1470], R162 ;  /* 0x001470a201007387 */ /* 0x000fe80000100a00 */
[----:B------:R-:W-:Y:S04]  /*43fe0*/  STL.64 [R1+0x2b60], R162 ;  /* 0x002b60a201007387 */ /* 0x000fe80000100a00 */
[----:B------:R-:W2:Y:S04]  /*43ff0*/  LDL.LU.64 R132, [R1+0xbe8] ;  /* 0x000be80001847983 */ /* 0x000ea80000300a00 */
[----:B------:R-:W-:Y:S01]  /*44000*/  STL.64 [R1+0x1860], R10 ;  /* 0x0018600a01007387 */ /* 0x000fe20000100a00 */
[----:B------:R-:W-:-:S03]  /*44010*/  IMAD.WIDE R168, R5, 0x4, R130 ;  /* 0x0000000405a87825 */ /* 0x000fc600078e0282 */
[----:B------:R-:W-:Y:S01]  /*44020*/  STL.64 [R1+0x2b68], R10 ;  /* 0x002b680a01007387 */ /* 0x000fe20000100a00 */
[----:B------:R-:W-:-:S03]  /*44030*/  IMAD.WIDE R74, R5, 0x4, R124 ;  /* 0x00000004054a7825 */ /* 0x000fc600078e027c */
[----:B------:R-:W2:Y:S04]  /*44040*/  LDL.LU.64 R124, [R1+0xbe0] ;  /* 0x000be000017c7983 */ /* 0x000ea80000300a00 */
[----:B------:R-:W2:Y:S04]  /*44050*/  LDL.LU.64 R134, [R1+0xbd8] ;  /* 0x000bd80001867983 */ /* 0x000ea80000300a00 */
[----:B------:R-:W2:Y:S04]  /*44060*/  LDL.LU.64 R130, [R1+0xbd0] ;  /* 0x000bd00001827983 */ /* 0x000ea80000300a00 */
[----:B------:R-:W-:Y:S04]  /*44070*/  STL.64 [R1+0x948], R168 ;  /* 0x000948a801007387 */ /* 0x000fe80000100a00 */
[----:B------:R-:W-:Y:S01]  /*44080*/  STL.64 [R1+0x2be0], R168 ;  /* 0x002be0a801007387 */ /* 0x000fe20000100a00 */
[----:B----4-:R-:W-:-:S03]  /*44090*/  IMAD.WIDE R178, R5, 0x4, R120 ;  /* 0x0000000405b27825 */ /* 0x010fc600078e0278 */
[----:B------:R-:W4:Y:S01]  /*440a0*/  LDL.LU.64 R120, [R1+0xbc8] ;  /* 0x000bc80001787983 */ /* 0x000f220000300a00 */
[----:B------:R-:W-:-:S03]  /*440b0*/  IMAD.WIDE R100, R5, 0x4, R128 ;  /* 0x0000000405647825 */ /* 0x000fc600078e0280 */
[----:B------:R-:W4:Y:S04]  /*440c0*/  LDL.LU.64 R128, [R1+0xbc0] ;  /* 0x000bc00001807983 */ /* 0x000f280000300a00 */
[----:B------:R-:W-:Y:S01]  /*440d0*/  STL.64 [R1+0xa90], R74 ;  /* 0x000a904a01007387 */ /* 0x000fe20000100a00 */
[----:B------:R-:W-:-:S03]  /*440e0*/  IMAD.WIDE R160, R5, 0x4, R144 ;  /* 0x0000000405a07825 */ /* 0x000fc600078e0290 */
[----:B------:R-:W-:Y:S04]  /*440f0*/  STL.64 [R1+0x2b70], R74 ;  /* 0x002b704a01007387 */ /* 0x000fe80000100a00 */
[----:B------:R-:W4:Y:S04]  /*44100*/  LDL.LU.64 R144, [R1+0xbf8] ;  /* 0x000bf80001907983 */ /* 0x000f280000300a00 */
[----:B------:R-:W-:Y:S04]  /*44110*/  STL.64 [R1+0xa80], R100 ;  /* 0x000a806401007387 */ /* 0x000fe80000100a00 */
[----:B------:R-:W-:Y:S01]  /*44120*/  STL.64 [R1+0x2b78], R100 ;  /* 0x002b786401007387 */ /* 0x000fe20000100a00 */
[----:B---3--:R-:W-:-:S03]  /*44130*/  IMAD.WIDE R2, R5, 0x4, R146 ;  /* 0x0000000405027825 */ /* 0x008fc600078e0292 */
[----:B------:R-:W3:Y:S04]  /*44140*/  LDL.LU.64 R146, [R1+0xc30] ;  /* 0x000c300001927983 */ /* 0x000ee80000300a00 */
[----:B------:R-:W-:Y:S04]  /*44150*/  STL.64 [R1+0x1268], R178 ;  /* 0x001268b201007387 */ /* 0x000fe80000100a00 */
[----:B------:R1:W-:Y:S04]  /*44160*/  STL.64 [R1+0x440], R2 ;  /* 0x0004400201007387 */ /* 0x0003e80000100a00 */
[----:B------:R-:W-:Y:S04]  /*44170*/  STL.64 [R1+0x2b80], R178 ;  /* 0x002b80b201007387 */ /* 0x000fe80000100a00 */
[----:B------:R-:W-:Y:S01]  /*44180*/  STL.64 [R1+0x1468], R160 ;  /* 0x001468a001007387 */ /* 0x000fe20000100a00 */
[----:B--2---:R-:W-:-:S03]  /*44190*/  IMAD.WIDE R6, R5, 0x4, R6 ;  /* 0x0000000405067825 */ /* 0x004fc600078e0206 */
[----:B------:R-:W-:Y:S01]  /*441a0*/  STL.64 [R1+0x2b88], R160 ;  /* 0x002b88a001007387 */ /* 0x000fe20000100a00 */
[----:B-1----:R-:W-:-:S05]  /*441b0*/  IMAD.WIDE R2, R5, 0x4, R142 ;  /* 0x0000000405027825 */ /* 0x002fca00078e028e */
[----:B------:R1:W-:Y:S04]  /*441c0*/  STL.64 [R1+0x438], R2 ;  /* 0x0004380201007387 */ /* 0x0003e80000100a00 */
[----:B------:R-:W2:Y:S01]  /*441d0*/  LDL.LU.64 R142, [R1+0xc28] ;  /* 0x000c2800018e7983 */ /* 0x000ea20000300a00 */
[----:B------:R-:W-:-:S03]  /*441e0*/  IMAD.WIDE R166, R5, 0x4, R116 ;  /* 0x0000000405a67825 */ /* 0x000fc600078e0274 */
[----:B------:R-:W2:Y:S04]  /*441f0*/  LDL.LU.64 R116, [R1+0xc20] ;  /* 0x000c200001747983 */ /* 0x000ea80000300a00 */
[----:B------:R-:W-:Y:S04]  /*44200*/  STL.64 [R1+0x1858], R6 ;  /* 0x0018580601007387 */ /* 0x000fe80000100a00 */
[----:B------:R-:W-:Y:S04]  /*44210*/  STL.64 [R1+0x2b90], R6 ;  /* 0x002b900601007387 */ /* 0x000fe80000100a00 */
[----:B------:R-:W-:Y:S01]  /*44220*/  STL.64 [R1+0x940], R166 ;  /* 0x000940a601007387 */ /* 0x000fe20000100a00 */
[----:B------:R-:W-:-:S03]  /*44230*/  IMAD.WIDE R62, R5, 0x4, R132 ;  /* 0x00000004053e7825 */ /* 0x000fc600078e0284 */
[----:B------:R-:W-:Y:S04]  /*44240*/  STL.64 [R1+0x2be8], R166 ;  /* 0x002be8a601007387 */ /* 0x000fe80000100a00 */
[----:B------:R-:W2:Y:S01]  /*44250*/  LDL.LU.64 R132, [R1+0xc18] ;  /* 0x000c180001847983 */ /* 0x000ea20000300a00 */
[----:B------:R-:W-:-:S03]  /*44260*/  IMAD.WIDE R98, R5, 0x4, R124 ;  /* 0x0000000405627825 */ /* 0x000fc600078e027c */
[----:B------:R-:W2:Y:S04]  /*44270*/  LDL.LU.64 R124, [R1+0xc10] ;  /* 0x000c1000017c7983 */ /* 0x000ea80000300a00 */
[----:B------:R-:W-:Y:S04]  /*44280*/  STL.64 [R1+0xa30], R62 ;  /* 0x000a303e01007387 */ /* 0x000fe80000100a00 */
[----:B------:R-:W-:Y:S01]  /*44290*/  STL.64 [R1+0x2b98], R62 ;  /* 0x002b983e01007387 */ /* 0x000fe20000100a00 */
[----:B----4-:R-:W-:-:S03]  /*442a0*/  IMAD.WIDE R242, R5, 0x4, R120 ;  /* 0x0000000405f27825 */ /* 0x010fc600078e0278 */
[----:B------:R-:W4:Y:S01]  /*442b0*/  LDL.LU.64 R120, [R1+0xc00] ;  /* 0x000c000001787983 */ /* 0x000f220000300a00 */
[----:B------:R-:W-:-:S04]  /*442c0*/  IMAD.WIDE R180, R5, 0x4, R134 ;  /* 0x0000000405b47825 */ /* 0x000fc800078e0286 */
[C---:B-1----:R-:W-:Y:S01]  /*442d0*/  IMAD.WIDE R2, R5.reuse, 0x4, R128 ;  /* 0x0000000405027825 */ /* 0x042fe200078e0280 */
[----:B------:R-:W-:Y:S03]  /*442e0*/  STL.64 [R1+0xa18], R98 ;  /* 0x000a186201007387 */ /* 0x000fe60000100a00 */
[C---:B------:R-:W-:Y:S01]  /*442f0*/  IMAD.WIDE R158, R5.reuse, 0x4, R130 ;  /* 0x00000004059e7825 */ /* 0x040fe200078e0282 */
[----:B------:R-:W-:Y:S04]  /*44300*/  STL.64 [R1+0x2ba0], R98 ;  /* 0x002ba06201007387 */ /* 0x000fe80000100a00 */
[----:B------:R-:W4:Y:S04]  /*44310*/  LDL.LU.64 R130, [R1+0xc38] ;  /* 0x000c380001827983 */ /* 0x000f280000300a00 */
[----:B------:R-:W-:Y:S04]  /*44320*/  STL.64 [R1+0xa08], R180 ;  /* 0x000a08b401007387 */ /* 0x000fe80000100a00 */
[----:B------:R4:W-:Y:S04]  /*44330*/  STL.64 [R1+0x430], R2 ;  /* 0x0004300201007387 */ /* 0x0009e80000100a00 */
[----:B------:R-:W-:Y:S01]  /*44340*/  STL.64 [R1+0x2ba8], R180 ;  /* 0x002ba8b401007387 */ /* 0x000fe20000100a00 */
[----:B------:R-:W-:-:S03]  /*44350*/  IMAD.WIDE R250, R5, 0x4, R144 ;  /* 0x0000000405fa7825 */ /* 0x000fc600078e0290 */
[----:B------:R-:W4:Y:S04]  /*44360*/  LDL.LU.64 R144, [R1+0xc40] ;  /* 0x000c400001907983 */ /* 0x000f280000300a00 */
[----:B------:R-:W-:Y:S04]  /*44370*/  STL.64 [R1+0x1460], R158 ;  /* 0x0014609e01007387 */ /* 0x000fe80000100a00 */
[----:B------:R-:W-:Y:S01]  /*44380*/  STL.64 [R1+0x2bb0], R158 ;  /* 0x002bb09e01007387 */ /* 0x000fe20000100a00 */
[----:B---3--:R-:W-:-:S03]  /*44390*/  IMAD.WIDE R164, R5, 0x4, R146 ;  /* 0x0000000405a47825 */ /* 0x008fc600078e0292 */
[----:B------:R-:W3:Y:S04]  /*443a0*/  LDL.LU.64 R146, [R1+0xc48] ;  /* 0x000c480001927983 */ /* 0x000ee80000300a00 */
[----:B------:R-:W3:Y:S04]  /*443b0*/  LDL.LU.64 R128, [R1+0xc50] ;  /* 0x000c500001807983 */ /* 0x000ee80000300a00 */
[----:B------:R-:W-:Y:S04]  /*443c0*/  STL.64 [R1+0x428], R250 ;  /* 0x000428fa01007387 */ /* 0x000fe80000100a00 */
[----:B------:R-:W-:Y:S04]  /*443d0*/  STL.64 [R1+0x2c80], R250 ;  /* 0x002c80fa01007387 */ /* 0x000fe80000100a00 */
[----:B------:R-:W-:Y:S04]  /*443e0*/  STL.64 [R1+0x1720], R242 ;  /* 0x001720f201007387 */ /* 0x000fe80000100a00 */
[----:B------:R-:W-:Y:S01]  /*443f0*/  STL.64 [R1+0x2bf0], R242 ;  /* 0x002bf0f201007387 */ /* 0x000fe20000100a00 */
[----:B------:R-:W-:-:S04]  /*44400*/  IMAD.WIDE R240, R5, 0x4, R246 ;  /* 0x0000000405f07825 */ /* 0x000fc800078e02f6 */
[----:B--2---:R-:W-:-:S04]  /*44410*/  IMAD.WIDE R54, R5, 0x4, R142 ;  /* 0x0000000405367825 */ /* 0x004fc800078e028e */
[C---:B------:R-:W-:Y:S02]  /*44420*/  IMAD.WIDE R96, R5.reuse, 0x4, R116 ;  /* 0x0000000405607825 */ /* 0x040fe400078e0274 */
[----:B------:R-:W2:Y:S04]  /*44430*/  LDL.LU.64 R116, [R1+0xc58] ;  /* 0x000c580001747983 */ /* 0x000ea80000300a00 */
[----:B------:R-:W2:Y:S04]  /*44440*/  LDL.LU.64 R142, [R1+0xc70] ;  /* 0x000c7000018e7983 */ /* 0x000ea80000300a00 */
[----:B------:R-:W-:Y:S04]  /*44450*/  STL.64 [R1+0x938], R164 ;  /* 0x000938a401007387 */ /* 0x000fe80000100a00 */
[----:B------:R-:W-:Y:S01]  /*44460*/  STL.64 [R1+0x2bf8], R164 ;  /* 0x002bf8a401007387 */ /* 0x000fe20000100a00 */
[----:B------:R-:W-:-:S03]  /*44470*/  IMAD.WIDE R156, R5, 0x4, R124 ;  /* 0x00000004059c7825 */ /* 0x000fc600078e027c */
[----:B------:R-:W2:Y:S04]  /*44480*/  LDL.LU.64 R124, [R1+0xc68] ;  /* 0x000c6800017c7983 */ /* 0x000ea80000300a00 */
[----:B------:R-:W-:Y:S04]  /*44490*/  STL.64 [R1+0x9c0], R54 ;  /* 0x0009c03601007387 */ /* 0x000fe80000100a00 */
[----:B------:R-:W-:Y:S04]  /*444a0*/  STL.64 [R1+0x2c00], R54 ;  /* 0x002c003601007387 */ /* 0x000fe80000100a00 */
[----:B------:R-:W2:Y:S04]  /*444b0*/  LDL.LU.64 R246, [R1+0xc60] ;  /* 0x000c600001f67983 */ /* 0x000ea80000300a00 */
[----:B------:R-:W-:Y:S04]  /*444c0*/  STL.64 [R1+0x9b0], R96 ;  /* 0x0009b06001007387 */ /* 0x000fe80000100a00 */
[----:B------:R-:W-:Y:S01]  /*444d0*/  STL.64 [R1+0x2c08], R96 ;  /* 0x002c086001007387 */ /* 0x000fe20000100a00 */
[----:B----4-:R-:W-:-:S03]  /*444e0*/  IMAD.WIDE R2, R5, 0x4, R120 ;  /* 0x0000000405027825 */ /* 0x010fc600078e0278 */
[----:B------:R-:W4:Y:S01]  /*444f0*/  LDL.LU.64 R120, [R1+0xc78] ;  /* 0x000c780001787983 */ /* 0x000f220000300a00 */
[----:B------:R-:W-:-:S04]  /*44500*/  IMAD.WIDE R182, R5, 0x4, R132 ;  /* 0x0000000405b67825 */ /* 0x000fc800078e0284 */
[C---:B------:R-:W-:Y:S01]  /*44510*/  IMAD.WIDE R220, R5.reuse, 0x4, R130 ;  /* 0x0000000405dc7825 */ /* 0x040fe200078e0282 */
[----:B------:R-:W-:Y:S04]  /*44520*/  STL.64 [R1+0x998], R182 ;  /* 0x000998b601007387 */ /* 0x000fe80000100a00 */
[----:B------:R-:W-:Y:S04]  /*44530*/  STL.64 [R1+0x420], R2 ;  /* 0x0004200201007387 */ /* 0x000fe80000100a00 */
[----:B------:R4:W-:Y:S04]  /*44540*/  STL.64 [R1+0x2c10], R182 ;  /* 0x002c10b601007387 */ /* 0x0009e80000100a00 */
[----:B------:R-:W-:Y:S04]  /*44550*/  STL.64 [R1+0x1458], R156 ;  /* 0x0014589c01007387 */ /* 0x000fe80000100a00 */
[----:B------:R-:W-:Y:S01]  /*44560*/  STL.64 [R1+0x2c18], R156 ;  /* 0x002c189c01007387 */ /* 0x000fe20000100a00 */
[----:B------:R-:W-:-:S03]  /*44570*/  IMAD.WIDE R162, R5, 0x4, R144 ;  /* 0x0000000405a27825 */ /* 0x000fc600078e0290 */
[----:B------:R-:W4:Y:S04]  /*44580*/  LDL.LU.64 R144, [R1+0xc80] ;  /* 0x000c800001907983 */ /* 0x000f280000300a00 */
[----:B------:R-:W-:Y:S04]  /*44590*/  STL.64 [R1+0x418], R220 ;  /* 0x000418dc01007387 */ /* 0x000fe80000100a00 */
[----:B------:R-:W-:Y:S04]  /*445a0*/  STL.64 [R1+0x2c88], R220 ;  /* 0x002c88dc01007387 */ /* 0x000fe80000100a00 */
[----:B------:R-:W-:Y:S04]  /*445b0*/  STL.64 [R1+0x1718], R240 ;  /* 0x001718f001007387 */ /* 0x000fe80000100a00 */
[----:B------:R-:W-:Y:S01]  /*445c0*/  STL.64 [R1+0x2c20], R240 ;  /* 0x002c20f001007387 */ /* 0x000fe20000100a00 */
[----:B---3--:R-:W-:-:S04]  /*445d0*/  IMAD.WIDE R50, R5, 0x4, R146 ;  /* 0x0000000405327825 */ /* 0x008fc800078e0292 */
[C---:B------:R-:W-:Y:S01]  /*445e0*/  IMAD.WIDE R94, R5.reuse, 0x4, R128 ;  /* 0x00000004055e7825 */ /* 0x040fe200078e0280 */
[----:B------:R-:W3:Y:S04]  /*445f0*/  LDL.LU.64 R146, [R1+0xc88] ;  /* 0x000c880001927983 */ /* 0x000ee80000300a00 */
[----:B------:R-:W3:Y:S04]  /*44600*/  LDL.LU.64 R128, [R1+0xc90] ;  /* 0x000c900001807983 */ /* 0x000ee80000300a00 */
[----:B------:R-:W-:Y:S04]  /*44610*/  STL.64 [R1+0x410], R162 ;  /* 0x000410a201007387 */ /* 0x000fe80000100a00 */
[----:B------:R-:W-:Y:S01]  /*44620*/  STL.64 [R1+0x2c28], R162 ;  /* 0x002c28a201007387 */ /* 0x000fe20000100a00 */
[----:B--2---:R-:W-:-:S03]  /*44630*/  IMAD.WIDE R184, R5, 0x4, R116 ;  /* 0x0000000405b87825 */ /* 0x004fc600078e0274 */
[----:B------:R-:W2:Y:S04]  /*44640*/  LDL.LU.64 R116, [R1+0xc98] ;  /* 0x000c980001747983 */ /* 0x000ea80000300a00 */
[----:B------:R-:W2:Y:S04]  /*44650*/  LDL.LU.64 R130, [R1+0xcb0] ;  /* 0x000cb00001827983 */ /* 0x000ea80000300a00 */
[----:B------:R-:W-:Y:S01]  /*44660*/  STL.64 [R1+0x408], R50 ;  /* 0x0004083201007387 */ /* 0x000fe20000100a00 */
[----:B------:R-:W-:-:S03]  /*44670*/  IMAD.WIDE R154, R5, 0x4, R142 ;  /* 0x00000004059a7825 */ /* 0x000fc600078e028e */
[----:B------:R-:W-:Y:S04]  /*44680*/  STL.64 [R1+0x2c30], R50 ;  /* 0x002c303201007387 */ /* 0x000fe80000100a00 */
        /* <DEDUP_REMOVED lines=8> */
[----:B------:R-:W4:Y:S01]  /*44710*/  LDL.LU.64 R120, [R1+0xcb8] ;  /* 0x000cb80001787983 */ /* 0x000f220000300a00 */
[----:B------:R-:W-:-:S05]  /*44720*/  IMAD.WIDE R246, R5, 0x4, R246 ;  /* 0x0000000405f67825 */ /* 0x000fca00078e02f6 */
[----:B------:R-:W-:Y:S04]  /*44730*/  STL.64 [R1+0x3f0], R246 ;  /* 0x0003f0f601007387 */ /* 0x000fe80000100a00 */
[----:B------:R-:W-:Y:S04]  /*44740*/  STL.64 [R1+0x2d18], R246 ;  /* 0x002d18f601007387 */ /* 0x000fe80000100a00 */
        /* <DEDUP_REMOVED lines=15> */
[----:B------:R-:W2:Y:S01]  /*44840*/  LDL.LU.64 R116, [R1+0xcd8] ;  /* 0x000cd80001747983 */ /* 0x000ea20000300a00 */
        /* <DEDUP_REMOVED lines=11> */
[----:B------:R1:W-:Y:S01]  /*44900*/  STL.64 [R1+0x2ca0], R186 ;  /* 0x002ca0ba01007387 */ /* 0x0003e20000100a00 */
[----:B----4-:R-:W-:-:S03]  /*44910*/  IMAD.WIDE R180, R5, 0x4, R120 ;  /* 0x0000000405b47825 */ /* 0x010fc600078e0278 */
[----:B------:R-:W4:Y:S04]  /*44920*/  LDL.LU.64 R120, [R1+0xcf8] ;  /* 0x000cf80001787983 */ /* 0x000f280000300a00 */
        /* <DEDUP_REMOVED lines=9> */
[----:B------:R4:W-:Y:S01]  /*449c0*/  STL.64 [R1+0x2cb8], R180 ;  /* 0x002cb8b401007387 */ /* 0x0009e20000100a00 */
        /* <DEDUP_REMOVED lines=20> */
[----:B------:R-:W4:Y:S01]  /*44b10*/  LDL.LU.64 R120, [R1+0xd38] ;  /* 0x000d380001787983 */ /* 0x000f220000300a00 */
[----:B------:R-:W-:-:S03]  /*44b20*/  IMAD.WIDE R150, R5, 0x4, R130 ;  /* 0x0000000405967825 */ /* 0x000fc600078e0282 */
        /* <DEDUP_REMOVED lines=9> */
[----:B------:R1:W-:Y:S04]  /*44bc0*/  STL.64 [R1+0x2cf0], R178 ;  /* 0x002cf0b201007387 */ /* 0x0003e80000100a00 */
[----:B------:R-:W4:Y:S01]  /*44bd0*/  LDL.LU.64 R130, [R1+0xd48] ;  /* 0x000d480001827983 */ /* 0x000f220000300a00 */
[----:B---3--:R-:W-:-:S03]  /*44be0*/  IMAD.WIDE R42, R5, 0x4, R146 ;  /* 0x00000004052a7825 */ /* 0x008fc600078e0292 */
[----:B------:R-:W3:Y:S04]  /*44bf0*/  LDL.LU.64 R146, [R1+0xd50] ;  /* 0x000d500001927983 */ /* 0x000ee80000300a00 */
[----:B------:R-:W-:Y:S01]  /*44c00*/  STL.64 [R1+0x378], R114 ;  /* 0x0003787201007387 */ /* 0x000fe20000100a00 */
[----:B------:R-:W-:-:S03]  /*44c10*/  IMAD.WIDE R88, R5, 0x4, R128 ;  /* 0x0000000405587825 */ /* 0x000fc600078e0280 */
[----:B------:R1:W-:Y:S04]  /*44c20*/  STL.64 [R1+0x2cf8], R114 ;  /* 0x002cf87201007387 */ /* 0x0003e80000100a00 */
[----:B------:R-:W3:Y:S01]  /*44c30*/  LDL.LU.64 R128, [R1+0xd58] ;  /* 0x000d580001807983 */ /* 0x000ee20000300a00 */
        /* <DEDUP_REMOVED lines=24> */
[----:B------:R-:W-:Y:S04]  /*44dc0*/  STL.64 [R1+0x2d60], R176 ;  /* 0x002d60b001007387 */ /* 0x000fe80000100a00 */
[----:B------:R-:W4:Y:S01]  /*44dd0*/  LDL.LU.64 R138, [R1+0xd88] ;  /* 0x000d8800018a7983 */ /* 0x000f220000300a00 */
[----:B---3--:R-:W-:-:S03]  /*44de0*/  IMAD.WIDE R86, R5, 0x4, R146 ;  /* 0x0000000405567825 */ /* 0x008fc600078e0292 */
[----:B------:R-:W3:Y:S04]  /*44df0*/  LDL.LU.64 R146, [R1+0xd90] ;  /* 0x000d900001927983 */ /* 0x000ee80000300a00 */
[----:B------:R-:W-:Y:S04]  /*44e00*/  STL.64 [R1+0x338], R108 ;  /* 0x0003386c01007387 */ /* 0x000fe80000100a00 */
[----:B------:R-:W-:Y:S04]  /*44e10*/  STL.64 [R1+0x2d68], R108 ;  /* 0x002d686c01007387 */ /* 0x000fe80000100a00 */
[----:B------:R-:W3:Y:S01]  /*44e20*/  LDL.LU.64 R134, [R1+0xd98] ;  /* 0x000d980001867983 */ /* 0x000ee20000300a00 */
[----:B------:R-:W-:-:S04]  /*44e30*/  IMAD.WIDE R40, R5, 0x4, R130 ;  /* 0x0000000405287825 */ /* 0x000fc800078e0282 */
[----:B------:R-:W-:-:S04]  /*44e40*/  IMAD.WIDE R192, R5, 0x4, R128 ;  /* 0x0000000405c07825 */ /* 0x000fc800078e0280 */
[C---:B--2---:R-:W-:Y:S02]  /*44e50*/  IMAD.WIDE R140, R5.reuse, 0x4, R116 ;  /* 0x00000004058c7825 */ /* 0x044fe400078e0274 */
[----:B------:R-:W2:Y:S04]  /*44e60*/  LDL.LU.64 R116, [R1+0xda0] ;  /* 0x000da00001747983 */ /* 0x000ea80000300a00 */
[----:B------:R-:W2:Y:S04]  /*44e70*/  LDL.LU.64 R132, [R1+0xda8] ;  /* 0x000da80001847983 */ /* 0x000ea80000300a00 */
[----:B------:R-:W-:Y:S04]  /*44e80*/  STL.64 [R1+0x330], R40 ;  /* 0x0003302801007387 */ /* 0x000fe80000100a00 */
[----:B------:R-:W-:Y:S01]  /*44e90*/  STL.64 [R1+0x2d70], R40 ;  /* 0x002d702801007387 */ /* 0x000fe20000100a00 */
[----:B------:R-:W-:-:S03]  /*44ea0*/  IMAD.WIDE R230, R5, 0x4, R142 ;  /* 0x0000000405e67825 */ /* 0x000fc600078e028e */
[----:B------:R-:W2:Y:S04]  /*44eb0*/  LDL.LU.64 R130, [R1+0xdb0] ;  /* 0x000db00001827983 */ /* 0x000ea80000300a00 */
[----:B------:R-:W2:Y:S04]  /*44ec0*/  LDL.LU.64 R142, [R1+0xdb8] ;  /* 0x000db800018e7983 */ /* 0x000ea80000300a00 */
[----:B------:R-:W-:Y:S04]  /*44ed0*/  STL.64 [R1+0x328], R86 ;  /* 0x0003285601007387 */ /* 0x000fe80000100a00 */
[----:B------:R-:W-:Y:S04]  /*44ee0*/  STL.64 [R1+0x2d78], R86 ;  /* 0x002d785601007387 */ /* 0x000fe80000100a00 */
[----:B------:R-:W-:Y:S04]  /*44ef0*/  STL.64 [R1+0x320], R192 ;  /* 0x000320c001007387 */ /* 0x000fe80000100a00 */
[----:B------:R-:W-:Y:S01]  /*44f00*/  STL.64 [R1+0x2d80], R192 ;  /* 0x002d80c001007387 */ /* 0x000fe20000100a00 */
[----:B----4-:R-:W-:-:S03]  /*44f10*/  IMAD.WIDE R168, R5, 0x4, R120 ;  /* 0x0000000405a87825 */ /* 0x010fc600078e0278 */
[----:B------:R-:W4:Y:S01]  /*44f20*/  LDL.LU.64 R120, [R1+0xdc0] ;  /* 0x000dc00001787983 */ /* 0x000f220000300a00 */
[----:B------:R-:W-:-:S03]  /*44f30*/  IMAD.WIDE R174, R5, 0x4, R124 ;  /* 0x0000000405ae7825 */ /* 0x000fc600078e027c */
[----:B------:R-:W4:Y:S04]  /*44f40*/  LDL.LU.64 R128, [R1+0xdc8] ;  /* 0x000dc80001807983 */ /* 0x000f280000300a00 */
[----:B------:R-:W4:Y:S04]  /*44f50*/  LDL.LU.64 R124, [R1+0xdd0] ;  /* 0x000dd000017c7983 */ /* 0x000f280000300a00 */
[----:B------:R-:W-:Y:S04]  /*44f60*/  STL.64 [R1+0x318], R140 ;  /* 0x0003188c01007387 */ /* 0x000fe80000100a00 */
[----:B------:R-:W-:Y:S04]  /*44f70*/  STL.64 [R1+0x2d88], R140 ;  /* 0x002d888c01007387 */ /* 0x000fe80000100a00 */
[----:B------:R-:W-:Y:S04]  /*44f80*/  STL.64 [R1+0x308], R174 ;  /* 0x000308ae01007387 */ /* 0x000fe80000100a00 */
[----:B------:R1:W-:Y:S01]  /*44f90*/  STL.64 [R1+0x2d90], R174 ;  /* 0x002d90ae01007387 */ /* 0x0003e20000100a00 */
[----:B------:R-:W-:-:S03]  /*44fa0*/  IMAD.WIDE R106, R5, 0x4, R144 ;  /* 0x00000004056a7825 */ /* 0x000fc600078e0290 */
[----:B------:R-:W4:Y:S04]  /*44fb0*/  LDL.LU.64 R136, [R1+0xdd8] ;  /* 0x000dd80001887983 */ /* 0x000f280000300a00 */
[----:B------:R-:W4:Y:S04]  /*44fc0*/  LDL.LU.64 R144, [R1+0xde0] ;  /* 0x000de00001907983 */ /* 0x000f280000300a00 */
[----:B------:R-:W-:Y:S04]  /*44fd0*/  STL.64 [R1+0x310], R230 ;  /* 0x000310e601007387 */ /* 0x000fe80000100a00 */
[----:B------:R-:W-:Y:S04]  /*44fe0*/  STL.64 [R1+0x300], R168 ;  /* 0x000300a801007387 */ /* 0x000fe80000100a00 */
[----:B------:R-:W4:Y:S01]  /*44ff0*/  LDL.LU.64 R48, [R1+0xde8] ;  /* 0x000de80001307983 */ /* 0x000f220000300a00 */
[----:B------:R-:W-:-:S04]  /*45000*/  IMAD.WIDE R38, R5, 0x4, R138 ;  /* 0x0000000405267825 */ /* 0x000fc800078e028a */
[C---:B---3--:R-:W-:Y:S02]  /*45010*/  IMAD.WIDE R84, R5.reuse, 0x4, R146 ;  /* 0x0000000405547825 */ /* 0x048fe400078e0292 */
[----:B------:R-:W3:Y:S04]  /*45020*/  LDL.LU.64 R146, [R1+0xdf0] ;  /* 0x000df00001927983 */ /* 0x000ee80000300a00 */
[----:B------:R-:W-:Y:S01]  /*45030*/  STL.64 [R1+0x2f8], R106 ;  /* 0x0002f86a01007387 */ /* 0x000fe20000100a00 */
[----:B------:R-:W-:-:S04]  /*45040*/  IMAD.WIDE R194, R5, 0x4, R134 ;  /* 0x0000000405c27825 */ /* 0x000fc800078e0286 */
[C---:B--2---:R-:W-:Y:S02]  /*45050*/  IMAD.WIDE R138, R5.reuse, 0x4, R116 ;  /* 0x00000004058a7825 */ /* 0x044fe400078e0274 */
[----:B------:R-:W2:Y:S04]  /*45060*/  LDL.LU.64 R116, [R1+0xdf8] ;  /* 0x000df80001747983 */ /* 0x000ea80000300a00 */
[----:B------:R-:W-:Y:S01]  /*45070*/  STL.64 [R1+0x2f0], R38 ;  /* 0x0002f02601007387 */ /* 0x000fe20000100a00 */
[----:B------:R-:W-:-:S03]  /*45080*/  IMAD.WIDE R228, R5, 0x4, R132 ;  /* 0x0000000405e47825 */ /* 0x000fc600078e0284 */
[----:B------:R-:W-:Y:S04]  /*45090*/  STL.64 [R1+0x2e8], R84 ;  /* 0x0002e85401007387 */ /* 0x000fe80000100a00 */
[----:B------:R-:W2:Y:S01]  /*450a0*/  LDL.LU.64 R132, [R1+0xe00] ;  /* 0x000e000001847983 */ /* 0x000ea20000300a00 */
[----:B------:R-:W-:-:S03]  /*450b0*/  IMAD.WIDE R112, R5, 0x4, R130 ;  /* 0x0000000405707825 */ /* 0x000fc600078e0282 */
[----:B------:R-:W-:Y:S01]  /*450c0*/  STL.64 [R1+0x2e0], R194 ;  /* 0x0002e0c201007387 */ /* 0x000fe20000100a00 */
[----:B------:R-:W-:-:S03]  /*450d0*/  IMAD.WIDE R166, R5, 0x4, R142 ;  /* 0x0000000405a67825 */ /* 0x000fc600078e028e */
[----:B------:R-:W2:Y:S04]  /*450e0*/  LDL.LU.64 R134, [R1+0xe08] ;  /* 0x000e080001867983 */ /* 0x000ea80000300a00 */
        /* <DEDUP_REMOVED lines=8> */
[----:B------:R-:W-:-:S04]  /*45170*/  IMAD.WIDE R36, R5, 0x4, R128 ;  /* 0x0000000405247825 */ /* 0x000fc800078e0280 */
[C---:B------:R-:W-:Y:S01]  /*45180*/  IMAD.WIDE R82, R5.reuse, 0x4, R124 ;  /* 0x0000000405527825 */ /* 0x040fe200078e027c */
[----:B------:R-:W4:Y:S04]  /*45190*/  LDL.LU.64 R128, [R1+0xe28] ;  /* 0x000e280001807983 */ /* 0x000f280000300a00 */
[----:B------:R-:W4:Y:S01]  /*451a0*/  LDL.LU.64 R124, [R1+0xe30] ;  /* 0x000e3000017c7983 */ /* 0x000f220000300a00 */
[----:B------:R-:W-:-:S03]  /*451b0*/  IMAD.WIDE R196, R5, 0x4, R136 ;  /* 0x0000000405c47825 */ /* 0x000fc600078e0288 */
[----:B------:R-:W-:Y:S01]  /*451c0*/  STL.64 [R1+0x2b8], R104 ;  /* 0x0002b86801007387 */ /* 0x000fe20000100a00 */
[----:B------:R-:W-:-:S03]  /*451d0*/  IMAD.WIDE R136, R5, 0x4, R144 ;  /* 0x0000000405887825 */ /* 0x000fc600078e0290 */
[----:B------:R-:W4:Y:S04]  /*451e0*/  LDL.LU.64 R144, [R1+0xe38] ;  /* 0x000e380001907983 */ /* 0x000f280000300a00 */
[----:B------:R-:W-:Y:S04]  /*451f0*/  STL.64 [R1+0x2b0], R36 ;  /* 0x0002b02401007387 */ /* 0x000fe80000100a00 */
[----:B------:R-:W-:Y:S01]  /*45200*/  STL.64 [R1+0x2a8], R82 ;  /* 0x0002a85201007387 */ /* 0x000fe20000100a00 */
[----:B------:R-:W-:-:S04]  /*45210*/  IMAD.WIDE R226, R5, 0x4, R48 ;  /* 0x0000000405e27825 */ /* 0x000fc800078e0230 */
[C---:B---3--:R-:W-:Y:S02]  /*45220*/  IMAD.WIDE R110, R5.reuse, 0x4, R146 ;  /* 0x00000004056e7825 */ /* 0x048fe400078e0292 */
[----:B------:R-:W3:Y:S04]  /*45230*/  LDL.LU.64 R146, [R1+0xe40] ;  /* 0x000e400001927983 */ /* 0x000ee80000300a00 */
[----:B------:R-:W-:Y:S04]  /*45240*/  STL.64 [R1+0x2a0], R196 ;  /* 0x0002a0c401007387 */ /* 0x000fe80000100a00 */
[----:B------:R-:W3:Y:S01]  /*45250*/  LDL.LU.64 R52, [R1+0xe48] ;  /* 0x000e480001347983 */ /* 0x000ee20000300a00 */
[----:B--2---:R-:W-:-:S03]  /*45260*/  IMAD.WIDE R164, R5, 0x4, R116 ;  /* 0x0000000405a47825 */ /* 0x004fc600078e0274 */
[----:B------:R-:W2:Y:S04]  /*45270*/  LDL.LU.64 R116, [R1+0xe50] ;  /* 0x000e500001747983 */ /* 0x000ea80000300a00 */
[----:B------:R-:W-:Y:S04]  /*45280*/  STL.64 [R1+0x298], R136 ;  /* 0x0002988801007387 */ /* 0x000fe80000100a00 */
[----:B------:R1:W-:Y:S01]  /*45290*/  STL.64 [R1+0x288], R110 ;  /* 0x0002886e01007387 */ /* 0x0003e20000100a00 */
[----:B------:R-:W-:-:S03]  /*452a0*/  IMAD.WIDE R102, R5, 0x4, R132 ;  /* 0x0000000405667825 */ /* 0x000fc600078e0284 */
[----:B------:R-:W2:Y:S04]  /*452b0*/  LDL.LU.64 R118, [R1+0xe58] ;  /* 0x000e580001767983 */ /* 0x000ea80000300a00 */
[----:B------:R-:W2:Y:S04]  /*452c0*/  LDL.LU.64 R132, [R1+0xe60] ;  /* 0x000e600001847983 */ /* 0x000ea80000300a00 */
[----:B------:R-:W-:Y:S04]  /*452d0*/  STL.64 [R1+0x290], R226 ;  /* 0x000290e201007387 */ /* 0x000fe80000100a00 */
[----:B------:R-:W-:Y:S04]  /*452e0*/  STL.64 [R1+0x280], R164 ;  /* 0x000280a401007387 */ /* 0x000fe80000100a00 */
[----:B------:R-:W2:Y:S01]  /*452f0*/  LDL.LU.64 R48, [R1+0xe68] ;  /* 0x000e680001307983 */ /* 0x000ea20000300a00 */
[----:B------:R-:W-:-:S04]  /*45300*/  IMAD.WIDE R78, R5, 0x4, R142 ;  /* 0x00000004054e7825 */ /* 0x000fc800078e028e */
[C---:B------:R-:W-:Y:S01]  /*45310*/  IMAD.WIDE R34, R5.reuse, 0x4, R134 ;  /* 0x0000000405227825 */ /* 0x040fe200078e0286 */
[----:B------:R-:W1:Y:S04]  /*45320*/  LDL.LU.64 R142, [R1+0xe70] ;  /* 0x000e7000018e7983 */ /* 0x000e680000300a00 */
[----:B------:R-:W-:Y:S01]  /*45330*/  STL.64 [R1+0x278], R102 ;  /* 0x0002786601007387 */ /* 0x000fe20000100a00 */
[----:B----4-:R-:W-:-:S03]  /*45340*/  IMAD.WIDE R134, R5, 0x4, R120 ;  /* 0x0000000405867825 */ /* 0x010fc600078e0278 */
[----:B------:R-:W4:Y:S01]  /*45350*/  LDL.LU.64 R120, [R1+0xe78] ;  /* 0x000e780001787983 */ /* 0x000f220000300a00 */
[----:B------:R-:W-:-:S03]  /*45360*/  IMAD.WIDE R198, R5, 0x4, R130 ;  /* 0x0000000405c67825 */ /* 0x000fc600078e0282 */
[----:B------:R-:W-:Y:S01]  /*45370*/  STL.64 [R1+0x270], R34 ;  /* 0x0002702201007387 */ /* 0x000fe20000100a00 */
[----:B------:R-:W-:-:S03]  /*45380*/  IMAD.WIDE R224, R5, 0x4, R128 ;  /* 0x0000000405e07825 */ /* 0x000fc600078e0280 */
[----:B------:R-:W-:Y:S01]  /*45390*/  STL.64 [R1+0x268], R78 ;  /* 0x0002684e01007387 */ /* 0x000fe20000100a00 */
[----:B------:R-:W-:-:S03]  /*453a0*/  IMAD.WIDE R180, R5, 0x4, R124 ;  /* 0x0000000405b47825 */ /* 0x000fc600078e027c */
[----:B------:R-:W4:Y:S04]  /*453b0*/  LDL.LU.64 R128, [R1+0xe80] ;  /* 0x000e800001807983 */ /* 0x000f280000300a00 */
[----:B------:R-:W-:Y:S04]  /*453c0*/  STL.64 [R1+0x260], R198 ;  /* 0x000260c601007387 */ /* 0x000fe80000100a00 */
[----:B------:R-:W4:Y:S04]  /*453d0*/  LDL.LU.64 R130, [R1+0xe88] ;  /* 0x000e880001827983 */ /* 0x000f280000300a00 */
[----:B------:R-:W4:Y:S04]  /*453e0*/  LDL.LU.64 R124, [R1+0xe90] ;  /* 0x000e9000017c7983 */ /* 0x000f280000300a00 */
[----:B------:R-:W-:Y:S01]  /*453f0*/  STL.64 [R1+0x258], R134 ;  /* 0x0002588601007387 */ /* 0x000fe20000100a00 */
[----:B------:R-:W-:-:S03]  /*45400*/  IMAD.WIDE R162, R5, 0x4, R144 ;  /* 0x0000000405a27825 */ /* 0x000fc600078e0290 */
[----:B------:R-:W-:Y:S04]  /*45410*/  STL.64 [R1+0x248], R180 ;  /* 0x000248b401007387 */ /* 0x000fe80000100a00 */
[----:B------:R-:W4:Y:S01]  /*45420*/  LDL.LU.64 R144, [R1+0xe98] ;  /* 0x000e980001907983 */ /* 0x000f220000300a00 */
[----:B---3--:R-:W-:-:S03]  /*45430*/  IMAD.WIDE R100, R5, 0x4, R146 ;  /* 0x0000000405647825 */ /* 0x008fc600078e0292 */
[----:B------:R-:W3:Y:S04]  /*45440*/  LDL.LU.64 R146, [R1+0xea0] ;  /* 0x000ea00001927983 */ /* 0x000ee80000300a00 */
[----:B------:R-:W-:Y:S04]  /*45450*/  STL.64 [R1+0x250], R224 ;  /* 0x000250e001007387 */ /* 0x000fe80000100a00 */
[----:B------:R-:W-:Y:S01]  /*45460*/  STL.64 [R1+0x240], R162 ;  /* 0x000240a201007387 */ /* 0x000fe20000100a00 */
[----:B------:R-:W-:-:S03]  /*45470*/  IMAD.WIDE R30, R5, 0x4, R52 ;  /* 0x00000004051e7825 */ /* 0x000fc600078e0234 */
[----:B------:R-:W3:Y:S01]  /*45480*/  LDL.LU.64 R122, [R1+0xea8] ;  /* 0x000ea800017a7983 */ /* 0x000ee20000300a00 */
[----:B--2---:R-:W-:-:S03]  /*45490*/  IMAD.WIDE R76, R5, 0x4, R116 ;  /* 0x00000004054c7825 */ /* 0x004fc600078e0274 */
[----:B------:R-:W2:Y:S04]  /*454a0*/  LDL.LU.64 R116, [R1+0xeb0] ;  /* 0x000eb00001747983 */ /* 0x000ea80000300a00 */
[----:B------:R-:W-:Y:S01]  /*454b0*/  STL.64 [R1+0x238], R100 ;  /* 0x0002386401007387 */ /* 0x000fe20000100a00 */
[----:B------:R-:W-:-:S03]  /*454c0*/  IMAD.WIDE R200, R5, 0x4, R118 ;  /* 0x0000000405c87825 */ /* 0x000fc600078e0276 */
[----:B------:R-:W2:Y:S04]  /*454d0*/  LDL.LU.64 R118, [R1+0xeb8] ;  /* 0x000eb80001767983 */ /* 0x000ea80000300a00 */
[----:B------:R-:W-:Y:S01]  /*454e0*/  STL.64 [R1+0x230], R30 ;  /* 0x0002301e01007387 */ /* 0x000fe20000100a00 */
[----:B------:R-:W-:-:S03]  /*454f0*/  IMAD.WIDE R222, R5, 0x4, R48 ;  /* 0x0000000405de7825 */ /* 0x000fc600078e0230 */
[----:B------:R-:W-:Y:S04]  /*45500*/  STL.64 [R1+0x228], R76 ;  /* 0x0002284c01007387 */ /* 0x000fe80000100a00 */
[----:B------:R-:W2:Y:S01]  /*45510*/  LDL.LU.64 R48, [R1+0xec0] ;  /* 0x000ec00001307983 */ /* 0x000ea20000300a00 */
[----:B------:R-:W-:-:S04]  /*45520*/  IMAD.WIDE R132, R5, 0x4, R132 ;  /* 0x0000000405847825 */ /* 0x000fc800078e0284 */
[C---:B-1----:R-:W-:Y:S01]  /*45530*/  IMAD.WIDE R178, R5.reuse, 0x4, R142 ;  /* 0x0000000405b27825 */ /* 0x042fe200078e028e */
[----:B------:R-:W-:Y:S04]  /*45540*/  STL.64 [R1+0x220], R200 ;  /* 0x000220c801007387 */ /* 0x000fe80000100a00 */
[----:B------:R-:W2:Y:S01]  /*45550*/  LDL.LU.64 R142, [R1+0xec8] ;  /* 0x000ec800018e7983 */ /* 0x000ea20000300a00 */
[----:B----4-:R-:W-:-:S03]  /*45560*/  IMAD.WIDE R160, R5, 0x4, R120 ;  /* 0x0000000405a07825 */ /* 0x010fc600078e0278 */
[----:B------:R-:W4:Y:S04]  /*45570*/  LDL.LU.64 R120, [R1+0xed0] ;  /* 0x000ed00001787983 */ /* 0x000f280000300a00 */
[----:B------:R-:W-:Y:S04]  /*45580*/  STL.64 [R1+0x218], R132 ;  /* 0x0002188401007387 */ /* 0x000fe80000100a00 */
[----:B------:R1:W-:Y:S04]  /*45590*/  STL.64 [R1+0x208], R178 ;  /* 0x000208b201007387 */ /* 0x0003e80000100a00 */
[----:B------:R-:W4:Y:S01]  /*455a0*/  LDL.LU.64 R52, [R1+0xed8] ;  /* 0x000ed80001347983 */ /* 0x000f220000300a00 */
[----:B------:R-:W-:-:S03]  /*455b0*/  IMAD.WIDE R98, R5, 0x4, R128 ;  /* 0x0000000405627825 */ /* 0x000fc600078e0280 */
[----:B------:R-:W4:Y:S04]  /*455c0*/  LDL.LU.64 R128, [R1+0xee0] ;  /* 0x000ee00001807983 */ /* 0x000f280000300a00 */
[----:B------:R-:W-:Y:S04]  /*455d0*/  STL.64 [R1+0x210], R222 ;  /* 0x000210de01007387 */ /* 0x000fe80000100a00 */
[----:B------:R-:W-:Y:S01]  /*455e0*/  STL.64 [R1+0x200], R160 ;  /* 0x000200a001007387 */ /* 0x000fe20000100a00 */
[----:B------:R-:W-:-:S04]  /*455f0*/  IMAD.WIDE R72, R5, 0x4, R124 ;  /* 0x0000000405487825 */ /* 0x000fc800078e027c */
[C---:B------:R-:W-:Y:S01]  /*45600*/  IMAD.WIDE R28, R5.reuse, 0x4, R130 ;  /* 0x00000004051c7825 */ /* 0x040fe200078e0282 */
[----:B------:R-:W4:Y:S04]  /*45610*/  LDL.LU.64 R124, [R1+0xee8] ;  /* 0x000ee800017c7983 */ /* 0x000f280000300a00 */
[----:B------:R-:W-:Y:S01]  /*45620*/  STL.64 [R1+0x1f8], R98 ;  /* 0x0001f86201007387 */ /* 0x000fe20000100a00 */
[----:B------:R-:W-:-:S03]  /*45630*/  IMAD.WIDE R202, R5, 0x4, R144 ;  /* 0x0000000405ca7825 */ /* 0x000fc600078e0290 */
[----:B------:R-:W4:Y:S01]  /*45640*/  LDL.LU.64 R144, [R1+0xef0] ;  /* 0x000ef00001907983 */ /* 0x000f220000300a00 */
[----:B---3--:R-:W-:-:S03]  /*45650*/  IMAD.WIDE R130, R5, 0x4, R146 ;  /* 0x0000000405827825 */ /* 0x008fc600078e0292 */
[----:B------:R-:W3:Y:S04]  /*45660*/  LDL.LU.64 R146, [R1+0xef8] ;  /* 0x000ef80001927983 */ /* 0x000ee80000300a00 */
[----:B------:R-:W-:Y:S04]  /*45670*/  STL.64 [R1+0x1f0], R28 ;  /* 0x0001f01c01007387 */ /* 0x000fe80000100a00 */
[----:B------:R-:W-:Y:S01]  /*45680*/  STL.64 [R1+0x1e8], R72 ;  /* 0x0001e84801007387 */ /* 0x000fe20000100a00 */
[----:B------:R-:W-:-:S04]  /*45690*/  IMAD.WIDE R188, R5, 0x4, R122 ;  /* 0x0000000405bc7825 */ /* 0x000fc800078e027a */
[C---:B--2---:R-:W-:Y:S02]  /*456a0*/  IMAD.WIDE R158, R5.reuse, 0x4, R116 ;  /* 0x00000004059e7825 */ /* 0x044fe400078e0274 */
[----:B------:R-:W2:Y:S04]  /*456b0*/  LDL.LU.64 R116, [R1+0xf00] ;  /* 0x000f000001747983 */ /* 0x000ea80000300a00 */
[----:B------:R-:W-:Y:S01]  /*456c0*/  STL.64 [R1+0x1e0], R202 ;  /* 0x0001e0ca01007387 */ /* 0x000fe20000100a00 */
[----:B------:R-:W-:-:S03]  /*456d0*/  IMAD.WIDE R156, R5, 0x4, R118 ;  /* 0x00000004059c7825 */ /* 0x000fc600078e0276 */
        /* <DEDUP_REMOVED lines=9> */
[----:B------:R-:W2:Y:S01]  /*45770*/  LDL.LU.64 R142, [R1+0xf20] ;  /* 0x000f2000018e7983 */ /* 0x000ea20000300a00 */
[----:B----4-:R-:W-:-:S03]  /*45780*/  IMAD.WIDE R70, R5, 0x4, R120 ;  /* 0x0000000405467825 */ /* 0x010fc600078e0278 */
[----:B------:R-:W4:Y:S04]  /*45790*/  LDL.LU.64 R120, [R1+0xf28] ;  /* 0x000f280001787983 */ /* 0x000f280000300a00 */
[----:B------:R-:W-:Y:S01]  /*457a0*/  STL.64 [R1+0x1b8], R74 ;  /* 0x0001b84a01007387 */ /* 0x000fe20000100a00 */
[----:B------:R-:W-:-:S03]  /*457b0*/  IMAD.WIDE R204, R5, 0x4, R52 ;  /* 0x0000000405cc7825 */ /* 0x000fc600078e0234 */
[----:B------:R-:W4:Y:S04]  /*457c0*/  LDL.LU.64 R216, [R1+0xf30] ;  /* 0x000f300001d87983 */ /* 0x000f280000300a00 */
[----:B------:R-:W4:Y:S04]  /*457d0*/  LDL.LU.64 R52, [R1+0xf38] ;  /* 0x000f380001347983 */ /* 0x000f280000300a00 */
[----:B------:R-:W-:Y:S01]  /*457e0*/  STL.64 [R1+0x1b0], R26 ;  /* 0x0001b01a01007387 */ /* 0x000fe20000100a00 */
[----:B------:R-:W-:-:S03]  /*457f0*/  IMAD.WIDE R128, R5, 0x4, R128 ;  /* 0x0000000405807825 */ /* 0x000fc600078e0280 */
[----:B------:R-:W4:Y:S04]  /*45800*/  LDL.LU.64 R56, [R1+0xf40] ;  /* 0x000f400001387983 */ /* 0x000f280000300a00 */
[----:B------:R-:W-:Y:S04]  /*45810*/  STL.64 [R1+0x1a8], R70 ;  /* 0x0001a84601007387 */ /* 0x000fe80000100a00 */
[----:B------:R-:W-:Y:S01]  /*45820*/  STL.64 [R1+0x1a0], R204 ;  /* 0x0001a0cc01007387 */ /* 0x000fe20000100a00 */
[----:B------:R-:W-:-:S04]  /*45830*/  IMAD.WIDE R126, R5, 0x4, R124 ;  /* 0x00000004057e7825 */ /* 0x000fc800078e027c */
[C---:B------:R-:W-:Y:S02]  /*45840*/  IMAD.WIDE R152, R5.reuse, 0x4, R144 ;  /* 0x0000000405987825 */ /* 0x040fe400078e0290 */
[----:B------:R-:W4:Y:S04]  /*45850*/  LDL.LU.64 R144, [R1+0xf48] ;  /* 0x000f480001907983 */ /* 0x000f280000300a00 */
[----:B------:R-:W4:Y:S04]  /*45860*/  LDL.LU.64 R124, [R1+0xf50] ;  /* 0x000f5000017c7983 */ /* 0x000f280000300a00 */
[----:B------:R-:W-:Y:S04]  /*45870*/  STL.64 [R1+0x198], R128 ;  /* 0x0001988001007387 */ /* 0x000fe80000100a00 */
[----:B------:R-:W-:Y:S01]  /*45880*/  STL.64 [R1+0x188], R152 ;  /* 0x0001889801007387 */ /* 0x000fe20000100a00 */
[----:B---3--:R-:W-:-:S03]  /*45890*/  IMAD.WIDE R154, R5, 0x4, R146 ;  /* 0x00000004059a7825 */ /* 0x008fc600078e0292 */
[----:B------:R-:W3:Y:S01]  /*458a0*/  LDL.LU.64 R146, [R1+0xf58] ;  /* 0x000f580001927983 */ /* 0x000ee20000300a00 */
[----:B--2---:R-:W-:-:S03]  /*458b0*/  IMAD.WIDE R62, R5, 0x4, R116 ;  /* 0x00000004053e7825 */ /* 0x004fc600078e0274 */
[----:B------:R-:W2:Y:S04]  /*458c0*/  LDL.LU.64 R116, [R1+0xf60] ;  /* 0x000f600001747983 */ /* 0x000ea80000300a00 */
[----:B------:R-:W-:Y:S04]  /*458d0*/  STL.64 [R1+0x190], R126 ;  /* 0x0001907e01007387 */ /* 0x000fe80000100a00 */
[----:B------:R-:W-:Y:S01]  /*458e0*/  STL.64 [R1+0x180], R154 ;  /* 0x0001809a01007387 */ /* 0x000fe20000100a00 */
[----:B------:R-:W-:-:S03]  /*458f0*/  IMAD.WIDE R68, R5, 0x4, R118 ;  /* 0x0000000405447825 */ /* 0x000fc600078e0276 */
[----:B------:R-:W2:Y:S04]  /*45900*/  LDL.LU.64 R118, [R1+0xf68] ;  /* 0x000f680001767983 */ /* 0x000ea80000300a00 */
[----:B------:R-:W2:Y:S04]  /*45910*/  LDL.LU.64 R212, [R1+0xf70] ;  /* 0x000f700001d47983 */ /* 0x000ea80000300a00 */
[----:B------:R-:W-:Y:S01]  /*45920*/  STL.64 [R1+0x178], R62 ;  /* 0x0001783e01007387 */ /* 0x000fe20000100a00 */
[----:B------:R-:W-:-:S04]  /*45930*/  IMAD.WIDE R206, R5, 0x4, R48 ;  /* 0x0000000405ce7825 */ /* 0x000fc800078e0230 */
[C---:B------:R-:W-:Y:S01]  /*45940*/  IMAD.WIDE R24, R5.reuse, 0x4, R122 ;  /* 0x0000000405187825 */ /* 0x040fe200078e027a */
[----:B------:R-:W2:Y:S04]  /*45950*/  LDL.LU.64 R48, [R1+0xf78] ;  /* 0x000f780001307983 */ /* 0x000ea80000300a00 */
[----:B------:R-:W-:Y:S01]  /*45960*/  STL.64 [R1+0x170], R24 ;  /* 0x0001701801007387 */ /* 0x000fe20000100a00 */
[----:B----4-:R-:W-:-:S03]  /*45970*/  IMAD.WIDE R122, R5, 0x4, R120 ;  /* 0x00000004057a7825 */ /* 0x010fc600078e0278 */
[----:B------:R-:W4:Y:S04]  /*45980*/  LDL.LU.64 R120, [R1+0xf80] ;  /* 0x000f800001787983 */ /* 0x000f280000300a00 */
[----:B------:R-:W-:Y:S04]  /*45990*/  STL.64 [R1+0x168], R68 ;  /* 0x0001684401007387 */ /* 0x000fe80000100a00 */
[----:B------:R-:W-:Y:S01]  /*459a0*/  STL.64 [R1+0x160], R206 ;  /* 0x000160ce01007387 */ /* 0x000fe20000100a00 */
[----:B------:R-:W-:-:S03]  /*459b0*/  IMAD.WIDE R96, R5, 0x4, R52 ;  /* 0x0000000405607825 */ /* 0x000fc600078e0234 */
[----:B------:R-:W4:Y:S01]  /*459c0*/  LDL.LU.64 R52, [R1+0xf88] ;  /* 0x000f880001347983 */ /* 0x000f220000300a00 */
[----:B------:R-:W-:-:S04]  /*459d0*/  IMAD.WIDE R142, R5, 0x4, R142 ;  /* 0x00000004058e7825 */ /* 0x000fc800078e028e */
[C---:B------:R-:W-:Y:S01]  /*459e0*/  IMAD.WIDE R150, R5.reuse, 0x4, R216 ;  /* 0x0000000405967825 */ /* 0x040fe200078e02d8 */
[----:B------:R-:W-:Y:S04]  /*459f0*/  STL.64 [R1+0x158], R142 ;  /* 0x0001588e01007387 */ /* 0x000fe80000100a00 */
[----:B------:R1:W-:Y:S04]  /*45a00*/  STL.64 [R1+0x148], R150 ;  /* 0x0001489601007387 */ /* 0x0003e80000100a00 */
[----:B------:R-:W4:Y:S04]  /*45a10*/  LDL.LU.64 R214, [R1+0xf90] ;  /* 0x000f900001d67983 */ /* 0x000f280000300a00 */
[----:B------:R-:W-:Y:S01]  /*45a20*/  STL.64 [R1+0x150], R122 ;  /* 0x0001507a01007387 */ /* 0x000fe20000100a00 */
[----:B------:R-:W-:-:S03]  /*45a30*/  IMAD.WIDE R32, R5, 0x4, R56 ;  /* 0x0000000405207825 */ /* 0x000fc600078e0238 */
[----:B------:R-:W-:Y:S04]  /*45a40*/  STL.64 [R1+0x140], R96 ;  /* 0x0001406001007387 */ /* 0x000fe80000100a00 */
[----:B------:R-:W4:Y:S01]  /*45a50*/  LDL.LU.64 R216, [R1+0xf98] ;  /* 0x000f980001d87983 */ /* 0x000f220000300a00 */
[----:B------:R-:W-:-:S04]  /*45a60*/  IMAD.WIDE R20, R5, 0x4, R144 ;  /* 0x0000000405147825 */ /* 0x000fc800078e0290 */
[C---:B------:R-:W-:Y:S01]  /*45a70*/  IMAD.WIDE R66, R5.reuse, 0x4, R124 ;  /* 0x0000000405427825 */ /* 0x040fe200078e027c */
[----:B------:R-:W4:Y:S04]  /*45a80*/  LDL.LU.64 R144, [R1+0xfa0] ;  /* 0x000fa00001907983 */ /* 0x000f280000300a00 */
[----:B------:R-:W4:Y:S04]  /*45a90*/  LDL.LU.64 R56, [R1+0xfa8] ;  /* 0x000fa80001387983 */ /* 0x000f280000300a00 */
[----:B------:R-:W-:Y:S01]  /*45aa0*/  STL.64 [R1+0x138], R32 ;  /* 0x0001382001007387 */ /* 0x000fe20000100a00 */
[----:B---3--:R-:W-:-:S03]  /*45ab0*/  IMAD.WIDE R170, R5, 0x4, R146 ;  /* 0x0000000405aa7825 */ /* 0x008fc600078e0292 */
[----:B------:R-:W3:Y:S01]  /*45ac0*/  LDL.LU.64 R146, [R1+0xfb0] ;  /* 0x000fb00001927983 */ /* 0x000ee20000300a00 */
[----:B--2---:R-:W-:-:S03]  /*45ad0*/  IMAD.WIDE R124, R5, 0x4, R116 ;  /* 0x00000004057c7825 */ /* 0x004fc600078e0274 */
[----:B------:R-:W2:Y:S04]  /*45ae0*/  LDL.LU.64 R116, [R1+0xfb8] ;  /* 0x000fb80001747983 */ /* 0x000ea80000300a00 */
[----:B------:R-:W-:Y:S01]  /*45af0*/  STL.64 [R1+0x130], R20 ;  /* 0x0001301401007387 */ /* 0x000fe20000100a00 */
[----:B------:R-:W-:-:S03]  /*45b00*/  IMAD.WIDE R114, R5, 0x4, R212 ;  /* 0x0000000405727825 */ /* 0x000fc600078e02d4 */
[----:B------:R-:W-:Y:S04]  /*45b10*/  STL.64 [R1+0x128], R66 ;  /* 0x0001284201007387 */ /* 0x000fe80000100a00 */
[----:B------:R-:W-:Y:S01]  /*45b20*/  STL.64 [R1+0x120], R170 ;  /* 0x000120aa01007387 */ /* 0x000fe20000100a00 */
[----:B------:R-:W-:-:S04]  /*45b30*/  IMAD.WIDE R118, R5, 0x4, R118 ;  /* 0x0000000405767825 */ /* 0x000fc800078e0276 */
[C---:B------:R-:W-:Y:S02]  /*45b40*/  IMAD.WIDE R94, R5.reuse, 0x4, R48 ;  /* 0x00000004055e7825 */ /* 0x040fe400078e0230 */
[----:B------:R-:W2:Y:S04]  /*45b50*/  LDL.LU.64 R48, [R1+0xfc0] ;  /* 0x000fc00001307983 */ /* 0x000ea80000300a00 */
[----:B------:R-:W-:Y:S04]  /*45b60*/  STL.64 [R1+0x118], R124 ;  /* 0x0001187c01007387 */ /* 0x000fe80000100a00 */
[----:B------:R1:W-:Y:S04]  /*45b70*/  STL.64 [R1+0x108], R114 ;  /* 0x0001087201007387 */ /* 0x0003e80000100a00 */
[----:B------:R-:W2:Y:S04]  /*45b80*/  LDL.LU.64 R16, [R1+0xfc8] ;  /* 0x000fc80001107983 */ /* 0x000ea80000300a00 */
[----:B------:R-:W2:Y:S04]  /*45b90*/  LDL.LU.64 R60, [R1+0xfd0] ;  /* 0x000fd000013c7983 */ /* 0x000ea80000300a00 */
[----:B------:R-:W2:Y:S01]  /*45ba0*/  LDL.LU.64 R212, [R1+0xfd8] ;  /* 0x000fd80001d47983 */ /* 0x000ea20000300a00 */
[----:B----4-:R-:W-:-:S03]  /*45bb0*/  IMAD.WIDE R22, R5, 0x4, R120 ;  /* 0x0000000405167825 */ /* 0x010fc600078e0278 */
[----:B------:R-:W4:Y:S04]  /*45bc0*/  LDL.LU.64 R120, [R1+0xfe0] ;  /* 0x000fe00001787983 */ /* 0x000f280000300a00 */
[----:B------:R-:W-:Y:S04]  /*45bd0*/  STL.64 [R1+0x110], R118 ;  /* 0x0001107601007387 */ /* 0x000fe80000100a00 */
[----:B------:R-:W-:Y:S01]  /*45be0*/  STL.64 [R1+0x100], R94 ;  /* 0x0001005e01007387 */ /* 0x000fe20000100a00 */
[----:B------:R-:W-:-:S03]  /*45bf0*/  IMAD.WIDE R18, R5, 0x4, R52 ;  /* 0x0000000405127825 */ /* 0x000fc600078e0234 */
[----:B------:R-:W4:Y:S04]  /*45c00*/  LDL.LU.64 R52, [R1+0xfe8] ;  /* 0x000fe80001347983 */ /* 0x000f280000300a00 */
[----:B------:R-:W4:Y:S04]  /*45c10*/  LDL.LU.64 R14, [R1+0xff0] ;  /* 0x000ff000010e7983 */ /* 0x000f280000300a00 */
[----:B------:R-:W4:Y:S04]  /*45c20*/  LDL.LU.64 R58, [R1+0xff8] ;  /* 0x000ff800013a7983 */ /* 0x000f280000300a00 */
[----:B------:R-:W-:Y:S01]  /*45c30*/  STL.64 [R1+0xf8], R22 ;  /* 0x0000f81601007387 */ /* 0x000fe20000100a00 */
[----:B------:R-:W-:-:S03]  /*45c40*/  IMAD.WIDE R64, R5, 0x4, R214 ;  /* 0x0000000405407825 */ /* 0x000fc600078e02d6 */
[----:B------:R-:W4:Y:S04]  /*45c50*/  LDL.LU.64 R2, [R1+0x1000] ;  /* 0x0010000001027983 */ /* 0x000f280000300a00 */
[----:B------:R-:W-:Y:S01]  /*45c60*/  STL.64 [R1+0xf0], R18 ;  /* 0x0000f01201007387 */ /* 0x000fe20000100a00 */
[----:B------:R-:W-:-:S03]  /*45c70*/  IMAD.WIDE R210, R5, 0x4, R216 ;  /* 0x0000000405d27825 */ /* 0x000fc600078e02d8 */
[----:B------:R-:W-:Y:S04]  /*45c80*/  STL.64 [R1+0xe8], R64 ;  /* 0x0000e84001007387 */ /* 0x000fe80000100a00 */
[----:B------:R-:W4:Y:S04]  /*45c90*/  LDL.LU.64 R214, [R1+0x1008] ;  /* 0x0010080001d67983 */ /* 0x000f280000300a00 */
[----:B------:R-:W-:Y:S04]  /*45ca0*/  STL.64 [R1+0xe0], R210 ;  /* 0x0000e0d201007387 */ /* 0x000fe80000100a00 */
[----:B------:R-:W4:Y:S01]  /*45cb0*/  LDL.LU.64 R216, [R1+0x1010] ;  /* 0x0010100001d87983 */ /* 0x000f220000300a00 */
[----:B---3--:R-:W-:-:S04]  /*45cc0*/  IMAD.WIDE R92, R5, 0x4, R146 ;  /* 0x00000004055c7825 */ /* 0x008fc800078e0292 */
[C---:B------:R-:W-:Y:S01]  /*45cd0*/  IMAD.WIDE R144, R5.reuse, 0x4, R144 ;  /* 0x0000000405907825 */ /* 0x040fe200078e0290 */
[----:B------:R-:W3:Y:S03]  /*45ce0*/  LDL.LU.64 R146, [R1+0x1018] ;  /* 0x0010180001927983 */ /* 0x000ee60000300a00 */
[----:B------:R-:W-:-:S04]  /*45cf0*/  IMAD.WIDE R56, R5, 0x4, R56 ;  /* 0x0000000405387825 */ /* 0x000fc800078e0238 */
[C---:B--2---:R-:W-:Y:S02]  /*45d00*/  IMAD.WIDE R54, R5.reuse, 0x4, R116 ;  /* 0x0000000405367825 */ /* 0x044fe400078e0274 */
[----:B------:R-:W2:Y:S04]  /*45d10*/  LDL.LU.64 R116, [R1+0x1020] ;  /* 0x0010200001747983 */ /* 0x000ea80000300a00 */
[----:B------:R-:W-:Y:S04]  /*45d20*/  STL.64 [R1+0xd8], R144 ;  /* 0x0000d89001007387 */ /* 0x000fe80000100a00 */
[----:B------:R-:W-:Y:S01]  /*45d30*/  STL.64 [R1+0xc8], R92 ;  /* 0x0000c85c01007387 */ /* 0x000fe20000100a00 */
[----:B------:R-:W-:-:S04]  /*45d40*/  IMAD.WIDE R10, R5, 0x4, R48 ;  /* 0x00000004050a7825 */ /* 0x000fc800078e0230 */
[C---:B------:R-:W-:Y:S01]  /*45d50*/  IMAD.WIDE R16, R5.reuse, 0x4, R16 ;  /* 0x0000000405107825 */ /* 0x040fe200078e0210 */
[----:B------:R-:W2:Y:S04]  /*45d60*/  LDL.LU.64 R48, [R1+0x1028] ;  /* 0x0010280001307983 */ /* 0x000ea80000300a00 */
[----:B------:R-:W-:Y:S01]  /*45d70*/  STL.64 [R1+0xd0], R56 ;  /* 0x0000d03801007387 */ /* 0x000fe20000100a00 */
[----:B------:R-:W-:-:S03]  /*45d80*/  IMAD.WIDE R60, R5, 0x4, R60 ;  /* 0x00000004053c7825 */ /* 0x000fc600078e023c */
        /* <DEDUP_REMOVED lines=8> */
[----:B----4-:R-:W-:-:S04]  /*45e10*/  IMAD.WIDE R120, R5, 0x4, R120 ;  /* 0x0000000405787825 */ /* 0x010fc800078e0278 */
[C---:B------:R-:W-:Y:S01]  /*45e20*/  IMAD.WIDE R90, R5.reuse, 0x4, R14 ;  /* 0x00000004055a7825 */ /* 0x040fe200078e020e */
[----:B------:R-:W-:Y:S04]  /*45e30*/  STL.64 [R1+0x98], R120 ;  /* 0x0000987801007387 */ /* 0x000fe80000100a00 */
[----:B------:R4:W-:Y:S04]  /*45e40*/  STL.64 [R1+0x88], R90 ;  /* 0x0000885a01007387 */ /* 0x0009e80000100a00 */
[----:B------:R-:W4:Y:S01]  /*45e50*/  LDL.LU.64 R248, [R1+0x1040] ;  /* 0x0010400001f87983 */ /* 0x000f220000300a00 */
[----:B------:R-:W-:-:S04]  /*45e60*/  IMAD.WIDE R52, R5, 0x4, R52 ;  /* 0x0000000405347825 */ /* 0x000fc800078e0234 */
[----:B------:R-:W-:-:S04]  /*45e70*/  IMAD.WIDE R50, R5, 0x4, R58 ;  /* 0x0000000405327825 */ /* 0x000fc800078e023a */
[C---:B------:R-:W-:Y:S01]  /*45e80*/  IMAD.WIDE R8, R5.reuse, 0x4, R2 ;  /* 0x0000000405087825 */ /* 0x040fe200078e0202 */
[----:B------:R-:W-:Y:S04]  /*45e90*/  STL.64 [R1+0x90], R52 ;  /* 0x0000903401007387 */ /* 0x000fe80000100a00 */
[----:B------:R-:W-:Y:S04]  /*45ea0*/  STL.64 [R1+0x80], R50 ;  /* 0x0000803201007387 */ /* 0x000fe80000100a00 */
[----:B------:R-:W4:Y:S01]  /*45eb0*/  LDL.LU.64 R12, [R1+0x1048] ;  /* 0x00104800010c7983 */ /* 0x000f220000300a00 */
[----:B------:R-:W-:-:S03]  /*45ec0*/  IMAD.WIDE R14, R5, 0x4, R214 ;  /* 0x00000004050e7825 */ /* 0x000fc600078e02d6 */
[----:B------:R-:W4:Y:S01]  /*45ed0*/  LDL.LU.64 R2, [R1+0x1050] ;  /* 0x0010500001027983 */ /* 0x000f220000300a00 */
[----:B------:R-:W-:-:S03]  /*45ee0*/  IMAD.WIDE R58, R5, 0x4, R216 ;  /* 0x00000004053a7825 */ /* 0x000fc600078e02d8 */
[----:B------:R-:W4:Y:S01]  /*45ef0*/  LDL.LU.64 R216, [R1+0x1060] ;  /* 0x0010600001d87983 */ /* 0x000f220000300a00 */
[----:B---3--:R-:W-:-:S03]  /*45f00*/  IMAD.WIDE R214, R5, 0x4, R146 ;  /* 0x0000000405d67825 */ /* 0x008fc600078e0292 */
[----:B------:R-:W-:Y:S01]  /*45f10*/  STL.64 [R1+0x78], R8 ;  /* 0x0000780801007387 */ /* 0x000fe20000100a00 */
[----:B--2---:R-:W-:-:S03]  /*45f20*/  IMAD.WIDE R146, R5, 0x4, R116 ;  /* 0x0000000405927825 */ /* 0x004fc600078e0274 */
[----:B------:R-:W2:Y:S04]  /*45f30*/  LDL.LU.64 R116, [R1+0x1058] ;  /* 0x0010580001747983 */ /* 0x000ea80000300a00 */
[----:B------:R-:W-:Y:S04]  /*45f40*/  STL.64 [R1+0x70], R14 ;  /* 0x0000700e01007387 */ /* 0x000fe80000100a00 */
[----:B------:R-:W3:Y:S04]  /*45f50*/  LDL.64 R234, [R1+0x900] ;  /* 0x0009000001ea7983 */ /* 0x000ee80000100a00 */
[----:B------:R-:W-:Y:S04]  /*45f60*/  STL.64 [R1+0x68], R58 ;  /* 0x0000683a01007387 */ /* 0x000fe80000100a00 */
[----:B------:R-:W3:Y:S04]  /*45f70*/  LDL.64 R186, [R1+0x8f8] ;  /* 0x0008f80001ba7983 */ /* 0x000ee80000100a00 */
[----:B------:R-:W3:Y:S04]  /*45f80*/  LDL.64 R208, [R1+0x8f0] ;  /* 0x0008f00001d07983 */ /* 0x000ee80000100a00 */
[----:B------:R-:W3:Y:S04]  /*45f90*/  LDL.64 R236, [R1+0x1138] ;  /* 0x0011380001ec7983 */ /* 0x000ee80000100a00 */
[----:B------:R-:W3:Y:S04]  /*45fa0*/  LDL.64 R218, [R1+0x1130] ;  /* 0x0011300001da7983 */ /* 0x000ee80000100a00 */
[----:B------:R-:W3:Y:S01]  /*45fb0*/  LDL.64 R238, [R1+0x1128] ;  /* 0x0011280001ee7983 */ /* 0x000ee20000100a00 */
[----:B------:R-:W-:-:S04]  /*45fc0*/  IMAD.WIDE R48, R5, 0x4, R48 ;  /* 0x0000000405307825 */ /* 0x000fc800078e0230 */
[C---:B------:R-:W-:Y:S01]  /*45fd0*/  IMAD.WIDE R44, R5.reuse, 0x4, R80 ;  /* 0x00000004052c7825 */ /* 0x040fe200078e0250 */
[----:B------:R-:W3:Y:S04]  /*45fe0*/  LDL.64 R246, [R1+0x1120] ;  /* 0x0011200001f67983 */ /* 0x000ee80000100a00 */
[----:B------:R-:W3:Y:S04]  /*45ff0*/  LDL.64 R184, [R1+0x1118] ;  /* 0x0011180001b87983 */ /* 0x000ee80000100a00 */
[----:B------:R-:W3:Y:S04]  /*46000*/  LDL.64 R240, [R1+0x1110] ;  /* 0x0011100001f07983 */ /* 0x000ee80000100a00 */
[----:B------:R-:W3:Y:S04]  /*46010*/  LDL.64 R220, [R1+0x1108] ;  /* 0x0011080001dc7983 */ /* 0x000ee80000100a00 */
[----:B------:R-:W3:Y:S04]  /*46020*/  LDL.64 R242, [R1+0x1100] ;  /* 0x0011000001f27983 */ /* 0x000ee80000100a00 */
[----:B------:R-:W3:Y:S01]  /*46030*/  LDL.64 R250, [R1+0x10f8] ;  /* 0x0010f80001fa7983 */ /* 0x000ee20000100a00 */
[----:B------:R-:W-:-:S03]  /*46040*/  IMAD.WIDE R46, R5, 0x4, R172 ;  /* 0x00000004052e7825 */ /* 0x000fc600078e02ac */
[----:B------:R-:W-:Y:S04]  /*46050*/  STL.64 [R1+0x60], R214 ;  /* 0x000060d601007387 */ /* 0x000fe80000100a00 */
[----:B------:R-:W-:Y:S04]  /*46060*/  STL.64 [R1+0x58], R146 ;  /* 0x0000589201007387 */ /* 0x000fe80000100a00 */
[----:B------:R1:W-:Y:S04]  /*46070*/  STL.64 [R1+0x48], R44 ;  /* 0x0000482c01007387 */ /* 0x0003e80000100a00 */
[----:B------:R-:W-:Y:S04]  /*46080*/  STL.64 [R1+0x50], R48 ;  /* 0x0000503001007387 */ /* 0x000fe80000100a00 */
[----:B------:R1:W-:Y:S01]  /*46090*/  STL.64 [R1+0x40], R46 ;  /* 0x0000402e01007387 */ /* 0x0003e20000100a00 */
[----:B----4-:R-:W-:-:S05]  /*460a0*/  IMAD.WIDE R6, R5, 0x4, R248 ;  /* 0x0000000405067825 */ /* 0x010fca00078e02f8 */
[----:B------:R4:W-:Y:S04]  /*460b0*/  STL.64 [R1+0x38], R6 ;  /* 0x0000380601007387 */ /* 0x0009e80000100a00 */
[----:B------:R-:W4:Y:S04]  /*460c0*/  LDL.64 R80, [R1+0x10f0] ;  /* 0x0010f00001507983 */ /* 0x000f280000100a00 */
[----:B------:R-:W4:Y:S04]  /*460d0*/  LDL.64 R172, [R1+0x10e8] ;  /* 0x0010e80001ac7983 */ /* 0x000f280000100a00 */
[----:B------:R-:W4:Y:S01]  /*460e0*/  LDL.64 R248, [R1+0x10e0] ;  /* 0x0010e00001f87983 */ /* 0x000f220000100a00 */
[----:B------:R-:W-:-:S04]  /*460f0*/  IMAD.WIDE R12, R5, 0x4, R12 ;  /* 0x00000004050c7825 */ /* 0x000fc800078e020c */
[----:B------:R-:W-:-:S04]  /*46100*/  IMAD.WIDE R2, R5, 0x4, R2 ;  /* 0x0000000405027825 */ /* 0x000fc800078e0202 */
[C---:B------:R-:W-:Y:S01]  /*46110*/  IMAD.WIDE R216, R5.reuse, 0x4, R216 ;  /* 0x0000000405d87825 */ /* 0x040fe200078e02d8 */
[----:B------:R1:W-:Y:S04]  /*46120*/  STL.64 [R1+0x30], R12 ;  /* 0x0000300c01007387 */ /* 0x0003e80000100a00 */
[----:B------:R1:W-:Y:S04]  /*46130*/  STL.64 [R1+0x28], R2 ;  /* 0x0000280201007387 */ /* 0x0003e80000100a00 */
[----:B------:R1:W-:Y:S01]  /*46140*/  STL.64 [R1+0x20], R216 ;  /* 0x000020d801007387 */ /* 0x0003e20000100a00 */
[----:B--2---:R-:W-:-:S03]  /*46150*/  IMAD.WIDE R116, R5, 0x4, R116 ;  /* 0x0000000405747825 */ /* 0x004fc600078e0274 */
[----:B---3--:R-:W-:Y:S04]  /*46160*/  LDGSTS.E [R245+0x40000], desc[UR60][R234.64], P4 ;  /* 0x40000000eaf57fae */ /* 0x008fe8000a12187c */
[----:B------:R2:W-:Y:S04]  /*46170*/  STL.64 [R1+0x18], R116 ;  /* 0x0000187401007387 */ /* 0x0005e80000100a00 */
[----:B------:R-:W3:Y:S04]  /*46180*/  LDL.64 R174, [R1+0x10d8] ;  /* 0x0010d80001ae7983 */ /* 0x000ee80000100a00 */
[----:B------:R-:W2:Y:S04]  /*46190*/  LDL.64 R140, [R1+0x10d0] ;  /* 0x0010d000018c7983 */ /* 0x000ea80000100a00 */
[----:B------:R-:W2:Y:S04]  /*461a0*/  LDL.64 R192, [R1+0x10c8] ;  /* 0x0010c80001c07983 */ /* 0x000ea80000100a00 */
[----:B------:R-:W2:Y:S04]  /*461b0*/  LDL.64 R86, [R1+0x10c0] ;  /* 0x0010c00001567983 */ /* 0x000ea80000100a00 */
[----:B------:R-:W-:Y:S04]  /*461c0*/  LDGSTS.E [R245+0x40400], desc[UR60][R186.64], P4 ;  /* 0x40400000baf57fae */ /* 0x000fe8000a12187c */
[----:B------:R-:W2:Y:S04]  /*461d0*/  LDL.64 R40, [R1+0x10b8] ;  /* 0x0010b80001287983 */ /* 0x000ea80000100a00 */
[----:B------:R-:W-:Y:S04]  /*461e0*/  LDGSTS.E [R245+0x40800], desc[UR60][R208.64], P4 ;  /* 0x40800000d0f57fae */ /* 0x000fe8000a12187c */
[----:B------:R-:W2:Y:S04]  /*461f0*/  LDL.64 R108, [R1+0x10b0] ;  /* 0x0010b000016c7983 */ /* 0x000ea80000100a00 */
[----:B------:R-:W-:Y:S04]  /*46200*/  LDGSTS.E [R245+0x40c00], desc[UR60][R236.64], P4 ;  /* 0x40c00000ecf57fae */ /* 0x000fe8000a12187c */
[----:B------:R-:W2:Y:S04]  /*46210*/  LDL.64 R176, [R1+0xa10] ;  /* 0x000a100001b07983 */ /* 0x000ea80000100a00 */
[----:B------:R-:W-:Y:S04]  /*46220*/  LDGSTS.E [R245+0x41000], desc[UR60][R218.64], P4 ;  /* 0x41000000daf57fae */ /* 0x000fe8000a12187c */
[----:B------:R-:W-:Y:S04]  /*46230*/  LDGSTS.E [R245+0x41400], desc[UR60][R238.64], P4 ;  /* 0x41400000eef57fae */ /* 0x000fe8000a12187c */
[----:B------:R-:W2:Y:S04]  /*46240*/  LDL.64 R232, [R1+0x9e8] ;  /* 0x0009e80001e87983 */ /* 0x000ea80000100a00 */
[----:B------:R-:W-:Y:S04]  /*46250*/  LDGSTS.E [R245+0x41800], desc[UR60][R246.64], P4 ;  /* 0x41800000f6f57fae */ /* 0x000fe8000a12187c */
[----:B------:R-:W2:Y:S04]  /*46260*/  LDL.64 R182, [R1+0x9e0] ;  /* 0x0009e00001b67983 */ /* 0x000ea80000100a00 */
[----:B------:R-:W-:Y:S04]  /*46270*/  LDGSTS.E [R245+0x41c00], desc[UR60][R184.64], P4 ;  /* 0x41c00000b8f57fae */ /* 0x000fe8000a12187c */
[----:B------:R-:W2:Y:S04]  /*46280*/  LDL.64 R148, [R1+0x9d8] ;  /* 0x0009d80001947983 */ /* 0x000ea80000100a00 */
[----:B------:R-:W2:Y:S04]  /*46290*/  LDL.64 R208, [R1+0xa00] ;  /* 0x000a000001d07983 */ /* 0x000ea80000100a00 */
[----:B------:R-:W2:Y:S04]  /*462a0*/  LDL.64 R236, [R1+0x9f8] ;  /* 0x0009f80001ec7983 */ /* 0x000ea80000100a00 */
[----:B------:R-:W-:Y:S04]  /*462b0*/  LDGSTS.E [R245+0x42000], desc[UR60][R240.64], P4 ;  /* 0x42000000f0f57fae */ /* 0x000fe8000a12187c */
        /* <DEDUP_REMOVED lines=16> */
[----:B----4-:R-:W-:Y:S04]  /*463c0*/  LDGSTS.E [R245+0x43000], desc[UR60][R80.64], P4 ;  /* 0x4300000050f57fae */ /* 0x010fe8000a12187c */
[----:B------:R-:W-:Y:S04]  /*463d0*/  LDGSTS.E [R245+0x43400], desc[UR60][R172.64], P4 ;  /* 0x43400000acf57fae */ /* 0x000fe8000a12187c */
[----:B------:R-:W-:Y:S04]  /*463e0*/  LDGSTS.E [R245+0x43800], desc[UR60][R248.64], P4 ;  /* 0x43800000f8f57fae */ /* 0x000fe8000a12187c */
[----:B------:R-:W4:Y:S04]  /*463f0*/  LDL.64 R80, [R1+0x980] ;  /* 0x0009800001507983 */ /* 0x000f280000100a00 */
[----:B------:R-:W4:Y:S04]  /*46400*/  LDL.64 R248, [R1+0x978] ;  /* 0x0009780001f87983 */ /* 0x000f280000100a00 */
[----:B------:R-:W4:Y:S04]  /*46410*/  LDL.64 R172, [R1+0x468] ;  /* 0x0004680001ac7983 */ /* 0x000f280000100a00 */
[----:B---3--:R-:W-:Y:S04]  /*46420*/  LDGSTS.E [R245+0x43c00], desc[UR60][R174.64], P4 ;  /* 0x43c00000aef57fae */ /* 0x008fe8000a12187c */
[----:B--2---:R-:W-:Y:S04]  /*46430*/  LDGSTS.E [R245+0x44000], desc[UR60][R140.64], P4 ;  /* 0x440000008cf57fae */ /* 0x004fe8000a12187c */
[----:B------:R-:W-:Y:S04]  /*46440*/  LDGSTS.E [R245+0x44400], desc[UR60][R192.64], P4 ;  /* 0x44400000c0f57fae */ /* 0x000fe8000a12187c */
[----:B------:R-:W-:Y:S04]  /*46450*/  LDGSTS.E [R245+0x44800], desc[UR60][R86.64], P4 ;  /* 0x4480000056f57fae */ /* 0x000fe8000a12187c */
[----:B------:R-:W-:Y:S04]  /*46460*/  LDGSTS.E [R245+0x44c00], desc[UR60][R40.64], P4 ;  /* 0x44c0000028f57fae */ /* 0x000fe8000a12187c */
[----:B------:R-:W-:Y:S04]  /*46470*/  LDGSTS.E [R245+0x45000], desc[UR60][R108.64], P4 ;  /* 0x450000006cf57fae */ /* 0x000fe8000a12187c */
[----:B------:R-:W-:Y:S04]  /*46480*/  LDGSTS.E [R245+0x45400], desc[UR60][R176.64], P4 ;  /* 0x45400000b0f57fae */ /* 0x000fe8000a12187c */
[----:B------:R-:W2:Y:S04]  /*46490*/  LDL.LU.64 R174, [R1+0x2d90] ;  /* 0x002d900001ae7983 */ /* 0x000ea80000300a00 */
[----:B------:R-:W3:Y:S04]  /*464a0*/  LDL.LU.64 R140, [R1+0x2d88] ;  /* 0x002d8800018c7983 */ /* 0x000ee80000300a00 */
[----:B------:R-:W3:Y:S04]  /*464b0*/  LDL.LU.64 R192, [R1+0x2d80] ;  /* 0x002d800001c07983 */ /* 0x000ee80000300a00 */
[----:B------:R-:W3:Y:S04]  /*464c0*/  LDL.LU.64 R86, [R1+0x2d78] ;  /* 0x002d780001567983 */ /* 0x000ee80000300a00 */
[----:B------:R-:W3:Y:S04]  /*464d0*/  LDL.LU.64 R40, [R1+0x2d70] ;  /* 0x002d700001287983 */ /* 0x000ee80000300a00 */
[----:B------:R-:W-:Y:S04]  /*464e0*/  LDGSTS.E [R245+0x45800], desc[UR60][R208.64], P4 ;  /* 0x45800000d0f57fae */ /* 0x000fe8000a12187c */
[----:B------:R-:W3:Y:S04]  /*464f0*/  LDL.LU.64 R108, [R1+0x2d68] ;  /* 0x002d6800016c7983 */ /* 0x000ee80000300a00 */
[----:B------:R-:W-:Y:S04]  /*46500*/  LDGSTS.E [R245+0x45c00], desc[UR60][R236.64], P4 ;  /* 0x45c00000ecf57fae */ /* 0x000fe8000a12187c */
[----:B------:R-:W3:Y:S04]  /*46510*/  LDL.LU.64 R176, [R1+0x2d60] ;  /* 0x002d600001b07983 */ /* 0x000ee80000300a00 */
        /* <DEDUP_REMOVED lines=10> */
[----:B------:R-:W3:Y:S04]  /*465c0*/  LDL.64 R236, [R1+0x430] ;  /* 0x0004300001ec7983 */ /* 0x000ee80000100a00 */
[----:B------:R-:W3:Y:S04]  /*465d0*/  LDL.64 R238, [R1+0x420] ;  /* 0x0004200001ee7983 */ /* 0x000ee80000100a00 */
[----:B------:R-:W3:Y:S04]  /*465e0*/  LDL.LU.64 R232, [R1+0x2d58] ;  /* 0x002d580001e87983 */ /* 0x000ee80000300a00 */
[----:B------:R-:W3:Y:S04]  /*465f0*/  LDL.LU.64 R182, [R1+0x2d50] ;  /* 0x002d500001b67983 */ /* 0x000ee80000300a00 */
[----:B------:R-:W-:Y:S04]  /*46600*/  LDGSTS.E [R245+0x60400], desc[UR60][R246.64], P4 ;  /* 0x60400000f6f57fae */ /* 0x000fe8000a12187c */
[----:B------:R-:W3:Y:S04]  /*46610*/  LDL.LU.64 R148, [R1+0x2d48] ;  /* 0x002d480001947983 */ /* 0x000ee80000300a00 */
[----:B------:R-:W3:Y:S04]  /*46620*/  LDL.LU.64 R190, [R1+0x2d40] ;  /* 0x002d400001be7983 */ /* 0x000ee80000300a00 */
[----:B------:R-:W3:Y:S04]  /*46630*/  LDL.LU.64 R88, [R1+0x2d38] ;  /* 0x002d380001587983 */ /* 0x000ee80000300a00 */
[----:B------:R-:W3:Y:S04]  /*46640*/  LDL.LU.64 R42, [R1+0x2d30] ;  /* 0x002d3000012a7983 */ /* 0x000ee80000300a00 */
[----:B------:R-:W3:Y:S04]  /*46650*/  LDL.LU.64 R186, [R1+0x2d28] ;  /* 0x002d280001ba7983 */ /* 0x000ee80000300a00 */
[----:B------:R-:W3:Y:S04]  /*46660*/  LDL.LU.64 R218, [R1+0x2d20] ;  /* 0x002d200001da7983 */ /* 0x000ee80000300a00 */
[----:B------:R-:W3:Y:S04]  /*46670*/  LDL.LU.64 R246, [R1+0x2d18] ;  /* 0x002d180001f67983 */ /* 0x000ee80000300a00 */
        /* <DEDUP_REMOVED lines=9> */
[----:B------:R-:W4:Y:S04]  /*46710*/  LDL.LU.64 R80, [R1+0x2d10] ;  /* 0x002d100001507983 */ /* 0x000f280000300a00 */
[----:B------:R-:W2:Y:S04]  /*46720*/  LDL.LU.64 R248, [R1+0x2d08] ;  /* 0x002d080001f87983 */ /* 0x000ea80000300a00 */
        /* <DEDUP_REMOVED lines=8> */
[----:B------:R-:W-:Y:S04]  /*467b0*/  LDGSTS.E [R245+0x63400], desc[UR60][R208.64], P4 ;  /* 0x63400000d0f57fae */ /* 0x000fe8000a12187c */
        /* <DEDUP_REMOVED lines=10> */
[----:B------:R-:W3:Y:S04]  /*46860*/  LDL.64 R80, [R1+0x12e0] ;  /* 0x0012e00001507983 */ /* 0x000ee80000100a00 */
[----:B------:R-:W-:Y:S04]  /*46870*/  LDGSTS.E [R245+0x65c00], desc[UR60][R180.64], P4 ;  /* 0x65c00000b4f57fae */ /* 0x000fe8000a12187c */
[----:B------:R-:W4:Y:S04]  /*46880*/  LDL.LU.64 R246, [R1+0x2d00] ;  /* 0x002d000001f67983 */ /* 0x000f280000300a00 */
        /* <DEDUP_REMOVED lines=11> */
[----:B-1----:R-:W3:Y:S04]  /*46940*/  LDL.64 R178, [R1+0x12b8] ;  /* 0x0012b80001b27983 */ /* 0x002ee80000100a00 */
        /* <DEDUP_REMOVED lines=22> */
[----:B---3--:R-:W-:Y:S04]  /*46ab0*/  LDGSTS.E [R246+0x41c80], desc[UR60][R80.64], P4 ;  /* 0x41c8000050f67fae */ /* 0x008fe8000a12187c */
[----:B------:R-:W-:Y:S04]  /*46ac0*/  LDGSTS.E [R246+0x42080], desc[UR60][R110.64], P4 ;  /* 0x420800006ef67fae */ /* 0x000fe8000a12187c */
[----:B------:R-:W-:Y:S04]  /*46ad0*/  LDGSTS.E [R246+0x42480], desc[UR60][R174.64], P4 ;  /* 0x42480000aef67fae */ /* 0x000fe8000a12187c */
[----:B------:R-:W-:Y:S04]  /*46ae0*/  LDGSTS.E [R246+0x42880], desc[UR60][R112.64], P4 ;  /* 0x4288000070f67fae */ /* 0x000fe8000a12187c */
[----:B------:R-:W-:Y:S04]  /*46af0*/  LDGSTS.E [R246+0x42c80], desc[UR60][R218.64], P4 ;  /* 0x42c80000daf67fae */ /* 0x000fe8000a12187c */
[----:B------:R-:W2:Y:S04]  /*46b00*/  LDL.64 R184, [R1+0x6f0] ;  /* 0x0006f00001b87983 */ /* 0x000ea80000100a00 */
[----:B------:R-:W3:Y:S04]  /*46b10*/  LDL.64 R240, [R1+0x1288] ;  /* 0x0012880001f07983 */ /* 0x000ee80000100a00 */
        /* <DEDUP_REMOVED lines=17> */
[----:B------:R-:W4:Y:S04]  /*46c30*/  LDL.LU.64 R114, [R1+0x2cf8] ;  /* 0x002cf80001727983 */ /* 0x000f280000300a00 */
[----:B------:R-:W4:Y:S04]  /*46c40*/  LDL.LU.64 R178, [R1+0x2cf0] ;  /* 0x002cf00001b27983 */ /* 0x000f280000300a00 */
[----:B------:R-:W4:Y:S04]  /*46c50*/  LDL.LU.64 R234, [R1+0x2ce8] ;  /* 0x002ce80001ea7983 */ /* 0x000f280000300a00 */
[----:B------:R-:W4:Y:S04]  /*46c60*/  LDL.LU.64 R150, [R1+0x2ce0] ;  /* 0x002ce00001967983 */ /* 0x000f280000300a00 */
[----:B------:R-:W4:Y:S04]  /*46c70*/  LDL.LU.64 R208, [R1+0x2cd8] ;  /* 0x002cd80001d07983 */ /* 0x000f280000300a00 */
[----:B------:R-:W4:Y:S04]  /*46c80*/  LDL.LU.64 R90, [R1+0x2cd0] ;  /* 0x002cd000015a7983 */ /* 0x000f280000300a00 */
[----:B------:R-:W4:Y:S04]  /*46c90*/  LDL.64 R238, [R1+0x490] ;  /* 0x0004900001ee7983 */ /* 0x000f280000100a00 */
[----:B--2---:R-:W-:Y:S04]  /*46ca0*/  LDGSTS.E [R246+0x44c80], desc[UR60][R184.64], P4 ;  /* 0x44c80000b8f67fae */ /* 0x004fe8000a12187c */
[----:B---3--:R-:W-:Y:S04]  /*46cb0*/  LDGSTS.E [R246+0x45080], desc[UR60][R240.64], P4 ;  /* 0x45080000f0f67fae */ /* 0x008fe8000a12187c */
        /* <DEDUP_REMOVED lines=12> */
[----:B------:R-:W4:Y:S04]  /*46d80*/  LDL.64 R242, [R1+0x438] ;  /* 0x0004380001f27983 */ /* 0x000f280000100a00 */
        /* <DEDUP_REMOVED lines=19> */
[----:B------:R-:W3:Y:S04]  /*46ec0*/  LDL.LU.64 R110, [R1+0x2c70] ;  /* 0x002c7000016e7983 */ /* 0x000ee80000300a00 */
[----:B------:R-:W4:Y:S04]  /*46ed0*/  LDL.LU.64 R112, [R1+0x2c68] ;  /* 0x002c680001707983 */ /* 0x000f280000300a00 */
[----:B------:R-:W2:Y:S04]  /*46ee0*/  LDL.64 R172, [R1+0x1450] ;  /* 0x0014500001ac7983 */ /* 0x000ea80000100a00 */
[----:B------:R-:W2:Y:S04]  /*46ef0*/  LDL.64 R248, [R1+0x1448] ;  /* 0x0014480001f87983 */ /* 0x000ea80000100a00 */
        /* <DEDUP_REMOVED lines=29> */
[----:B------:R-:W-:Y:S04]  /*470d0*/  LDGSTS.E [R246+0x67880], desc[UR60][R50.64], P4 ;  /* 0x6788000032f67fae */ /* 0x000fe8000a12187c */
[----:B------:R-:W4:Y:S04]  /*470e0*/  LDL.64 R250, [R1+0x1418] ;  /* 0x0014180001fa7983 */ /* 0x000f280000100a00 */
        /* <DEDUP_REMOVED lines=32> */
[----:B------:R-:W-:Y:S04]  /*472f0*/  LDGSTS.E [R247+0x41900], desc[UR60][R218.64], P4 ;  /* 0x41900000daf77fae */ /* 0x000fe8000a12187c */
[----:B------:R-:W-:Y:S04]  /*47300*/  LDGSTS.E [R247+0x41d00], desc[UR60][R220.64], P4 ;  /* 0x41d00000dcf77fae */ /* 0x000fe8000a12187c */
[----:B------:R-:W-:Y:S04]  /*47310*/  LDGSTS.E [R247+0x42100], desc[UR60][R250.64], P4 ;  /* 0x42100000faf77fae */ /* 0x000fe8000a12187c */
[----:B------:R-:W4:Y:S04]  /*47320*/  LDL.64 R112, [R1+0x1368] ;  /* 0x0013680001707983 */ /* 0x000f280000100a00 */
[----:B------:R-:W4:Y:S04]  /*47330*/  LDL.64 R218, [R1+0x1360] ;  /* 0x0013600001da7983 */ /* 0x000f280000100a00 */
[----:B------:R-:W-:Y:S04]  /*47340*/  LDGSTS.E [R247+0x42500], desc[UR60][R46.64], P4 ;  /* 0x425000002ef77fae */ /* 0x000fe8000a12187c */
        /* <DEDUP_REMOVED lines=21> */
[----:B------:R-:W4:Y:S04]  /*474a0*/  LDL.64 R176, [R1+0x920] ;  /* 0x0009200001b07983 */ /* 0x000f280000100a00 */
[----:B------:R-:W-:Y:S04]  /*474b0*/  LDGSTS.E [R247+0x45500], desc[UR60][R182.64], P4 ;  /* 0x45500000b6f77fae */ /* 0x000fe8000a12187c */
        /* <DEDUP_REMOVED lines=20> */
[----:B--2---:R-:W-:Y:S04]  /*47600*/  LDGSTS.E [R247+0x47900], desc[UR60][R80.64], P4 ;  /* 0x4790000050f77fae */ /* 0x004fe8000a12187c */
[----:B---3--:R-:W-:Y:S04]  /*47610*/  LDGSTS.E [R247+0x47d00], desc[UR60][R110.64], P4 ;  /* 0x47d000006ef77fae */ /* 0x008fe8000a12187c */
[----:B------:R-:W-:Y:S04]  /*47620*/  LDGSTS.E [R247+0x60100], desc[UR60][R180.64], P4 ;  /* 0x60100000b4f77fae */ /* 0x000fe8000a12187c */
[----:B------:R-:W-:Y:S04]  /*47630*/  LDGSTS.E [R247+0x60500], desc[UR60][R174.64], P4 ;  /* 0x60500000aef77fae */ /* 0x000fe8000a12187c */
[----:B----4-:R-:W-:Y:S04]  /*47640*/  LDGSTS.E [R247+0x60900], desc[UR60][R112.64], P4 ;  /* 0x6090000070f77fae */ /* 0x010fe8000a12187c */
[----:B------:R-:W2:Y:S04]  /*47650*/  LDL.LU.64 R80, [R1+0x2bc8] ;  /* 0x002bc80001507983 */ /* 0x000ea80000300a00 */
[----:B------:R-:W3:Y:S04]  /*47660*/  LDL.LU.64 R110, [R1+0x2bc0] ;  /* 0x002bc000016e7983 */ /* 0x000ee80000300a00 */
        /* <DEDUP_REMOVED lines=88> */
[----:B------:R-:W-:Y:S04]  /*47bf0*/  LDGSTS.E [R248+0x44180], desc[UR60][R10.64], P4 ;  /* 0x441800000af87fae */ /* 0x000fe8000a12187c */
[----:B------:R-:W4:Y:S04]  /*47c00*/  LDL.LU.64 R6, [R1+0x2b90] ;  /* 0x002b900001067983 */ /* 0x000f280000300a00 */
[----:B------:R-:W4:Y:S04]  /*47c10*/  LDL.LU.64 R160, [R1+0x2b88] ;  /* 0x002b880001a07983 */ /* 0x000f280000300a00 */
[----:B------:R-:W-:Y:S04]  /*47c20*/  LDGSTS.E [R248+0x44580], desc[UR60][R162.64], P4 ;  /* 0x44580000a2f87fae */ /* 0x000fe8000a12187c */
        /* <DEDUP_REMOVED lines=8> */
[----:B------:R-:W4:Y:S04]  /*47cb0*/  LDL.LU.64 R10, [R1+0x2b68] ;  /* 0x002b6800010a7983 */ /* 0x000f280000300a00 */
[----:B------:R-:W4:Y:S04]  /*47cc0*/  LDL.LU.64 R162, [R1+0x2b60] ;  /* 0x002b600001a27983 */ /* 0x000f280000300a00 */
[----:B------:R-:W-:Y:S04]  /*47cd0*/  LDGSTS.E [R248+0x45d80], desc[UR60][R8.64], P4 ;  /* 0x45d8000008f87fae */ /* 0x000fe8000a12187c */
[----:B------:R-:W4:Y:S04]  /*47ce0*/  LDL.LU.64 R176, [R1+0x2b58] ;  /* 0x002b580001b07983 */ /* 0x000f280000300a00 */
        /* <DEDUP_REMOVED lines=21> */
[----:B----4-:R-:W-:Y:S04]  /*47e40*/  LDGSTS.E [R248+0x60580], desc[UR60][R110.64], P4 ;  /* 0x605800006ef87fae */ /* 0x010fe8000a12187c */
[----:B------:R-:W-:Y:S04]  /*47e50*/  LDGSTS.E [R248+0x60980], desc[UR60][R112.64], P4 ;  /* 0x6098000070f87fae */ /* 0x000fe8000a12187c */
[----:B------:R-:W-:Y:S04]  /*47e60*/  LDGSTS.E [R248+0x60d80], desc[UR60][R218.64], P4 ;  /* 0x60d80000daf87fae */ /* 0x000fe8000a12187c */
[----:B------:R-:W-:Y:S04]  /*47e70*/  LDGSTS.E [R248+0x61180], desc[UR60][R220.64], P4 ;  /* 0x61180000dcf87fae */ /* 0x000fe8000a12187c */
[----:B------:R-:W-:Y:S04]  /*47e80*/  LDGSTS.E [R248+0x61580], desc[UR60][R250.64], P4 ;  /* 0x61580000faf87fae */ /* 0x000fe8000a12187c */
[----:B------:R-:W2:Y:S04]  /*47e90*/  LDL.LU.64 R174, [R1+0x2af0] ;  /* 0x002af00001ae7983 */ /* 0x000ea80000300a00 */
[----:B------:R-:W3:Y:S04]  /*47ea0*/  LDL.LU.64 R80, [R1+0x2ae8] ;  /* 0x002ae80001507983 */ /* 0x000ee80000300a00 */
        /* <DEDUP_REMOVED lines=70> */
[----:B------:R-:W-:Y:S04]  /*48310*/  LDGSTS.E [R249+0x41e00], desc[UR60][R30.64], P4 ;  /* 0x41e000001ef97fae */ /* 0x000fe8000a12187c */
[----:B------:R-:W-:Y:S04]  /*48320*/  LDGSTS.E [R249+0x42200], desc[UR60][R168.64], P4 ;  /* 0x42200000a8f97fae */ /* 0x000fe8000a12187c */
[----:B------:R-:W-:Y:S04]  /*48330*/  LDGSTS.E [R249+0x42600], desc[UR60][R12.64], P4 ;  /* 0x426000000cf97fae */ /* 0x000fe8000a12187c */
[----:B------:R-:W3:Y:S04]  /*48340*/  LDL.LU.64 R106, [R1+0x2ae0] ;  /* 0x002ae000016a7983 */ /* 0x000ee80000300a00 */
[----:B------:R-:W3:Y:S04]  /*48350*/  LDL.LU.64 R30, [R1+0x2ad8] ;  /* 0x002ad800011e7983 */ /* 0x000ee80000300a00 */
[----:B------:R-:W3:Y:S04]  /*48360*/  LDL.LU.64 R168, [R1+0x2ad0] ;  /* 0x002ad00001a87983 */ /* 0x000ee80000300a00 */
[----:B------:R-:W-:Y:S04]  /*48370*/  LDGSTS.E [R249+0x42a00], desc[UR60][R108.64], P4 ;  /* 0x42a000006cf97fae */ /* 0x000fe8000a12187c */
[----:B------:R-:W-:Y:S04]  /*48380*/  LDGSTS.E [R249+0x42e00], desc[UR60][R16.64], P4 ;  /* 0x42e0000010f97fae */ /* 0x000fe8000a12187c */
[----:B------:R-:W-:Y:S04]  /*48390*/  LDGSTS.E [R249+0x43200], desc[UR60][R172.64], P4 ;  /* 0x43200000acf97fae */ /* 0x000fe8000a12187c */
[----:B------:R-:W-:Y:S04]  /*483a0*/  LDGSTS.E [R249+0x43600], desc[UR60][R14.64], P4 ;  /* 0x436000000ef97fae */ /* 0x000fe8000a12187c */
[----:B------:R-:W-:Y:S04]  /*483b0*/  LDGSTS.E [R249+0x43a00], desc[UR60][R38.64], P4 ;  /* 0x43a0000026f97fae */ /* 0x000fe8000a12187c */
[----:B------:R-:W-:Y:S04]  /*483c0*/  LDGSTS.E [R249+0x43e00], desc[UR60][R18.64], P4 ;  /* 0x43e0000012f97fae */ /* 0x000fe8000a12187c */
[----:B------:R-:W3:Y:S04]  /*483d0*/  LDL.LU.64 R12, [R1+0x2ac8] ;  /* 0x002ac800010c7983 */ /* 0x000ee80000300a00 */
[----:B------:R-:W-:Y:S04]  /*483e0*/  LDGSTS.E [R249+0x44200], desc[UR60][R174.64], P4 ;  /* 0x44200000aef97fae */ /* 0x000fe8000a12187c */
[----:B------:R-:W-:Y:S04]  /*483f0*/  LDGSTS.E [R249+0x44600], desc[UR60][R20.64], P4 ;  /* 0x4460000014f97fae */ /* 0x000fe8000a12187c */
[----:B------:R-:W-:Y:S04]  /*48400*/  LDGSTS.E [R249+0x44a00], desc[UR60][R40.64], P4 ;  /* 0x44a0000028f97fae */ /* 0x000fe8000a12187c */
[----:B------:R-:W-:Y:S04]  /*48410*/  LDGSTS.E [R249+0x44e00], desc[UR60][R44.64], P4 ;  /* 0x44e000002cf97fae */ /* 0x000fe8000a12187c */
[----:B------:R-:W3:Y:S04]  /*48420*/  LDL.LU.64 R108, [R1+0x2ac0] ;  /* 0x002ac000016c7983 */ /* 0x000ee80000300a00 */
[----:B------:R-:W3:Y:S04]  /*48430*/  LDL.LU.64 R16, [R1+0x2ab8] ;  /* 0x002ab80001107983 */ /* 0x000ee80000300a00 */
[----:B------:R-:W3:Y:S04]  /*48440*/  LDL.LU.64 R172, [R1+0x2ab0] ;  /* 0x002ab00001ac7983 */ /* 0x000ee80000300a00 */
        /* <DEDUP_REMOVED lines=8> */
[----:B------:R-:W3:Y:S04]  /*484d0*/  LDL.LU.64 R44, [R1+0x2a78] ;  /* 0x002a7800012c7983 */ /* 0x000ee80000300a00 */
[----:B------:R-:W-:Y:S04]  /*484e0*/  LDGSTS.E [R249+0x45a00], desc[UR60][R28.64], P4 ;  /* 0x45a000001cf97fae */ /* 0x000fe8000a12187c */
[----:B------:R-:W3:Y:S04]  /*484f0*/  LDL.LU.64 R26, [R1+0x2a70] ;  /* 0x002a7000011a7983 */ /* 0x000ee80000300a00 */
[----:B------:R-:W-:Y:S04]  /*48500*/  LDGSTS.E [R249+0x45e00], desc[UR60][R62.64], P4 ;  /* 0x45e000003ef97fae */ /* 0x000fe8000a12187c */
[----:B------:R-:W-:Y:S04]  /*48510*/  LDGSTS.E [R249+0x46200], desc[UR60][R34.64], P4 ;  /* 0x4620000022f97fae */ /* 0x000fe8000a12187c */
[----:B----4-:R-:W-:Y:S04]  /*48520*/  LDGSTS.E [R249+0x46600], desc[UR60][R36.64], P4 ;  /* 0x4660000024f97fae */ /* 0x010fe8000a12187c */
        /* <DEDUP_REMOVED lines=16> */
[----:B------:R-:W-:Y:S04]  /*48630*/  LDGSTS.E [R249+0x60200], desc[UR60][R110.64], P4 ;  /* 0x602000006ef97fae */ /* 0x000fe8000a12187c */
[----:B------:R-:W-:Y:S04]  /*48640*/  LDGSTS.E [R249+0x60600], desc[UR60][R112.64], P4 ;  /* 0x6060000070f97fae */ /* 0x000fe8000a12187c */
[----:B------:R-:W-:Y:S04]  /*48650*/  LDGSTS.E [R249+0x60a00], desc[UR60][R218.64], P4 ;  /* 0x60a00000daf97fae */ /* 0x000fe8000a12187c */
[----:B------:R-:W-:Y:S04]  /*48660*/  LDGSTS.E [R249+0x60e00], desc[UR60][R220.64], P4 ;  /* 0x60e00000dcf97fae */ /* 0x000fe8000a12187c */
[----:B------:R-:W-:Y:S04]  /*48670*/  LDGSTS.E [R249+0x61200], desc[UR60][R80.64], P4 ;  /* 0x6120000050f97fae */ /* 0x000fe8000a12187c */
[----:B------:R-:W2:Y:S04]  /*48680*/  LDL.LU.64 R250, [R1+0x2a18] ;  /* 0x002a180001fa7983 */ /* 0x000ea80000300a00 */
[----:B--2---:R-:W-:Y:S04]  /*48690*/  LDGSTS.E [R249+0x61600], desc[UR60][R250.64], P4 ;  /* 0x61600000faf97fae */ /* 0x004fe8000a12187c */
        /* <DEDUP_REMOVED lines=94> */
[----:B------:R-:W4:Y:S04]  /*48c80*/  LDL.LU.64 R66, [R1+0x29c0] ;  /* 0x0029c00001427983 */ /* 0x000f280000300a00 */
[----:B------:R-:W-:Y:S04]  /*48c90*/  LDGSTS.E [R250+0x45280], desc[UR60][R88.64], P4 ;  /* 0x4528000058fa7fae */ /* 0x000fe8000a12187c */
        /* <DEDUP_REMOVED lines=13> */
[----:B------:R-:W-:Y:S04]  /*48d70*/  LDGSTS.E [R250+0x47680], desc[UR60][R106.64], P4 ;  /* 0x476800006afa7fae */ /* 0x000fe8000a12187c */
[----:B------:R-:W4:Y:S04]  /*48d80*/  LDL.LU.64 R92, [R1+0x2990] ;  /* 0x00299000015c7983 */ /* 0x000f280000300a00 */
[----:B------:R-:W4:Y:S04]  /*48d90*/  LDL.LU.64 R94, [R1+0x2988] ;  /* 0x00298800015e7983 */ /* 0x000f280000300a00 */
[----:B------:R-:W4:Y:S04]  /*48da0*/  LDL.LU.64 R96, [R1+0x2980] ;  /* 0x0029800001607983 */ /* 0x000f280000300a00 */
        /* <DEDUP_REMOVED lines=21> */
[----:B------:R-:W4:Y:S04]  /*48f00*/  LDL.64 R218, [R1+0x19a8] ;  /* 0x0019a80001da7983 */ /* 0x000f280000100a00 */
[----:B------:R-:W2:Y:S04]  /*48f10*/  LDL.64 R220, [R1+0x19a0] ;  /* 0x0019a00001dc7983 */ /* 0x000ea80000100a00 */
[----:B------:R-:W3:Y:S04]  /*48f20*/  LDL.64 R80, [R1+0x1998] ;  /* 0x0019980001507983 */ /* 0x000ee80000100a00 */
[----:B------:R-:W3:Y:S04]  /*48f30*/  LDL.64 R20, [R1+0x1988] ;  /* 0x0019880001147983 */ /* 0x000ee80000100a00 */
[----:B------:R-:W3:Y:S04]  /*48f40*/  LDL.64 R14, [R1+0x1990] ;  /* 0x00199000010e7983 */ /* 0x000ee80000100a00 */
[----:B------:R-:W3:Y:S04]  /*48f50*/  LDL.64 R38, [R1+0x1980] ;  /* 0x0019800001267983 */ /* 0x000ee80000100a00 */
[----:B------:R-:W3:Y:S04]  /*48f60*/  LDL.64 R40, [R1+0x1978] ;  /* 0x0019780001287983 */ /* 0x000ee80000100a00 */
[----:B------:R-:W3:Y:S04]  /*48f70*/  LDL.64 R12, [R1+0x1970] ;  /* 0x00197000010c7983 */ /* 0x000ee80000100a00 */
        /* <DEDUP_REMOVED lines=45> */
[----:B--2---:R-:W-:Y:S04]  /*49250*/  LDGSTS.E [R251+0x40700], desc[UR60][R220.64], P4 ;  /* 0x40700000dcfb7fae */ /* 0x004fe8000a12187c */
[----:B---3--:R-:W-:Y:S04]  /*49260*/  LDGSTS.E [R251+0x40b00], desc[UR60][R80.64], P4 ;  /* 0x40b0000050fb7fae */ /* 0x008fe8000a12187c */
        /* <DEDUP_REMOVED lines=8> */
[----:B------:R-:W2:Y:S04]  /*492f0*/  LDL.LU.64 R14, [R1+0x2868] ;  /* 0x00286800010e7983 */ /* 0x000ea80000300a00 */
[----:B------:R-:W3:Y:S04]  /*49300*/  LDL.LU.64 R20, [R1+0x2860] ;  /* 0x0028600001147983 */ /* 0x000ee80000300a00 */
[----:B------:R-:W4:Y:S04]  /*49310*/  LDL.LU.64 R38, [R1+0x2858] ;  /* 0x0028580001267983 */ /* 0x000f280000300a00 */
[----:B------:R-:W2:Y:S04]  /*49320*/  LDL.LU.64 R40, [R1+0x2850] ;  /* 0x0028500001287983 */ /* 0x000ea80000300a00 */
[----:B------:R-:W3:Y:S04]  /*49330*/  LDL.LU.64 R12, [R1+0x2848] ;  /* 0x00284800010c7983 */ /* 0x000ee80000300a00 */
[----:B---3--:R-:W-:Y:S04]  /*49340*/  LDGSTS.E [R251+0x42300], desc[UR60][R12.64], P4 ;  /* 0x423000000cfb7fae */ /* 0x008fe8000a12187c */
[----:B--2---:R-:W-:Y:S04]  /*49350*/  LDGSTS.E [R251+0x42700], desc[UR60][R40.64], P4 ;  /* 0x4270000028fb7fae */ /* 0x004fe8000a12187c */
        /* <DEDUP_REMOVED lines=10> */
[----:B------:R-:W2:Y:S04]  /*49400*/  LDL.LU R12, [R1+0x2840] ;  /* 0x00284000010c7983 */ /* 0x000ea80000300800 */
[----:B------:R-:W3:Y:S04]  /*49410*/  LDL.LU R40, [R1+0x283c] ;  /* 0x00283c0001287983 */ /* 0x000ee80000300800 */
[----:B------:R-:W4:Y:S04]  /*49420*/  LDL.LU R39, [R1+0x2838] ;  /* 0x0028380001277983 */ /* 0x000f280000300800 */
[----:B------:R-:W3:Y:S04]  /*49430*/  LDL.LU.64 R20, [R1+0x2830] ;  /* 0x0028300001147983 */ /* 0x000ee80000300a00 */
[----:B------:R-:W4:Y:S04]  /*49440*/  LDL.LU R15, [R1+0x282c] ;  /* 0x00282c00010f7983 */ /* 0x000f280000300800 */
[----:B------:R-:W2:Y:S04]  /*49450*/  LDL.LU R81, [R1+0x2828] ;  /* 0x0028280001517983 */ /* 0x000ea80000300800 */
        /* <DEDUP_REMOVED lines=190> */
[----:B------:R-:W2:Y:S04]  /*4a040*/  LDL.LU.64 R6, [R1+0x2530] ;  /* 0x0025300001067983 */ /* 0x000ea80000300a00 */
        /* <DEDUP_REMOVED lines=8> */
[----:B------:R-:W-:Y:S04]  /*4a0d0*/  LDGSTS.E [R252+0x67380], desc[UR60][R56.64], P4 ;  /* 0x6738000038fc7fae */ /* 0x000fe8000a12187c */
[----:B------:R-:W-:Y:S04]  /*4a0e0*/  LDGSTS.E [R252+0x67780], desc[UR60][R52.64], P4 ;  /* 0x6778000034fc7fae */ /* 0x000fe8000a12187c */
[----:B------:R2:W-:Y:S04]  /*4a0f0*/  LDGSTS.E [R252+0x67b80], desc[UR60][R48.64], P4 ;  /* 0x67b8000030fc7fae */ /* 0x0005e8000a12187c */
[----:B------:R3:W-:Y:S04]  /*4a100*/  LDGSTS.E [R252+0x67f80], desc[UR60][R44.64], P4 ;  /* 0x67f800002cfc7fae */ /* 0x0007e8000a12187c */
[----:B------:R-:W0:Y:S01]  /*4a110*/  LDGDEPBAR ;  /* 0x00000000000079af */ /* 0x000e220000000000 */
[----:B------:R-:W-:Y:S08]  /*4a120*/  BAR.SYNC.DEFER_BLOCKING 0x0 ;  /* 0x0000000000007b1d */ /* 0x000ff00000010000 */
[----:B-1----:R-:W1:Y:S08]  /*4a130*/  LDC R119, c[0x0][0x238] ;  /* 0x00008e00ff777b82 */ /* 0x002e700000000800 */
[----:B------:R-:W3:Y:S08]  /*4a140*/  LDC R14, c[0x0][0x230] ;  /* 0x00008c00ff0e7b82 */ /* 0x000ef00000000800 */
[----:B------:R-:W3:Y:S08]  /*4a150*/  LDC R38, c[0x0][0x230] ;  /* 0x00008c00ff267b82 */ /* 0x000ef00000000800 */
[----:B------:R-:W3:Y:S08]  /*4a160*/  LDC R41, c[0x0][0x230] ;  /* 0x00008c00ff297b82 */ /* 0x000ef00000000800 */
[----:B------:R-:W3:Y:S08]  /*4a170*/  LDC R126, c[0x0][0x230] ;  /* 0x00008c00ff7e7b82 */ /* 0x000ef00000000800 */
[----:B------:R-:W3:Y:S01]  /*4a180*/  LDC R127, c[0x0][0x230] ;  /* 0x00008c00ff7f7b82 */ /* 0x000ee20000000800 */
[----:B--2---:R-:W-:-:S02]  /*4a190*/  IMAD.WIDE R48, R81, 0x4, R6 ;  /* 0x0000000451307825 */ /* 0x004fc400078e0206 */
[----:B------:R-:W2:Y:S04]  /*4a1a0*/  LDL.LU.64 R6, [R1+0x2528] ;  /* 0x0025280001067983 */ /* 0x000ea80000300a00 */
[----:B------:R-:W-:Y:S04]  /*4a1b0*/  STL.64 [R1+0x10], R48 ;  /* 0x0000103001007387 */ /* 0x000fe80000100a00 */
[----:B------:R-:W3:Y:S04]  /*4a1c0*/  LDL.LU.64 R122, [R1+0x1230] ;  /* 0x00123000017a7983 */ /* 0x000ee80000300a00 */
[----:B------:R-:W3:Y:S04]  /*4a1d0*/  LDL.LU.64 R44, [R1+0x1228] ;  /* 0x00122800012c7983 */ /* 0x000ee80000300a00 */
[----:B------:R-:W3:Y:S04]  /*4a1e0*/  LDL.LU.64 R52, [R1+0x1220] ;  /* 0x0012200001347983 */ /* 0x000ee80000300a00 */
[----:B------:R-:W3:Y:S04]  /*4a1f0*/  LDL.LU.64 R80, [R1+0x1198] ;  /* 0x0011980001507983 */ /* 0x000ee80000300a00 */
[----:B----4-:R-:W-:Y:S04]  /*4a200*/  STL [R1+0x2538], R170 ;  /* 0x002538aa01007387 */ /* 0x010fe80000100800 */
[----:B------:R-:W-:Y:S01]  /*4a210*/  @!PT LDS RZ, [RZ] ;  /* 0x00000000fffff984 */ /* 0x000fe20000000800 */
[----:B------:R-:W-:Y:S01]  /*4a220*/  @!PT LDS RZ, [RZ] ;  /* 0x00000000fffff984 */ /* 0x000fe20000000800 */
[----:B------:R-:W-:Y:S01]  /*4a230*/  @!PT LDS RZ, [RZ] ;  /* 0x00000000fffff984 */ /* 0x000fe20000000800 */
[----:B------:R-:W-:Y:S01]  /*4a240*/  LDGSTS.E [R0+-0x20000], desc[UR60][R48.64], !P3 ;  /* 0xe000000030007fae */ /* 0x000fe2000d92187c */
[----:B------:R-:W-:Y:S01]  /*4a250*/  ISETP.GE.U32.AND P4, PT, R12, 0x7ffffe5f, PT ;  /* 0x7ffffe5f0c00780c */ /* 0x000fe20003f86070 */
[----:B------:R-:W-:-:S02]  /*4a260*/  VIADD R12, R15, 0xfffffedd ;  /* 0xfffffedd0f0c7836 */ /* 0x000fc40000000000 */
[----:B------:R-:W4:Y:S03]  /*4a270*/  LDC R15, c[0x0][0x230] ;  /* 0x00008c00ff0f7b82 */ /* 0x000f260000000800 */
[----:B------:R-:W-:Y:S01]  /*4a280*/  ISETP.GE.U32.AND P3, PT, R12, 0x7ffffe5e, PT ;  /* 0x7ffffe5e0c00780c */ /* 0x000fe20003f66070 */
[----:B--2---:R1:W-:Y:S02]  /*4a290*/  STL.64 [R1+0x2528], R6 ;  /* 0x0025280601007387 */ /* 0x0043e40000100a00 */
[----:B-1----:R-:W-:Y:S01]  /*4a2a0*/  SHF.L.U32 R7, R119, 0x7, RZ ;  /* 0x0000000777077819 */ /* 0x002fe200000006ff */
[----:B---3--:R-:W-:Y:S01]  /*4a2b0*/  VIADD R12, R21, 0xfffffebf ;  /* 0xfffffebf150c7836 */ /* 0x008fe20000000000 */
[----:B------:R-:W2:Y:S04]  /*4a2c0*/  LDL.LU.64 R118, [R1+0x1190] ;  /* 0x0011900001767983 */ /* 0x000ea80000300a00 */
[----:B------:R-:W3:Y:S01]  /*4a2d0*/  LDL.LU.64 R48, [R1+0x1188] ;  /* 0x0011880001307983 */ /* 0x000ee20000300a00 */
[----:B------:R-:W-:-:S04]  /*4a2e0*/  IMAD.WIDE R56, R7, 0x4, R122 ;  /* 0x0000000407387825 */ /* 0x000fc800078e027a */
[----:B------:R-:W-:-:S04]  /*4a2f0*/  IMAD.WIDE R44, R7, 0x4, R44 ;  /* 0x00000004072c7825 */ /* 0x000fc800078e022c */
[----:B------:R-:W-:-:S04]  /*4a300*/  IMAD.WIDE R242, R7, 0x4, R52 ;  /* 0x0000000407f27825 */ /* 0x000fc800078e0234 */
[----:B------:R-:W-:-:S04]  /*4a310*/  IMAD.WIDE R80, R7, 0x4, R80 ;  /* 0x0000000407507825 */ /* 0x000fc800078e0250 */
[----:B------:R-:W-:Y:S01]  /*4a320*/  IMAD.WIDE R10, R7, 0x4, R10 ;  /* 0x00000004070a7825 */ /* 0x000fe200078e020a */
[----:B------:R-:W-:Y:S04]  /*4a330*/  STL.64 [R1+0x8], R56 ;  /* 0x0000083801007387 */ /* 0x000fe80000100a00 */
[----:B------:R1:W-:Y:S04]  /*4a340*/  STL.64 [R1], R44 ;  /* 0x0000002c01007387 */ /* 0x0003e80000100a00 */
[----:B------:R-:W-:Y:S04]  /*4a350*/  STL.64 [R1+0x25c0], R242 ;  /* 0x0025c0f201007387 */ /* 0x000fe80000100a00 */
[----:B------:R-:W-:Y:S04]  /*4a360*/  STL.64 [R1+0x25c8], R80 ;  /* 0x0025c85001007387 */ /* 0x000fe80000100a00 */
[----:B------:R1:W-:Y:S04]  /*4a370*/  STL.64 [R1+0x25d0], R10 ;  /* 0x0025d00a01007387 */ /* 0x0003e80000100a00 */
[----:B------:R-:W3:Y:S04]  /*4a380*/  LDL.LU.64 R122, [R1+0x1218] ;  /* 0x00121800017a7983 */ /* 0x000ee80000300a00 */
[----:B------:R-:W-:Y:S04]  /*4a390*/  LDGSTS.E [R0+-0x1fffc], desc[UR60][R56.64], !P5 ;  /* 0xe000400038007fae */ /* 0x000fe8000e92187c */
[----:B------:R1:W-:Y:S01]  /*4a3a0*/  LDGSTS.E [R0+-0x1fff8], desc[UR60][R44.64], !P6 ;  /* 0xe00080002c007fae */ /* 0x0003e2000f12187c */
[----:B------:R-:W-:Y:S01]  /*4a3b0*/  VIADD R13, R20, 0xfffffedc ;  /* 0xfffffedc140d7836 */ /* 0x000fe20000000000 */
[----:B------:R-:W-:-:S02]  /*4a3c0*/  ISETP.GE.U32.AND P6, PT, R12, 0x7ffffe40, PT ;  /* 0x7ffffe400c00780c */ /* 0x000fc40003fc6070 */
[----:B------:R-:W-:Y:S01]  /*4a3d0*/  IADD3 R12, R39, -0x142, RZ ;  /* 0xfffffebe270c7810 */ /* 0x000fe20007ffe0ff */
[----:B------:R-:W-:Y:S04]  /*4a3e0*/  LDGSTS.E [R0+-0x1fff4], desc[UR60][R242.64], !P0 ;  /* 0xe000c000f2007fae */ /* 0x000fe8000c12187c */
[----:B------:R-:W-:Y:S01]  /*4a3f0*/  LDGSTS.E [R0+-0x1c000], desc[UR60][R80.64], !P2 ;  /* 0xe400000050007fae */ /* 0x000fe2000d12187c */
[----:B----4-:R-:W-:-:S03]  /*4a400*/  IADD3 R15, R15, -0x161, RZ ;  /* 0xfffffe9f0f0f7810 */ /* 0x010fc60007ffe0ff */
[----:B------:R-:W4:Y:S01]  /*4a410*/  LDL.LU.64 R228, [R1+0x1210] ;  /* 0x0012100001e47983 */ /* 0x000f220000300a00 */
[----:B------:R-:W-:-:S04]  /*4a420*/  IMAD.WIDE R22, R7, 0x4, R22 ;  /* 0x0000000407167825 */ /* 0x000fc800078e0216 */
[----:B------:R-:W-:-:S04]  /*4a430*/  IMAD.WIDE R16, R7, 0x4, R16 ;  /* 0x0000000407107825 */ /* 0x000fc800078e0210 */
[----:B------:R-:W-:-:S04]  /*4a440*/  IMAD.WIDE R18, R7, 0x4, R18 ;  /* 0x0000000407127825 */ /* 0x000fc800078e0212 */
[----:B------:R-:W-:Y:S01]  /*4a450*/  IMAD.WIDE R26, R7, 0x4, R26 ;  /* 0x00000004071a7825 */ /* 0x000fe200078e021a */
[----:B-1----:R-:W1:Y:S08]  /*4a460*/  LDC R44, c[0x0][0x230] ;  /* 0x00008c00ff2c7b82 */ /* 0x002e700000000800 */
[----:B------:R-:W3:Y:S01]  /*4a470*/  LDC R45, c[0x0][0x230] ;  /* 0x00008c00ff2d7b82 */ /* 0x000ee20000000800 */
[----:B------:R-:W-:-:S02]  /*4a480*/  ISETP.GE.U32.AND P5, PT, R13, 0x7ffffe5d, PT ;  /* 0x7ffffe5d0d00780c */ /* 0x000fc40003fa6070 */
[----:B------:R-:W-:Y:S01]  /*4a490*/  ISETP.GE.U32.AND P0, PT, R12, 0x7ffffe3f, PT ;  /* 0x7ffffe3f0c00780c */ /* 0x000fe20003f06070 */
[----:B------:R-:W-:Y:S02]  /*4a4a0*/  VIADD R13, R40, 0xfffffebd ;  /* 0xfffffebd280d7836 */ /* 0x000fe40000000000 */
[----:B------:R-:W-:Y:S01]  /*4a4b0*/  VIADD R12, R14, 0xfffffebc ;  /* 0xfffffebc0e0c7836 */ /* 0x000fe20000000000 */
[----:B------:R1:W-:Y:S01]  /*4a4c0*/  LDGSTS.E [R0+-0x1bffc], desc[UR60][R10.64], !P4 ;  /* 0xe40040000a007fae */ /* 0x0003e2000e12187c */
[----:B------:R-:W-:-:S03]  /*4a4d0*/  VIADD R14, R38, 0xfffffe9e ;  /* 0xfffffe9e260e7836 */ /* 0x000fc60000000000 */
[----:B------:R-:W4:Y:S01]  /*4a4e0*/  LDL.LU.64 R226, [R1+0x1208] ;  /* 0x0012080001e27983 */ /* 0x000f220000300a00 */
[----:B------:R-:W-:Y:S02]  /*4a4f0*/  ISETP.GE.U32.AND P2, PT, R13, 0x7ffffe3e, PT ;  /* 0x7ffffe3e0d00780c */ /* 0x000fe40003f46070 */
[----:B------:R-:W-:Y:S01]  /*4a500*/  ISETP.GE.U32.AND P4, PT, R12, 0x7ffffe3d, PT ;  /* 0x7ffffe3d0c00780c */ /* 0x000fe20003f86070 */
[----:B------:R-:W4:Y:S04]  /*4a510*/  LDL.LU.64 R224, [R1+0x1200] ;  /* 0x0012000001e07983 */ /* 0x000f280000300a00 */
[----:B------:R-:W4:Y:S01]  /*4a520*/  LDL.LU.64 R188, [R1+0x1180] ;  /* 0x0011800001bc7983 */ /* 0x000f220000300a00 */
[C---:B------:R-:W-:Y:S01]  /*4a530*/  IMAD.WIDE R24, R7.reuse, 0x4, R24 ;  /* 0x0000000407187825 */ /* 0x040fe200078e0218 */
[----:B------:R-:W3:Y:S08]  /*4a540*/  LDC R39, c[0x0][0x230] ;  /* 0x00008c00ff277b82 */ /* 0x000ef00000000800 */
[----:B------:R-:W3:Y:S08]  /*4a550*/  LDC R40, c[0x0][0x230] ;  /* 0x00008c00ff287b82 */ /* 0x000ef00000000800 */
[----:B------:R-:W4:Y:S08]  /*4a560*/  LDC R53, c[0x0][0x230] ;  /* 0x00008c00ff357b82 */ /* 0x000f300000000800 */
[----:B------:R-:W4:Y:S01]  /*4a570*/  LDC R52, c[0x0][0x230] ;  /* 0x00008c00ff347b82 */ /* 0x000f220000000800 */
[----:B------:R-:W-:-:S07]  /*4a580*/  IMAD.WIDE R28, R7, 0x4, R28 ;  /* 0x00000004071c7825 */ /* 0x000fce00078e021c */
[----:B------:R-:W4:Y:S01]  /*4a590*/  LDC R56, c[0x0][0x230] ;  /* 0x00008c00ff387b82 */ /* 0x000f220000000800 */
[----:B------:R-:W-:-:S04]  /*4a5a0*/  IMAD.WIDE R62, R7, 0x4, R62 ;  /* 0x00000004073e7825 */ /* 0x000fc800078e023e */
[----:B------:R-:W-:-:S04]  /*4a5b0*/  IMAD.WIDE R34, R7, 0x4, R34 ;  /* 0x0000000407227825 */ /* 0x000fc800078e0222 */
[----:B-1----:R-:W-:Y:S02]  /*4a5c0*/  VIADD R38, R44, 0xfffffe9d ;  /* 0xfffffe9d2c267836 */ /* 0x002fe40000000000 */
[C---:B------:R-:W-:Y:S01]  /*4a5d0*/  IMAD.WIDE R36, R7.reuse, 0x4, R36 ;  /* 0x0000000407247825 */ /* 0x040fe200078e0224 */
[----:B------:R-:W1:Y:S03]  /*4a5e0*/  LDC R57, c[0x0][0x230] ;  /* 0x00008c00ff397b82 */ /* 0x000e660000000800 */
[----:B------:R-:W-:-:S04]  /*4a5f0*/  IMAD.WIDE R42, R7, 0x4, R42 ;  /* 0x00000004072a7825 */ /* 0x000fc800078e022a */
        /* <DEDUP_REMOVED lines=31> */
[----:B------:R-:W1:Y:S08]  /*4a7f0*/  LDC R10, c[0x0][0x230] ;  /* 0x00008c00ff0a7b82 */ /* 0x000e700000000800 */
[----:B------:R-:W1:Y:S01]  /*4a800*/  LDC R11, c[0x0][0x230] ;  /* 0x00008c00ff0b7b82 */ /* 0x000e620000000800 */
[----:B--2---:R-:W-:-:S04]  /*4a810*/  IMAD.WIDE R20, R7, 0x4, R118 ;  /* 0x0000000407147825 */ /* 0x004fc800078e0276 */
[----:B---3--:R-:W-:Y:S01]  /*4a820*/  IMAD.WIDE R12, R7, 0x4, R48 ;  /* 0x00000004070c7825 */ /* 0x008fe200078e0230 */
[----:B------:R-:W2:Y:S04]  /*4a830*/  LDL.LU.64 R118, [R1+0x1178] ;  /* 0x0011780001767983 */ /* 0x000ea80000300a00 */
[----:B------:R-:W-:Y:S04]  /*4a840*/  LDGSTS.E [R0+-0x1bff8], desc[UR60][R20.64], !P3 ;  /* 0xe400800014007fae */ /* 0x000fe8000d92187c */
[----:B------:R3:W-:Y:S01]  /*4a850*/  LDGSTS.E [R0+-0x1bff4], desc[UR60][R12.64], !P5 ;  /* 0xe400c0000c007fae */ /* 0x0007e2000e92187c */
[----:B------:R-:W-:-:S02]  /*4a860*/  ISETP.GE.U32.AND P3, PT, R15, 0x7ffffe20, PT ;  /* 0x7ffffe200f00780c */ /* 0x000fc40003f66070 */
[----:B------:R-:W-:Y:S01]  /*4a870*/  ISETP.GE.U32.AND P5, PT, R14, 0x7ffffe1f, PT ;  /* 0x7ffffe1f0e00780c */ /* 0x000fe20003fa6070 */
[----:B------:R-:W-:Y:S01]  /*4a880*/  IMAD.WIDE R14, R7, 0x4, R32 ;  /* 0x00000004070e7825 */ /* 0x000fe200078e0220 */
[----:B------:R-:W-:Y:S01]  /*4a890*/  STL.64 [R1+0x25b0], R20 ;  /* 0x0025b01401007387 */ /* 0x000fe20000100a00 */
[----:B------:R-:W-:-:S03]  /*4a8a0*/  IADD3 R32, R45, -0x164, RZ ;  /* 0xfffffe9c2d207810 */ /* 0x000fc60007ffe0ff */
[----:B------:R3:W-:Y:S01]  /*4a8b0*/  STL.64 [R1+0x25b8], R12 ;  /* 0x0025b80c01007387 */ /* 0x0007e20000100a00 */
[----:B------:R-:W-:-:S03]  /*4a8c0*/  IMAD.WIDE R44, R7, 0x4, R30 ;  /* 0x00000004072c7825 */ /* 0x000fc600078e021e */
[----:B------:R-:W-:Y:S04]  /*4a8d0*/  STL [R1+0x25dc], R22 ;  /* 0x0025dc1601007387 */ /* 0x000fe80000100800 */
[----:B------:R-:W-:Y:S04]  /*4a8e0*/  STL [R1+0x25d8], R23 ;  /* 0x0025d81701007387 */ /* 0x000fe80000100800 */
[----:B------:R-:W-:Y:S04]  /*4a8f0*/  STL [R1+0x2600], R14 ;  /* 0x0026000e01007387 */ /* 0x000fe80000100800 */
[----:B------:R1:W-:Y:S04]  /*4a900*/  STL [R1+0x25e0], R15 ;  /* 0x0025e00f01007387 */ /* 0x0003e80000100800 */
[----:B------:R-:W-:Y:S04]  /*4a910*/  STL.64 [R1+0x25e8], R44 ;  /* 0x0025e82c01007387 */ /* 0x000fe80000100a00 */
[----:B------:R1:W-:Y:S04]  /*4a920*/  STL.64 [R1+0x25f0], R16 ;  /* 0x0025f01001007387 */ /* 0x0003e80000100a00 */
[----:B------:R-:W-:Y:S04]  /*4a930*/  STL.64 [R1+0x25f8], R18 ;  /* 0x0025f81201007387 */ /* 0x000fe80000100a00 */
[----:B------:R-:W-:Y:S04]  /*4a940*/  STL.64 [R1+0x2608], R26 ;  /* 0x0026081a01007387 */ /* 0x000fe80000100a00 */
[----:B------:R2:W-:Y:S04]  /*4a950*/  STL.64 [R1+0x2610], R24 ;  /* 0x0026101801007387 */ /* 0x0005e80000100a00 */
[----:B------:R-:W2:Y:S01]  /*4a960*/  LDL.LU.64 R222, [R1+0x1170] ;  /* 0x0011700001de7983 */ /* 0x000ea20000300a00 */
[----:B------:R-:W-:Y:S01]  /*4a970*/  IMAD.WIDE R240, R7, 0x4, R122 ;  /* 0x0000000407f07825 */ /* 0x000fe200078e027a */
[----:B------:R-:W3:Y:S02]  /*4a980*/  LDC R48, c[0x0][0x230] ;  /* 0x00008c00ff307b82 */ /* 0x000ee40000000800 */
[----:B------:R-:W2:Y:S04]  /*4a990*/  LDL.LU.64 R122, [R1+0x1168] ;  /* 0x00116800017a7983 */ /* 0x000ea80000300a00 */
[----:B------:R-:W-:Y:S04]  /*4a9a0*/  LDGSTS.E [R0+-0x18000], desc[UR60][R22.64], !P6 ;  /* 0xe800000016007fae */ /* 0x000fe8000f12187c */
[----:B------:R1:W-:Y:S01]  /*4a9b0*/  LDGSTS.E [R0+-0x17ffc], desc[UR60][R14.64], !P0 ;  /* 0xe80040000e007fae */ /* 0x0003e2000c12187c */
[----:B------:R-:W-:-:S02]  /*4a9c0*/  ISETP.GE.U32.AND P0, PT, R32, 0x7ffffe1d, PT ;  /* 0x7ffffe1d2000780c */ /* 0x000fc40003f06070 */
[----:B------:R-:W1:Y:S08]  /*4a9d0*/  LDC R32, c[0x0][0x230] ;  /* 0x00008c00ff207b82 */ /* 0x000e700000000800 */
[----:B------:R-:W1:Y:S01]  /*4a9e0*/  LDC R49, c[0x0][0x230] ;  /* 0x00008c00ff317b82 */ /* 0x000e620000000800 */
[----:B------:R-:W-:Y:S01]  /*4a9f0*/  VIADD R30, R39, 0xfffffefb ;  /* 0xfffffefb271e7836 */ /* 0x000fe20000000000 */
[----:B------:R-:W-:Y:S01]  /*4aa00*/  ISETP.GE.U32.AND P6, PT, R38, 0x7ffffe1e, PT ;  /* 0x7ffffe1e2600780c */ /* 0x000fe20003fc6070 */
[----:B------:R-:W-:Y:S05]  /*4aa10*/  LDGSTS.E [R0+-0x17ff8], desc[UR60][R44.64], !P2 ;  /* 0xe80080002c007fae */ /* 0x000fea000d12187c */
[----:B------:R-:W1:Y:S01]  /*4aa20*/  LDC R38, c[0x0][0x230] ;  /* 0x00008c00ff267b82 */ /* 0x000e620000000800 */
[----:B------:R1:W-:Y:S01]  /*4aa30*/  LDGSTS.E [R0+-0x17ff4], desc[UR60][R16.64], !P4 ;  /* 0xe800c00010007fae */ /* 0x0003e2000e12187c */
[----:B------:R-:W-:-:S02]  /*4aa40*/  ISETP.GE.U32.AND P2, PT, R30, 0x7ffffe7c, PT ;  /* 0x7ffffe7c1e00780c */ /* 0x000fc40003f46070 */
[----:B------:R-:W-:Y:S01]  /*4aa50*/  IADD3 R30, R41, -0x107, RZ ;  /* 0xfffffef9291e7810 */ /* 0x000fe20007ffe0ff */
[----:B------:R-:W-:Y:S01]  /*4aa60*/  VIADD R31, R40, 0xfffffefa ;  /* 0xfffffefa281f7836 */ /* 0x000fe20000000000 */
[----:B------:R-:W-:Y:S02]  /*4aa70*/  LDGSTS.E [R0+-0x14000], desc[UR60][R18.64], !P3 ;  /* 0xec00000012007fae */ /* 0x000fe4000d92187c */
[----:B------:R-:W1:Y:S01]  /*4aa80*/  LDC R33, c[0x0][0x230] ;  /* 0x00008c00ff217b82 */ /* 0x000e620000000800 */
[----:B------:R-:W-:-:S07]  /*4aa90*/  ISETP.GE.U32.AND P3, PT, R30, 0x7ffffe7a, PT ;  /* 0x7ffffe7a1e00780c */ /* 0x000fce0003f66070 */
[----:B------:R-:W1:Y:S08]  /*4aaa0*/  LDC R40, c[0x0][0x230] ;  /* 0x00008c00ff287b82 */ /* 0x000e700000000800 */
[----:B------:R-:W1:Y:S01]  /*4aab0*/  LDC R41, c[0x0][0x230] ;  /* 0x00008c00ff297b82 */ /* 0x000e620000000800 */
[----:B------:R-:W-:Y:S01]  /*4aac0*/  ISETP.GE.U32.AND P4, PT, R31, 0x7ffffe7b, PT ;  /* 0x7ffffe7b1f00780c */ /* 0x000fe20003f86070 */
[----:B------:R-:W-:Y:S04]  /*4aad0*/  LDGSTS.E [R0+-0x13ffc], desc[UR60][R26.64], !P5 ;  /* 0xec0040001a007fae */ /* 0x000fe8000e92187c */
[----:B------:R2:W-:Y:S01]  /*4aae0*/  LDGSTS.E [R0+-0x13ff8], desc[UR60][R24.64], !P6 ;  /* 0xec00800018007fae */ /* 0x0005e2000f12187c */
[----:B---3--:R-:W-:-:S03]  /*4aaf0*/  VIADD R30, R48, 0xfffffedb ;  /* 0xfffffedb301e7836 */ /* 0x008fc60000000000 */
[----:B------:R3:W-:Y:S04]  /*4ab00*/  LDGSTS.E [R0+-0x13ff4], desc[UR60][R28.64], !P0 ;  /* 0xec00c0001c007fae */ /* 0x0007e8000c12187c */
[----:B------:R-:W-:Y:S04]  /*4ab10*/  LDGSTS.E [R2+-0x20000], desc[UR60][R240.64], !P2 ;  /* 0xe0000000f0027fae */ /* 0x000fe8000d12187c */
[----:B------:R-:W-:Y:S01]  /*4ab20*/  STL.64 [R1+0x2618], R28 ;  /* 0x0026181c01007387 */ /* 0x000fe20000100a00 */
[----:B----4-:R-:W-:Y:S01]  /*4ab30*/  IMAD.WIDE R238, R7, 0x4, R228 ;  /* 0x0000000407ee7825 */ /* 0x010fe200078e02e4 */
[----:B------:R-:W-:-:S03]  /*4ab40*/  ISETP.GE.U32.AND P6, PT, R30, 0x7ffffe5c, PT ;  /* 0x7ffffe5c1e00780c */ /* 0x000fc60003fc6070 */
[----:B------:R-:W-:Y:S01]  /*4ab50*/  VIADD R30, R53, 0xfffffed9 ;  /* 0xfffffed9351e7836 */ /* 0x000fe20000000000 */
[----:B------:R-:W-:Y:S01]  /*4ab60*/  STL.64 [R1+0x2620], R240 ;  /* 0x002620f001007387 */ /* 0x000fe20000100a00 */
[----:B-1----:R-:W-:Y:S02]  /*4ab70*/  VIADD R31, R49, 0xfffffef8 ;  /* 0xfffffef8311f7836 */ /* 0x002fe40000000000 */
[----:B------:R-:W-:Y:S01]  /*4ab80*/  IMAD.WIDE R236, R7, 0x4, R226 ;  /* 0x0000000407ec7825 */ /* 0x000fe200078e02e2 */
[----:B------:R-:W4:Y:S01]  /*4ab90*/  LDL.LU.64 R228, [R1+0x11f8] ;  /* 0x0011f80001e47983 */ /* 0x000f220000300a00 */
[----:B------:R-:W-:Y:S02]  /*4aba0*/  ISETP.GE.U32.AND P2, PT, R30, 0x7ffffe5a, PT ;  /* 0x7ffffe5a1e00780c */ /* 0x000fe40003f46070 */
[----:B------:R-:W-:Y:S01]  /*4abb0*/  VIADD R30, R32, 0xfffffed8 ;  /* 0xfffffed8201e7836 */ /* 0x000fe20000000000 */
[----:B------:R-:W3:Y:S04]  /*4abc0*/  LDL.LU.64 R226, [R1+0x11f0] ;  /* 0x0011f00001e27983 */ /* 0x000ee80000300a00 */
[----:B------:R-:W-:Y:S01]  /*4abd0*/  LDGSTS.E [R2+-0x1fffc], desc[UR60][R238.64], !P4 ;  /* 0xe0004000ee027fae */ /* 0x000fe2000e12187c */
[----:B------:R-:W-:Y:S01]  /*4abe0*/  ISETP.GE.U32.AND P5, PT, R31, 0x7ffffe79, PT ;  /* 0x7ffffe791f00780c */ /* 0x000fe20003fa6070 */
[----:B------:R-:W-:Y:S01]  /*4abf0*/  IMAD.WIDE R234, R7, 0x4, R224 ;  /* 0x0000000407ea7825 */ /* 0x000fe200078e02e0 */
[----:B------:R-:W-:-:S03]  /*4ac00*/  ISETP.GE.U32.AND P4, PT, R30, 0x7ffffe59, PT ;  /* 0x7ffffe591e00780c */ /* 0x000fc60003f86070 */
[----:B------:R-:W-:Y:S01]  /*4ac10*/  VIADD R30, R38, 0xfffffeba ;  /* 0xfffffeba261e7836 */ /* 0x000fe20000000000 */
[----:B------:R-:W-:Y:S01]  /*4ac20*/  IADD3 R31, R52, -0x126, RZ ;  /* 0xfffffeda341f7810 */ /* 0x000fe20007ffe0ff */
[----:B------:R-:W-:Y:S01]  /*4ac30*/  IMAD.WIDE R38, R7, 0x4, R188 ;  /* 0x0000000407267825 */ /* 0x000fe200078e02bc */
[----:B------:R-:W3:Y:S04]  /*4ac40*/  LDL.LU.64 R224, [R1+0x11e8] ;  /* 0x0011e80001e07983 */ /* 0x000ee80000300a00 */
[----:B------:R-:W3:Y:S01]  /*4ac50*/  LDL.LU.64 R188, [R1+0x11e0] ;  /* 0x0011e00001bc7983 */ /* 0x000ee20000300a00 */
[----:B------:R-:W-:Y:S02]  /*4ac60*/  ISETP.GE.U32.AND P0, PT, R31, 0x7ffffe5b, PT ;  /* 0x7ffffe5b1f00780c */ /* 0x000fe40003f06070 */
[----:B------:R-:W-:Y:S01]  /*4ac70*/  IADD3 R31, R33, -0x145, RZ ;  /* 0xfffffebb211f7810 */ /* 0x000fe20007ffe0ff */
[----:B------:R-:W-:Y:S01]  /*4ac80*/  VIADD R33, R40, 0xfffffeb9 ;  /* 0xfffffeb928217836 */ /* 0x000fe20000000000 */
[----:B------:R-:W-:Y:S01]  /*4ac90*/  IADD3 R32, R41, -0x148, RZ ;  /* 0xfffffeb829207810 */ /* 0x000fe20007ffe0ff */
[----:B------:R-:W1:Y:S08]  /*4aca0*/  LDC R48, c[0x0][0x230] ;  /* 0x00008c00ff307b82 */ /* 0x000e700000000800 */
[----:B------:R-:W1:Y:S08]  /*4acb0*/  LDC R49, c[0x0][0x230] ;  /* 0x00008c00ff317b82 */ /* 0x000e700000000800 */
[----:B------:R-:W1:Y:S08]  /*4acc0*/  LDC R52, c[0x0][0x230] ;  /* 0x00008c00ff347b82 */ /* 0x000e700000000800 */
[----:B------:R-:W1:Y:S01]  /*4acd0*/  LDC R53, c[0x0][0x230] ;  /* 0x00008c00ff357b82 */ /* 0x000e620000000800 */
[----:B------:R-:W-:Y:S04]  /*4ace0*/  LDGSTS.E [R2+-0x1fff8], desc[UR60][R236.64], !P3 ;  /* 0xe0008000ec027fae */ /* 0x000fe8000d92187c */
[----:B------:R-:W-:Y:S01]  /*4acf0*/  LDGSTS.E [R2+-0x1fff4], desc[UR60][R234.64], !P5 ;  /* 0xe000c000ea027fae */ /* 0x000fe2000e92187c */
[----:B------:R-:W-:-:S02]  /*4ad00*/  ISETP.GE.U32.AND P3, PT, R31, 0x7ffffe3c, PT ;  /* 0x7ffffe3c1f00780c */ /* 0x000fc40003f66070 */
[----:B------:R-:W-:Y:S01]  /*4ad10*/  ISETP.GE.U32.AND P5, PT, R30, 0x7ffffe3b, PT ;  /* 0x7ffffe3b1e00780c */ /* 0x000fe20003fa6070 */
[----:B------:R-:W-:Y:S01]  /*4ad20*/  LDGSTS.E [R2+-0x1c000], desc[UR60][R38.64], !P6 ;  /* 0xe400000026027fae */ /* 0x000fe2000f12187c */
[----:B------:R-:W-:-:S04]  /*4ad30*/  IMAD.WIDE R128, R7, 0x4, R128 ;  /* 0x0000000407807825 */ /* 0x000fc800078e0280 */
[----:B------:R-:W-:-:S04]  /*4ad40*/  IMAD.WIDE R130, R7, 0x4, R130 ;  /* 0x0000000407827825 */ /* 0x000fc800078e0282 */
[C---:B------:R-:W-:Y:S01]  /*4ad50*/  IMAD.WIDE R132, R7.reuse, 0x4, R132 ;  /* 0x0000000407847825 */ /* 0x040fe200078e0284 */
[----:B------:R-:W3:Y:S03]  /*4ad60*/  LDC R13, c[0x0][0x230] ;  /* 0x00008c00ff0d7b82 */ /* 0x000ee60000000800 */
[----:B------:R-:W-:-:S04]  /*4ad70*/  IMAD.WIDE R134, R7, 0x4, R134 ;  /* 0x0000000407867825 */ /* 0x000fc800078e0286 */
[C---:B------:R-:W-:Y:S01]  /*4ad80*/  IMAD.WIDE R136, R7.reuse, 0x4, R136 ;  /* 0x0000000407887825 */ /* 0x040fe200078e0288 */
[----:B------:R-:W3:Y:S03]  /*4ad90*/  LDC R12, c[0x0][0x230] ;  /* 0x00008c00ff0c7b82 */ /* 0x000ee60000000800 */
[----:B------:R-:W-:-:S04]  /*4ada0*/  IMAD.WIDE R138, R7, 0x4, R138 ;  /* 0x00000004078a7825 */ /* 0x000fc800078e028a */
[C---:B------:R-:W-:Y:S01]  /*4adb0*/  IMAD.WIDE R140, R7.reuse, 0x4, R140 ;  /* 0x00000004078c7825 */ /* 0x040fe200078e028c */
[----:B------:R-:W3:Y:S08]  /*4adc0*/  LDC R15, c[0x0][0x230] ;  /* 0x00008c00ff0f7b82 */ /* 0x000ef00000000800 */
[----:B------:R-:W3:Y:S01]  /*4add0*/  LDC R14, c[0x0][0x230] ;  /* 0x00008c00ff0e7b82 */ /* 0x000ee20000000800 */
        /* <DEDUP_REMOVED lines=33> */
[----:B------:R-:W3:Y:S03]  /*4aff0*/  S2R R170, SR_TID.X ;  /* 0x0000000000aa7919 */ /* 0x000ee60000002100 */
[C---:B------:R-:W-:Y:S01]  /*4b000*/  IMAD.WIDE R220, R7.reuse, 0x4, R220 ;  /* 0x0000000407dc7825 */ /* 0x040fe200078e02dc */
[----:B------:R-:W3:Y:S03]  /*4b010*/  LDC R16, c[0x0][0x230] ;  /* 0x00008c00ff107b82 */ /* 0x000ee60000000800 */
[C---:B--2---:R-:W-:Y:S02]  /*4b020*/  IMAD.WIDE R40, R7.reuse, 0x4, R222 ;  /* 0x0000000407287825 */ /* 0x044fe400078e02de */
[----:B------:R-:W2:Y:S02]  /*4b030*/  LDL.LU.64 R222, [R1+0x1160] ;  /* 0x0011600001de7983 */ /* 0x000ea40000300a00 */
[----:B------:R-:W-:Y:S01]  /*4b040*/  IMAD.WIDE R30, R7, 0x4, R118 ;  /* 0x00000004071e7825 */ /* 0x000fe200078e0276 */
[----:B------:R-:W-:-:S03]  /*4b050*/  ISETP.GE.U32.AND P6, PT, R33, 0x7ffffe3a, PT ;  /* 0x7ffffe3a2100780c */ /* 0x000fc60003fc6070 */
[----:B-1----:R-:W-:Y:S01]  /*4b060*/  VIADD R48, R48, 0xfffffe9a ;  /* 0xfffffe9a30307836 */ /* 0x002fe20000000000 */
[----:B------:R-:W1:Y:S08]  /*4b070*/  LDC R119, c[0x0][0x230] ;  /* 0x00008c00ff777b82 */ /* 0x000e700000000800 */
[----:B------:R-:W1:Y:S01]  /*4b080*/  LDC R118, c[0x0][0x230] ;  /* 0x00008c00ff767b82 */ /* 0x000e620000000800 */
[----:B------:R-:W-:Y:S01]  /*4b090*/  LDGSTS.E [R2+-0x1bffc], desc[UR60][R30.64], !P0 ;  /* 0xe40040001e027fae */ /* 0x000fe2000c12187c */
[----:B------:R-:W-:Y:S01]  /*4b0a0*/  ISETP.GE.U32.AND P0, PT, R32, 0x7ffffe39, PT ;  /* 0x7ffffe392000780c */ /* 0x000fe20003f06070 */
[----:B------:R-:W-:-:S02]  /*4b0b0*/  IMAD.WIDE R32, R7, 0x4, R122 ;  /* 0x0000000407207825 */ /* 0x000fc400078e027a */
[----:B------:R-:W-:Y:S02]  /*4b0c0*/  LDGSTS.E [R2+-0x1bff8], desc[UR60][R40.64], !P2 ;  /* 0xe400800028027fae */ /* 0x000fe4000d12187c */
[----:B------:R-:W-:Y:S01]  /*4b0d0*/  VIADD R49, R49, 0xfffffe9b ;  /* 0xfffffe9b31317836 */ /* 0x000fe20000000000 */
[----:B------:R-:W4:Y:S08]  /*4b0e0*/  LDC R122, c[0x0][0x230] ;  /* 0x00008c00ff7a7b82 */ /* 0x000f300000000800 */
[----:B------:R-:W3:Y:S01]  /*4b0f0*/  LDC R123, c[0x0][0x230] ;  /* 0x00008c00ff7b7b82 */ /* 0x000ee20000000800 */
[----:B------:R-:W-:Y:S01]  /*4b100*/  LDGSTS.E [R2+-0x1bff4], desc[UR60][R32.64], !P4 ;  /* 0xe400c00020027fae */ /* 0x000fe2000e12187c */
[----:B------:R-:W-:-:S02]  /*4b110*/  ISETP.GE.U32.AND P4, PT, R48, 0x7ffffe1b, PT ;  /* 0x7ffffe1b3000780c */ /* 0x000fc40003f86070 */
[----:B------:R-:W-:Y:S01]  /*4b120*/  IADD3 R48, R52, -0x167, RZ ;  /* 0xfffffe9934307810 */ /* 0x000fe20007ffe0ff */
[----:B------:R-:W-:Y:S01]  /*4b130*/  LDGSTS.E [R2+-0x18000], desc[UR60][R62.64], !P3 ;  /* 0xe80000003e027fae */ /* 0x000fe2000d92187c */
[----:B------:R-:W-:Y:S01]  /*4b140*/  ISETP.GE.U32.AND P2, PT, R49, 0x7ffffe1c, PT ;  /* 0x7ffffe1c3100780c */ /* 0x000fe20003f46070 */
[----:B------:R-:W-:Y:S01]  /*4b150*/  VIADD R49, R53, 0xfffffe98 ;  /* 0xfffffe9835317836 */ /* 0x000fe20000000000 */
[----:B------:R-:W-:Y:S01]  /*4b160*/  ISETP.GE.U32.AND P3, PT, R48, 0x7ffffe1a, PT ;  /* 0x7ffffe1a3000780c */ /* 0x000fe20003f66070 */
[----:B------:R-:W-:Y:S01]  /*4b170*/  VIADD R48, R56, 0xfffffef7 ;  /* 0xfffffef738307836 */ /* 0x000fe20000000000 */
[----:B------:R-:W-:Y:S01]  /*4b180*/  LDGSTS.E [R2+-0x17ffc], desc[UR60][R34.64], !P5 ;  /* 0xe800400022027fae */ /* 0x000fe2000e92187c */
[----:B------:R-:W3:Y:S03]  /*4b190*/  LDC R56, c[0x0][0x230] ;  /* 0x00008c00ff387b82 */ /* 0x000ee60000000800 */
[----:B------:R-:W-:Y:S01]  /*4b1a0*/  LDGSTS.E [R2+-0x17ff8], desc[UR60][R36.64], !P6 ;  /* 0xe800800024027fae */ /* 0x000fe2000f12187c */
[----:B------:R-:W-:-:S02]  /*4b1b0*/  ISETP.GE.U32.AND P5, PT, R49, 0x7ffffe19, PT ;  /* 0x7ffffe193100780c */ /* 0x000fc40003fa6070 */
[----:B------:R-:W-:Y:S01]  /*4b1c0*/  ISETP.GE.U32.AND P6, PT, R48, 0x7ffffe78, PT ;  /* 0x7ffffe783000780c */ /* 0x000fe20003fc6070 */
[----:B------:R-:W-:Y:S02]  /*4b1d0*/  IMAD.WIDE R48, R7, 0x4, R54 ;  /* 0x0000000407307825 */ /* 0x000fe400078e0236 */
[----:B------:R-:W3:Y:S08]  /*4b1e0*/  LDC R54, c[0x0][0x230] ;  /* 0x00008c00ff367b82 */ /* 0x000ef00000000800 */
[----:B------:R-:W3:Y:S01]  /*4b1f0*/  LDC R55, c[0x0][0x230] ;  /* 0x00008c00ff377b82 */ /* 0x000ee20000000800 */
[----:B-1----:R-:W-:Y:S01]  /*4b200*/  VIADD R52, R119, 0xfffffef5 ;  /* 0xfffffef577347836 */ /* 0x002fe20000000000 */
[----:B------:R-:W-:Y:S01]  /*4b210*/  IADD3 R53, R118, -0x10a, RZ ;  /* 0xfffffef676357810 */ /* 0x000fe20007ffe0ff */
[----:B------:R-:W-:Y:S04]  /*4b220*/  LDGSTS.E [R2+-0x17ff4], desc[UR60][R48.64], !P0 ;  /* 0xe800c00030027fae */ /* 0x000fe8000c12187c */
[----:B------:R-:W-:Y:S04]  /*4b230*/  LDGSTS.E [R2+-0x14000], desc[UR60][R42.64], !P2 ;  /* 0xec0000002a027fae */ /* 0x000fe8000d12187c */
[----:B------:R-:W-:Y:S01]  /*4b240*/  LDGSTS.E [R2+-0x13ffc], desc[UR60][R50.64], !P4 ;  /* 0xec00400032027fae */ /* 0x000fe2000e12187c */
[----:B------:R-:W-:-:S02]  /*4b250*/  ISETP.GE.U32.AND P2, PT, R52, 0x7ffffe76, PT ;  /* 0x7ffffe763400780c */ /* 0x000fc40003f46070 */
[----:B------:R-:W-:Y:S02]  /*4b260*/  IADD3 R52, R126, -0x129, RZ ;  /* 0xfffffed77e347810 */ /* 0x000fe40007ffe0ff */
[----:B------:R-:W-:Y:S01]  /*4b270*/  ISETP.GE.U32.AND P0, PT, R53, 0x7ffffe77, PT ;  /* 0x7ffffe773500780c */ /* 0x000fe20003f06070 */
[----:B----4-:R-:W-:Y:S01]  /*4b280*/  VIADD R53, R122, 0xfffffef4 ;  /* 0xfffffef47a357836 */ /* 0x010fe20000000000 */
[----:B------:R-:W-:Y:S01]  /*4b290*/  LDGSTS.E [R2+-0x13ff8], desc[UR60][R46.64], !P3 ;  /* 0xec0080002e027fae */ /* 0x000fe2000d92187c */
[----:B------:R-:W-:Y:S01]  /*4b2a0*/  ISETP.GE.U32.AND P3, PT, R52, 0x7ffffe58, PT ;  /* 0x7ffffe583400780c */ /* 0x000fe20003f66070 */
[----:B------:R-:W-:-:S04]  /*4b2b0*/  IMAD.WIDE R232, R7, 0x4, R228 ;  /* 0x0000000407e87825 */ /* 0x000fc800078e02e4 */
[----:B---3--:R-:W-:Y:S01]  /*4b2c0*/  IMAD.WIDE R230, R7, 0x4, R226 ;  /* 0x0000000407e67825 */ /* 0x008fe200078e02e2 */
[----:B------:R-:W-:Y:S01]  /*4b2d0*/  ISETP.GE.U32.AND P4, PT, R53, 0x7ffffe75, PT ;  /* 0x7ffffe753500780c */ /* 0x000fe20003f86070 */
[----:B------:R-:W-:Y:S01]  /*4b2e0*/  LDGSTS.E [R2+-0x13ff4], desc[UR60][R74.64], !P5 ;  /* 0xec00c0004a027fae */ /* 0x000fe2000e92187c */
[----:B------:R-:W1:Y:S08]  /*4b2f0*/  LDC R126, c[0x0][0x230] ;  /* 0x00008c00ff7e7b82 */ /* 0x000e700000000800 */
[----:B------:R-:W3:Y:S01]  /*4b300*/  LDC R118, c[0x0][0x230] ;  /* 0x00008c00ff767b82 */ /* 0x000ee20000000800 */
[----:B------:R-:W-:-:S02]  /*4b310*/  VIADD R52, R56, 0xfffffed6 ;  /* 0xfffffed638347836 */ /* 0x000fc40000000000 */
[----:B------:R-:W-:Y:S01]  /*4b320*/  VIADD R53, R57, 0xfffffed5 ;  /* 0xfffffed539357836 */ /* 0x000fe20000000000 */
[----:B------:R-:W-:Y:S04]  /*4b330*/  LDGSTS.E [R3+-0x20000], desc[UR60][R232.64], !P6 ;  /* 0xe0000000e8037fae */ /* 0x000fe8000f12187c */
[----:B------:R-:W-:Y:S01]  /*4b340*/  LDGSTS.E [R3+-0x1fffc], desc[UR60][R230.64], !P0 ;  /* 0xe0004000e6037fae */ /* 0x000fe2000c12187c */
[----:B------:R-:W4:Y:S01]  /*4b350*/  LDC R119, c[0x0][0x230] ;  /* 0x00008c00ff777b82 */ /* 0x000f220000000800 */
[----:B------:R-:W-:Y:S02]  /*4b360*/  ISETP.GE.U32.AND P5, PT, R52, 0x7ffffe57, PT ;  /* 0x7ffffe573400780c */ /* 0x000fe40003fa6070 */
[----:B------:R-:W-:Y:S01]  /*4b370*/  IADD3 R52, R54, -0x12c, RZ ;  /* 0xfffffed436347810 */ /* 0x000fe20007ffe0ff */
[----:B------:R-:W-:Y:S01]  /*4b380*/  IMAD.WIDE R228, R7, 0x4, R224 ;  /* 0x0000000407e47825 */ /* 0x000fe200078e02e0 */
[----:B------:R-:W-:-:S03]  /*4b390*/  ISETP.GE.U32.AND P6, PT, R53, 0x7ffffe56, PT ;  /* 0x7ffffe563500780c */ /* 0x000fc60003fc6070 */
[----:B------:R-:W-:Y:S01]  /*4b3a0*/  IMAD.WIDE R226, R7, 0x4, R188 ;  /* 0x0000000407e27825 */ /* 0x000fe200078e02bc */
[----:B------:R-:W-:-:S03]  /*4b3b0*/  ISETP.GE.U32.AND P0, PT, R52, 0x7ffffe55, PT ;  /* 0x7ffffe553400780c */ /* 0x000fc60003f06070 */
[----:B------:R-:W-:Y:S02]  /*4b3c0*/  VIADD R53, R55, 0xfffffeb7 ;  /* 0xfffffeb737357836 */ /* 0x000fe40000000000 */
[----:B------:R-:W-:Y:S01]  /*4b3d0*/  VIADD R52, R123, 0xfffffeb6 ;  /* 0xfffffeb67b347836 */ /* 0x000fe20000000000 */
[----:B------:R-:W-:Y:S04]  /*4b3e0*/  LDGSTS.E [R3+-0x1fff8], desc[UR60][R228.64], !P2 ;  /* 0xe0008000e4037fae */ /* 0x000fe8000d12187c */
[----:B------:R-:W-:Y:S04]  /*4b3f0*/  LDGSTS.E [R3+-0x1fff4], desc[UR60][R226.64], !P4 ;  /* 0xe000c000e2037fae */ /* 0x000fe8000e12187c */
[----:B------:R-:W2:Y:S01]  /*4b400*/  LDL.LU.64 R224, [R1+0x11d8] ;  /* 0x0011d80001e07983 */ /* 0x000ea20000300a00 */
[----:B------:R-:W-:-:S02]  /*4b410*/  ISETP.GE.U32.AND P2, PT, R53, 0x7ffffe38, PT ;  /* 0x7ffffe383500780c */ /* 0x000fc40003f46070 */
[----:B------:R-:W-:Y:S01]  /*4b420*/  ISETP.GE.U32.AND P4, PT, R52, 0x7ffffe37, PT ;  /* 0x7ffffe373400780c */ /* 0x000fe20003f86070 */
[----:B------:R-:W2:Y:S08]  /*4b430*/  LDC R123, c[0x0][0x230] ;  /* 0x00008c00ff7b7b82 */ /* 0x000eb00000000800 */
[----:B------:R-:W2:Y:S01]  /*4b440*/  LDC R122, c[0x0][0x230] ;  /* 0x00008c00ff7a7b82 */ /* 0x000ea20000000800 */
[----:B------:R-:W-:-:S07]  /*4b450*/  VIADD R54, R127, 0xfffffeb4 ;  /* 0xfffffeb47f367836 */ /* 0x000fce0000000000 */
[----:B------:R-:W2:Y:S01]  /*4b460*/  LDC R127, c[0x0][0x230] ;  /* 0x00008c00ff7f7b82 */ /* 0x000ea20000000800 */
[----:B-1----:R-:W-:-:S07]  /*4b470*/  IADD3 R55, R126, -0x14b, RZ ;  /* 0xfffffeb57e377810 */ /* 0x002fce0007ffe0ff */
[----:B------:R-:W1:Y:S08]  /*4b480*/  LDC R126, c[0x0][0x230] ;  /* 0x00008c00ff7e7b82 */ /* 0x000e700000000800 */
[----:B------:R-:W1:Y:S01]  /*4b490*/  LDC R188, c[0x0][0x230] ;  /* 0x00008c00ffbc7b82 */ /* 0x000e620000000800 */
[----:B------:R-:W-:Y:S01]  /*4b4a0*/  LDGSTS.E [R3+-0x1c000], desc[UR60][R58.64], !P3 ;  /* 0xe40000003a037fae */ /* 0x000fe2000d92187c */
[----:B---3--:R-:W-:-:S02]  /*4b4b0*/  VIADD R118, R118, 0xfffffe97 ;  /* 0xfffffe9776767836 */ /* 0x008fc40000000000 */
[----:B------:R-:W-:Y:S01]  /*4b4c0*/  IMAD.WIDE R56, R7, 0x4, R82 ;  /* 0x0000000407387825 */ /* 0x000fe200078e0252 */
[----:B----4-:R-:W-:-:S03]  /*4b4d0*/  IADD3 R119, R119, -0x16a, RZ ;  /* 0xfffffe9677777810 */ /* 0x010fc60007ffe0ff */
[----:B------:R-:W3:Y:S01]  /*4b4e0*/  LDC R189, c[0x0][0x230] ;  /* 0x00008c00ffbd7b82 */ /* 0x000ee20000000800 */
[----:B--2---:R-:W-:Y:S02]  /*4b4f0*/  IMAD.WIDE R52, R7, 0x4, R222 ;  /* 0x0000000407347825 */ /* 0x004fe400078e02de */
[----:B------:R-:W2:Y:S04]  /*4b500*/  LDL.LU.64 R222, [R1+0x11d0] ;  /* 0x0011d00001de7983 */ /* 0x000ea80000300a00 */
[----:B------:R-:W4:Y:S04]  /*4b510*/  LDL.LU.64 R80, [R1+0x11c8] ;  /* 0x0011c80001507983 */ /* 0x000f280000300a00 */
[----:B------:R-:W4:Y:S04]  /*4b520*/  LDL.LU.64 R242, [R1+0x11c0] ;  /* 0x0011c00001f27983 */ /* 0x000f280000300a00 */
[----:B------:R-:W-:Y:S01]  /*4b530*/  LDGSTS.E [R3+-0x1bffc], desc[UR60][R52.64], !P5 ;  /* 0xe400400034037fae */ /* 0x000fe2000e92187c */
[----:B------:R-:W-:-:S02]  /*4b540*/  ISETP.GE.U32.AND P3, PT, R55, 0x7ffffe36, PT ;  /* 0x7ffffe363700780c */ /* 0x000fc40003f66070 */
[----:B------:R-:W-:Y:S01]  /*4b550*/  ISETP.GE.U32.AND P5, PT, R54, 0x7ffffe35, PT ;  /* 0x7ffffe353600780c */ /* 0x000fe20003fa6070 */
[----:B------:R-:W-:Y:S01]  /*4b560*/  IMAD.WIDE R54, R7, 0x4, R84 ;  /* 0x0000000407367825 */ /* 0x000fe200078e0254 */
[----:B------:R-:W-:Y:S01]  /*4b570*/  LDGSTS.E [R3+-0x1bff8], desc[UR60][R76.64], !P6 ;  /* 0xe40080004c037fae */ /* 0x000fe2000f12187c */
[----:B------:R-:W3:Y:S01]  /*4b580*/  LDC R84, c[0x0][0x230] ;  /* 0x00008c00ff547b82 */ /* 0x000ee20000000800 */
[----:B------:R-:W-:Y:S01]  /*4b590*/  ISETP.GE.U32.AND P6, PT, R118, 0x7ffffe18, PT ;  /* 0x7ffffe187600780c */ /* 0x000fe20003fc6070 */
[----:B------:R-:W-:-:S06]  /*4b5a0*/  VIADD R83, R123, 0xfffffe94 ;  /* 0xfffffe947b537836 */ /* 0x000fcc0000000000 */
[----:B------:R-:W3:Y:S01]  /*4b5b0*/  LDC R118, c[0x0][0x230] ;  /* 0x00008c00ff767b82 */ /* 0x000ee20000000800 */
[----:B------:R-:W-:Y:S07]  /*4b5c0*/  LDGSTS.E [R3+-0x1bff4], desc[UR60][R54.64], !P0 ;  /* 0xe400c00036037fae */ /* 0x000fee000c12187c */
[----:B------:R-:W3:Y:S01]  /*4b5d0*/  LDC R85, c[0x0][0x230] ;  /* 0x00008c00ff557b82 */ /* 0x000ee20000000800 */
[----:B------:R-:W-:Y:S01]  /*4b5e0*/  VIADD R82, R122, 0xfffffe95 ;  /* 0xfffffe957a527836 */ /* 0x000fe20000000000 */
[----:B------:R-:W-:Y:S04]  /*4b5f0*/  LDGSTS.E [R3+-0x18000], desc[UR60][R56.64], !P2 ;  /* 0xe800000038037fae */ /* 0x000fe8000d12187c */
[----:B------:R-:W-:Y:S01]  /*4b600*/  LDGSTS.E [R3+-0x17ffc], desc[UR60][R70.64], !P4 ;  /* 0xe800400046037fae */ /* 0x000fe2000e12187c */
[----:B------:R-:W-:Y:S01]  /*4b610*/  ISETP.GE.U32.AND P4, PT, R83, 0x7ffffe15, PT ;  /* 0x7ffffe155300780c */ /* 0x000fe20003f86070 */
[----:B------:R-:W-:Y:S01]  /*4b620*/  VIADD R83, R127, 0xfffffef2 ;  /* 0xfffffef27f537836 */ /* 0x000fe20000000000 */
[----:B------:R-:W-:Y:S01]  /*4b630*/  ISETP.GE.U32.AND P0, PT, R119, 0x7ffffe17, PT ;  /* 0x7ffffe177700780c */ /* 0x000fe20003f06070 */
[----:B------:R-:W3:Y:S01]  /*4b640*/  LDC R127, c[0x0][0x230] ;  /* 0x00008c00ff7f7b82 */ /* 0x000ee20000000800 */
[----:B------:R-:W-:-:S07]  /*4b650*/  ISETP.GE.U32.AND P2, PT, R82, 0x7ffffe16, PT ;  /* 0x7ffffe165200780c */ /* 0x000fce0003f46070 */
[----:B------:R-:W3:Y:S01]  /*4b660*/  LDC R119, c[0x0][0x230] ;  /* 0x00008c00ff777b82 */ /* 0x000ee20000000800 */
[----:B-1----:R-:W-:Y:S01]  /*4b670*/  IADD3 R82, R126, -0x10d, RZ ;  /* 0xfffffef37e527810 */ /* 0x002fe20007ffe0ff */
[----:B------:R-:W-:Y:S04]  /*4b680*/  LDGSTS.E [R3+-0x17ff8], desc[UR60][R60.64], !P3 ;  /* 0xe80080003c037fae */ /* 0x000fe8000d92187c */
[----:B------:R-:W-:Y:S04]  /*4b690*/  LDGSTS.E [R3+-0x17ff4], desc[UR60][R72.64], !P5 ;  /* 0xe800c00048037fae */ /* 0x000fe8000e92187c */
[----:B------:R-:W-:Y:S01]  /*4b6a0*/  LDGSTS.E [R3+-0x14000], desc[UR60][R64.64], !P6 ;  /* 0xec00000040037fae */ /* 0x000fe2000f12187c */
[----:B------:R-:W-:Y:S01]  /*4b6b0*/  ISETP.GE.U32.AND P3, PT, R82, 0x7ffffe74, PT ;  /* 0x7ffffe745200780c */ /* 0x000fe20003f66070 */
[----:B------:R-:W-:Y:S01]  /*4b6c0*/  VIADD R82, R188, 0xfffffef1 ;  /* 0xfffffef1bc527836 */ /* 0x000fe20000000000 */
[----:B------:R-:W-:Y:S01]  /*4b6d0*/  ISETP.GE.U32.AND P5, PT, R83, 0x7ffffe73, PT ;  /* 0x7ffffe735300780c */ /* 0x000fe20003fa6070 */
[----:B------:R-:W4:Y:S04]  /*4b6e0*/  LDL.LU.64 R20, [R1+0x11b8] ;  /* 0x0011b80001147983 */ /* 0x000f280000300a00 */
[----:B------:R-:W-:Y:S04]  /*4b6f0*/  LDGSTS.E [R3+-0x13ffc], desc[UR60][R78.64], !P0 ;  /* 0xec0040004e037fae */ /* 0x000fe8000c12187c */
[----:B------:R-:W-:Y:S01]  /*4b700*/  LDGSTS.E [R3+-0x13ff8], desc[UR60][R66.64], !P2 ;  /* 0xec00800042037fae */ /* 0x000fe2000d12187c */
[----:B------:R-:W-:-:S02]  /*4b710*/  ISETP.GE.U32.AND P6, PT, R82, 0x7ffffe72, PT ;  /* 0x7ffffe725200780c */ /* 0x000fc40003fc6070 */
[----:B---3--:R-:W-:Y:S01]  /*4b720*/  IADD3 R82, R84, -0x110, RZ ;  /* 0xfffffef054527810 */ /* 0x008fe20007ffe0ff */
[----:B------:R-:W-:Y:S01]  /*4b730*/  LDGSTS.E [R3+-0x13ff4], desc[UR60][R68.64], !P4 ;  /* 0xec00c00044037fae */ /* 0x000fe2000e12187c */
[----:B------:R-:W1:Y:S08]  /*4b740*/  LDC R188, c[0x0][0x230] ;  /* 0x00008c00ffbc7b82 */ /* 0x000e700000000800 */
[----:B------:R-:W3:Y:S01]  /*4b750*/  LDC R122, c[0x0][0x230] ;  /* 0x00008c00ff7a7b82 */ /* 0x000ee20000000800 */
[----:B------:R-:W-:Y:S01]  /*4b760*/  ISETP.GE.U32.AND P0, PT, R82, 0x7ffffe71, PT ;  /* 0x7ffffe715200780c */ /* 0x000fe20003f06070 */
[----:B------:R-:W-:-:S02]  /*4b770*/  VIADD R82, R118, 0xfffffed2 ;  /* 0xfffffed276527836 */ /* 0x000fc40000000000 */
[----:B------:R-:W-:-:S04]  /*4b780*/  VIADD R83, R85, 0xfffffed3 ;  /* 0xfffffed355537836 */ /* 0x000fc80000000000 */
[----:B------:R-:W3:Y:S08]  /*4b790*/  LDC R123, c[0x0][0x230] ;  /* 0x00008c00ff7b7b82 */ /* 0x000ef00000000800 */
[----:B------:R-:W3:Y:S01]  /*4b7a0*/  LDC R126, c[0x0][0x230] ;  /* 0x00008c00ff7e7b82 */ /* 0x000ee20000000800 */
[----:B------:R-:W-:Y:S02]  /*4b7b0*/  ISETP.GE.U32.AND P4, PT, R82, 0x7ffffe53, PT ;  /* 0x7ffffe535200780c */ /* 0x000fe40003f86070 */
[----:B------:R-:W-:Y:S01]  /*4b7c0*/  ISETP.GE.U32.AND P2, PT, R83, 0x7ffffe54, PT ;  /* 0x7ffffe545300780c */ /* 0x000fe20003f46070 */
[----:B------:R-:W-:Y:S01]  /*4b7d0*/  VIADD R82, R127, 0xfffffed0 ;  /* 0xfffffed07f527836 */ /* 0x000fe20000000000 */
[----:B------:R-:W-:-:S03]  /*4b7e0*/  IADD3 R83, R119, -0x12f, RZ ;  /* 0xfffffed177537810 */ /* 0x000fc60007ffe0ff */
[----:B------:R-:W3:Y:S01]  /*4b7f0*/  LDC R127, c[0x0][0x230] ;  /* 0x00008c00ff7f7b82 */ /* 0x000ee20000000800 */
[----:B------:R-:W-:-:S05]  /*4b800*/  IMAD.WIDE R224, R7, 0x4, R224 ;  /* 0x0000000407e07825 */ /* 0x000fca00078e02e0 */
[----:B------:R-:W-:Y:S01]  /*4b810*/  LDGSTS.E [R4+-0x20000], desc[UR60][R224.64], !P3 ;  /* 0xe0000000e0047fae */ /* 0x000fe2000d92187c */
[----:B------:R-:W-:Y:S01]  /*4b820*/  ISETP.GE.U32.AND P3, PT, R83, 0x7ffffe52, PT ;  /* 0x7ffffe525300780c */ /* 0x000fe20003f66070 */
[----:B-1----:R-:W-:Y:S02]  /*4b830*/  VIADD R119, R188, 0xfffffeb3 ;  /* 0xfffffeb3bc777836 */ /* 0x002fe40000000000 */
[----:B------:R-:W1:Y:S01]  /*4b840*/  LDC R188, c[0x0][0x230] ;  /* 0x00008c00ffbc7b82 */ /* 0x000e620000000800 */
[----:B------:R-:W-:-:S07]  /*4b850*/  IADD3 R118, R189, -0x14e, RZ ;  /* 0xfffffeb2bd767810 */ /* 0x000fce0007ffe0ff */
[----:B------:R-:W1:Y:S01]  /*4b860*/  LDC R189, c[0x0][0x230] ;  /* 0x00008c00ffbd7b82 */ /* 0x000e620000000800 */
[----:B--2---:R-:W-:-:S04]  /*4b870*/  IMAD.WIDE R222, R7, 0x4, R222 ;  /* 0x0000000407de7825 */ /* 0x004fc800078e02de */
[C---:B----4-:R-:W-:Y:S01]  /*4b880*/  IMAD.WIDE R84, R7.reuse, 0x4, R242 ;  /* 0x0000000407547825 */ /* 0x050fe200078e02f2 */
[----:B------:R-:W-:Y:S01]  /*4b890*/  LDGSTS.E [R4+-0x1fffc], desc[UR60][R222.64], !P5 ;  /* 0xe0004000de047fae */ /* 0x000fe2000e92187c */
[----:B------:R-:W-:Y:S02]  /*4b8a0*/  ISETP.GE.U32.AND P5, PT, R82, 0x7ffffe51, PT ;  /* 0x7ffffe515200780c */ /* 0x000fe40003fa6070 */
[----:B------:R-:W-:Y:S02]  /*4b8b0*/  IMAD.WIDE R82, R7, 0x4, R80 ;  /* 0x0000000407527825 */ /* 0x000fe400078e0250 */
[----:B------:R-:W2:Y:S04]  /*4b8c0*/  LDL.LU.64 R80, [R1+0x11b0] ;  /* 0x0011b00001507983 */ /* 0x000ea80000300a00 */
[----:B------:R-:W4:Y:S04]  /*4b8d0*/  LDL.LU.64 R242, [R1+0x11a8] ;  /* 0x0011a80001f27983 */ /* 0x000f280000300a00 */
[----:B------:R-:W-:Y:S04]  /*4b8e0*/  LDGSTS.E [R4+-0x1fff8], desc[UR60][R82.64], !P6 ;  /* 0xe000800052047fae */ /* 0x000fe8000f12187c */
[----:B------:R-:W-:Y:S01]  /*4b8f0*/  LDGSTS.E [R4+-0x1fff4], desc[UR60][R84.64], !P0 ;  /* 0xe000c00054047fae */ /* 0x000fe2000c12187c */
[----:B------:R-:W-:Y:S01]  /*4b900*/  ISETP.GE.U32.AND P0, PT, R118, 0x7ffffe33, PT ;  /* 0x7ffffe337600780c */ /* 0x000fe20003f06070 */
[----:B---3--:R-:W-:Y:S01]  /*4b910*/  VIADD R118, R122, 0xfffffeb1 ;  /* 0xfffffeb17a767836 */ /* 0x008fe20000000000 */
[----:B------:R-:W-:Y:S01]  /*4b920*/  ISETP.GE.U32.AND P6, PT, R119, 0x7ffffe34, PT ;  /* 0x7ffffe347700780c */ /* 0x000fe20003fc6070 */
[----:B------:R-:W3:Y:S01]  /*4b930*/  LDC R122, c[0x0][0x230] ;  /* 0x00008c00ff7a7b82 */ /* 0x000ee20000000800 */
[----:B------:R-:W-:Y:S01]  /*4b940*/  LDGSTS.E [R4+-0x1c000], desc[UR60][R86.64], !P2 ;  /* 0xe400000056047fae */ /* 0x000fe2000d12187c */
[----:B------:R-:W-:Y:S01]  /*4b950*/  VIADD R119, R123, 0xfffffeb0 ;  /* 0xfffffeb07b777836 */ /* 0x000fe20000000000 */
[----:B------:R-:W-:-:S02]  /*4b960*/  ISETP.GE.U32.AND P2, PT, R118, 0x7ffffe32, PT ;  /* 0x7ffffe327600780c */ /* 0x000fc40003f46070 */
[----:B------:R-:W-:-:S03]  /*4b970*/  IADD3 R118, R126, -0x16d, RZ ;  /* 0xfffffe937e767810 */ /* 0x000fc60007ffe0ff */
[----:B------:R-:W3:Y:S08]  /*4b980*/  LDC R123, c[0x0][0x230] ;  /* 0x00008c00ff7b7b82 */ /* 0x000ef00000000800 */
[----:B------:R-:W3:Y:S01]  /*4b990*/  LDC R126, c[0x0][0x230] ;  /* 0x00008c00ff7e7b82 */ /* 0x000ee20000000800 */
[----:B------:R-:W-:Y:S04]  /*4b9a0*/  LDGSTS.E [R4+-0x1bffc], desc[UR60][R88.64], !P4 ;  /* 0xe400400058047fae */ /* 0x000fe8000e12187c */
[----:B------:R-:W-:Y:S01]  /*4b9b0*/  LDGSTS.E [R4+-0x1bff8], desc[UR60][R90.64], !P3 ;  /* 0xe40080005a047fae */ /* 0x000fe2000d92187c */
[----:B------:R-:W-:-:S02]  /*4b9c0*/  ISETP.GE.U32.AND P3, PT, R118, 0x7ffffe14, PT ;  /* 0x7ffffe147600780c */ /* 0x000fc40003f66070 */
[----:B------:R-:W-:Y:S01]  /*4b9d0*/  ISETP.GE.U32.AND P4, PT, R119, 0x7ffffe31, PT ;  /* 0x7ffffe317700780c */ /* 0x000fe20003f86070 */
[----:B-1----:R-:W-:Y:S02]  /*4b9e0*/  VIADD R118, R188, 0xfffffe91 ;  /* 0xfffffe91bc767836 */ /* 0x002fe40000000000 */
[----:B------:R-:W-:Y:S01]  /*4b9f0*/  VIADD R119, R127, 0xfffffe92 ;  /* 0xfffffe927f777836 */ /* 0x000fe20000000000 */
[----:B------:R-:W1:Y:S08]  /*4ba00*/  LDC R188, c[0x0][0x230] ;  /* 0x00008c00ffbc7b82 */ /* 0x000e700000000800 */
[----:B------:R-:W1:Y:S01]  /*4ba10*/  LDC R127, c[0x0][0x230] ;  /* 0x00008c00ff7f7b82 */ /* 0x000e620000000800 */
[----:B------:R-:W-:Y:S04]  /*4ba20*/  LDGSTS.E [R4+-0x1bff4], desc[UR60][R92.64], !P5 ;  /* 0xe400c0005c047fae */ /* 0x000fe8000e92187c */
[----:B------:R-:W-:Y:S01]  /*4ba30*/  LDGSTS.E [R4+-0x18000], desc[UR60][R94.64], !P6 ;  /* 0xe80000005e047fae */ /* 0x000fe2000f12187c */
[----:B------:R-:W-:-:S02]  /*4ba40*/  ISETP.GE.U32.AND P6, PT, R118, 0x7ffffe12, PT ;  /* 0x7ffffe127600780c */ /* 0x000fc40003fc6070 */
[----:B------:R-:W-:Y:S01]  /*4ba50*/  ISETP.GE.U32.AND P5, PT, R119, 0x7ffffe13, PT ;  /* 0x7ffffe137700780c */ /* 0x000fe20003fa6070 */
[----:B------:R-:W-:Y:S01]  /*4ba60*/  VIADD R118, R6, 0xfffffeef ;  /* 0xfffffeef06767836 */ /* 0x000fe20000000000 */
[----:B------:R-:W-:Y:S01]  /*4ba70*/  IADD3 R119, R189, -0x170, RZ ;  /* 0xfffffe90bd777810 */ /* 0x000fe20007ffe0ff */
[----:B------:R-:W1:Y:S08]  /*4ba80*/  LDC R6, c[0x0][0x230] ;  /* 0x00008c00ff067b82 */ /* 0x000e700000000800 */
[----:B------:R-:W1:Y:S01]  /*4ba90*/  LDC R189, c[0x0][0x230] ;  /* 0x00008c00ffbd7b82 */ /* 0x000e620000000800 */
[----:B------:R-:W-:Y:S04]  /*4baa0*/  LDGSTS.E [R4+-0x17ffc], desc[UR60][R96.64], !P0 ;  /* 0xe800400060047fae */ /* 0x000fe8000c12187c */
[----:B------:R-:W-:Y:S01]  /*4bab0*/  LDGSTS.E [R4+-0x17ff8], desc[UR60][R98.64], !P2 ;  /* 0xe800800062047fae */ /* 0x000fe2000d12187c */
[----:B------:R-:W-:Y:S01]  /*4bac0*/  ISETP.GE.U32.AND P2, PT, R118, 0x7ffffe70, PT ;  /* 0x7ffffe707600780c */ /* 0x000fe20003f46070 */
[----:B---3--:R-:W-:-:S02]  /*4bad0*/  VIADD R118, R122, 0xfffffeee ;  /* 0xfffffeee7a767836 */ /* 0x008fc40000000000 */
[----:B------:R-:W3:Y:S01]  /*4bae0*/  LDC R122, c[0x0][0x230] ;  /* 0x00008c00ff7a7b82 */ /* 0x000ee20000000800 */
[----:B------:R-:W-:Y:S01]  /*4baf0*/  LDGSTS.E [R4+-0x17ff4], desc[UR60][R100.64], !P4 ;  /* 0xe800c00064047fae */ /* 0x000fe2000e12187c */
[----:B------:R-:W-:Y:S02]  /*4bb00*/  ISETP.GE.U32.AND P0, PT, R119, 0x7ffffe11, PT ;  /* 0x7ffffe117700780c */ /* 0x000fe40003f06070 */
[----:B------:R-:W-:Y:S02]  /*4bb10*/  IADD3 R119, R123, -0x113, RZ ;  /* 0xfffffeed7b777810 */ /* 0x000fe40007ffe0ff */
[----:B------:R-:W-:Y:S01]  /*4bb20*/  ISETP.GE.U32.AND P4, PT, R118, 0x7ffffe6f, PT ;  /* 0x7ffffe6f7600780c */ /* 0x000fe20003f86070 */
[----:B------:R-:W-:Y:S01]  /*4bb30*/  VIADD R118, R126, 0xfffffeec ;  /* 0xfffffeec7e767836 */ /* 0x000fe20000000000 */
[----:B------:R-:W3:Y:S08]  /*4bb40*/  LDC R123, c[0x0][0x230] ;  /* 0x00008c00ff7b7b82 */ /* 0x000ef00000000800 */
[----:B------:R-:W3:Y:S01]  /*4bb50*/  LDC R126, c[0x0][0x230] ;  /* 0x00008c00ff7e7b82 */ /* 0x000ee20000000800 */
[----:B------:R-:W-:Y:S04]  /*4bb60*/  LDGSTS.E [R4+-0x14000], desc[UR60][R102.64], !P3 ;  /* 0xec00000066047fae */ /* 0x000fe8000d92187c */
[----:B------:R-:W-:Y:S01]  /*4bb70*/  LDGSTS.E [R4+-0x13ffc], desc[UR60][R104.64], !P5 ;  /* 0xec00400068047fae */ /* 0x000fe2000e92187c */
[----:B------:R-:W-:-:S02]  /*4bb80*/  ISETP.GE.U32.AND P5, PT, R118, 0x7ffffe6d, PT ;  /* 0x7ffffe6d7600780c */ /* 0x000fc40003fa6070 */
[----:B------:R-:W-:Y:S02]  /*4bb90*/  ISETP.GE.U32.AND P3, PT, R119, 0x7ffffe6e, PT ;  /* 0x7ffffe6e7700780c */ /* 0x000fe40003f66070 */
[----:B-1----:R-:W-:Y:S01]  /*4bba0*/  IADD3 R118, R188, -0x132, RZ ;  /* 0xfffffecebc767810 */ /* 0x002fe20007ffe0ff */
[----:B------:R-:W-:Y:S01]  /*4bbb0*/  VIADD R119, R127, 0xfffffecf ;  /* 0xfffffecf7f777836 */ /* 0x000fe20000000000 */
[----:B------:R-:W1:Y:S08]  /*4bbc0*/  LDC R188, c[0x0][0x230] ;  /* 0x00008c00ffbc7b82 */ /* 0x000e700000000800 */
[----:B------:R-:W1:Y:S01]  /*4bbd0*/  LDC R127, c[0x0][0x230] ;  /* 0x00008c00ff7f7b82 */ /* 0x000e620000000800 */
[----:B------:R-:W-:Y:S04]  /*4bbe0*/  LDGSTS.E [R4+-0x13ff8], desc[UR60][R106.64], !P6 ;  /* 0xec0080006a047fae */ /* 0x000fe8000f12187c */
[----:B------:R-:W-:Y:S01]  /*4bbf0*/  LDGSTS.E [R4+-0x13ff4], desc[UR60][R108.64], !P0 ;  /* 0xec00c0006c047fae */ /* 0x000fe2000c12187c */
[----:B------:R-:W-:-:S02]  /*4bc00*/  ISETP.GE.U32.AND P6, PT, R119, 0x7ffffe50, PT ;  /* 0x7ffffe507700780c */ /* 0x000fc40003fc6070 */
[----:B------:R-:W-:Y:S01]  /*4bc10*/  ISETP.GE.U32.AND P0, PT, R118, 0x7ffffe4f, PT ;  /* 0x7ffffe4f7600780c */ /* 0x000fe20003f06070 */
[----:B------:R-:W-:Y:S02]  /*4bc20*/  VIADD R119, R189, 0xfffffecd ;  /* 0xfffffecdbd777836 */ /* 0x000fe40000000000 */
[----:B------:R-:W-:Y:S01]  /*4bc30*/  VIADD R118, R6, 0xfffffecc ;  /* 0xfffffecc06767836 */ /* 0x000fe20000000000 */
[----:B------:R-:W-:Y:S01]  /*4bc40*/  LDGSTS.E [R8+-0x20000], desc[UR60][R110.64], !P2 ;  /* 0xe00000006e087fae */ /* 0x000fe2000d12187c */
[----:B------:R-:W1:Y:S03]  /*4bc50*/  LDC R6, c[0x0][0x230] ;  /* 0x00008c00ff067b82 */ /* 0x000e660000000800 */
[----:B------:R-:W-:Y:S01]  /*4bc60*/  LDGSTS.E [R8+-0x1fffc], desc[UR60][R112.64], !P4 ;  /* 0xe000400070087fae */ /* 0x000fe2000e12187c */
[----:B------:R-:W-:Y:S02]  /*4bc70*/  ISETP.GE.U32.AND P2, PT, R119, 0x7ffffe4e, PT ;  /* 0x7ffffe4e7700780c */ /* 0x000fe40003f46070 */
[----:B------:R-:W-:-:S02]  /*4bc80*/  ISETP.GE.U32.AND P4, PT, R118, 0x7ffffe4d, PT ;  /* 0x7ffffe4d7600780c */ /* 0x000fc40003f86070 */
[----:B---3--:R-:W-:Y:S01]  /*4bc90*/  IADD3 R122, R122, -0x151, RZ ;  /* 0xfffffeaf7a7a7810 */ /* 0x008fe20007ffe0ff */
[----:B------:R-:W-:Y:S02]  /*4bca0*/  IMAD.WIDE R118, R7, 0x4, R146 ;  /* 0x0000000407767825 */ /* 0x000fe400078e0292 */
[----:B------:R-:W3:Y:S08]  /*4bcb0*/  LDC R146, c[0x0][0x230] ;  /* 0x00008c00ff927b82 */ /* 0x000ef00000000800 */
[----:B------:R-:W3:Y:S01]  /*4bcc0*/  LDC R147, c[0x0][0x230] ;  /* 0x00008c00ff937b82 */ /* 0x000ee20000000800 */
[----:B------:R-:W-:Y:S01]  /*4bcd0*/  LDGSTS.E [R8+-0x1fff8], desc[UR60][R114.64], !P3 ;  /* 0xe000800072087fae */ /* 0x000fe2000d92187c */
[----:B------:R-:W-:Y:S01]  /*4bce0*/  ISETP.GE.U32.AND P3, PT, R122, 0x7ffffe30, PT ;  /* 0x7ffffe307a00780c */ /* 0x000fe20003f66070 */
[----:B------:R-:W-:-:S02]  /*4bcf0*/  VIADD R123, R123, 0xfffffeae ;  /* 0xfffffeae7b7b7836 */ /* 0x000fc40000000000 */
[----:B------:R-:W-:Y:S01]  /*4bd00*/  VIADD R122, R126, 0xfffffead ;  /* 0xfffffead7e7a7836 */ /* 0x000fe20000000000 */
[----:B------:R-:W-:Y:S04]  /*4bd10*/  LDGSTS.E [R8+-0x1fff4], desc[UR60][R116.64], !P5 ;  /* 0xe000c00074087fae */ /* 0x000fe8000e92187c */
[----:B------:R-:W-:Y:S01]  /*4bd20*/  LDGSTS.E [R8+-0x1c000], desc[UR60][R118.64], !P6 ;  /* 0xe400000076087fae */ /* 0x000fe2000f12187c */
[----:B-1----:R-:W-:Y:S01]  /*4bd30*/  VIADD R126, R188, 0xfffffe8f ;  /* 0xfffffe8fbc7e7836 */ /* 0x002fe20000000000 */
[----:B------:R-:W-:Y:S02]  /*4bd40*/  ISETP.GE.U32.AND P5, PT, R123, 0x7ffffe2f, PT ;  /* 0x7ffffe2f7b00780c */ /* 0x000fe40003fa6070 */
[----:B------:R-:W-:Y:S01]  /*4bd50*/  ISETP.GE.U32.AND P6, PT, R122, 0x7ffffe2e, PT ;  /* 0x7ffffe2e7a00780c */ /* 0x000fe20003fc6070 */
[----:B------:R-:W-:Y:S01]  /*4bd60*/  IMAD.WIDE R122, R7, 0x4, R144 ;  /* 0x00000004077a7825 */ /* 0x000fe200078e0290 */
[----:B------:R-:W-:Y:S01]  /*4bd70*/  IADD3 R127, R127, -0x154, RZ ;  /* 0xfffffeac7f7f7810 */ /* 0x000fe20007ffe0ff */
[----:B------:R-:W-:Y:S04]  /*4bd80*/  LDGSTS.E [R8+-0x1bffc], desc[UR60][R120.64], !P0 ;  /* 0xe400400078087fae */ /* 0x000fe8000c12187c */
[----:B------:R-:W-:Y:S01]  /*4bd90*/  LDGSTS.E [R8+-0x1bff8], desc[UR60][R122.64], !P2 ;  /* 0xe40080007a087fae */ /* 0x000fe2000d12187c */
[----:B------:R-:W-:-:S02]  /*4bda0*/  ISETP.GE.U32.AND P2, PT, R126, 0x7ffffe10, PT ;  /* 0x7ffffe107e00780c */ /* 0x000fc40003f46070 */
[----:B------:R-:W-:Y:S01]  /*4bdb0*/  ISETP.GE.U32.AND P0, PT, R127, 0x7ffffe2d, PT ;  /* 0x7ffffe2d7f00780c */ /* 0x000fe20003f06070 */
[----:B------:R-:W-:Y:S01]  /*4bdc0*/  IMAD.WIDE R126, R7, 0x4, R142 ;  /* 0x00000004077e7825 */ /* 0x000fe200078e028e */
[----:B------:R-:W-:Y:S01]  /*4bdd0*/  IADD3 R142, R6, -0x173, RZ ;  /* 0xfffffe8d068e7810 */ /* 0x000fe20007ffe0ff */
[----:B------:R-:W-:Y:S04]  /*4bde0*/  LDGSTS.E [R8+-0x1bff4], desc[UR60][R124.64], !P4 ;  /* 0xe400c0007c087fae */ /* 0x000fe8000e12187c */
[----:B------:R-:W-:Y:S01]  /*4bdf0*/  LDGSTS.E [R8+-0x18000], desc[UR60][R126.64], !P3 ;  /* 0xe80000007e087fae */ /* 0x000fe2000d92187c */
[----:B------:R-:W1:Y:S01]  /*4be00*/  LDC R189, c[0x0][0x230] ;  /* 0x00008c00ffbd7b82 */ /* 0x000e620000000800 */
[----:B------:R-:W-:-:S07]  /*4be10*/  ISETP.GE.U32.AND P3, PT, R142, 0x7ffffe0e, PT ;  /* 0x7ffffe0e8e00780c */ /* 0x000fce0003f66070 */
[----:B------:R-:W1:Y:S01]  /*4be20*/  LDC R145, c[0x0][0x230] ;  /* 0x00008c00ff917b82 */ /* 0x000e620000000800 */
[----:B---3--:R-:W-:Y:S02]  /*4be30*/  VIADD R142, R146, 0xfffffe8c ;  /* 0xfffffe8c928e7836 */ /* 0x008fe40000000000 */
[----:B------:R-:W-:-:S05]  /*4be40*/  VIADD R143, R147, 0xfffffeeb ;  /* 0xfffffeeb938f7836 */ /* 0x000fca0000000000 */
[----:B------:R-:W3:Y:S08]  /*4be50*/  LDC R6, c[0x0][0x230] ;  /* 0x00008c00ff067b82 */ /* 0x000ef00000000800 */
[----:B------:R-:W3:Y:S01]  /*4be60*/  LDC R188, c[0x0][0x230] ;  /* 0x00008c00ffbc7b82 */ /* 0x000ee20000000800 */
[----:B------:R-:W-:Y:S01]  /*4be70*/  LDGSTS.E [R8+-0x17ffc], desc[UR60][R128.64], !P5 ;  /* 0xe800400080087fae */ /* 0x000fe2000e92187c */
[----:B-1----:R-:W-:Y:S01]  /*4be80*/  VIADD R144, R189, 0xfffffe8e ;  /* 0xfffffe8ebd907836 */ /* 0x002fe20000000000 */
[----:B------:R-:W-:-:S05]  /*4be90*/  ISETP.GE.U32.AND P5, PT, R142, 0x7ffffe0d, PT ;  /* 0x7ffffe0d8e00780c */ /* 0x000fca0003fa6070 */
[----:B------:R-:W1:Y:S01]  /*4bea0*/  LDC R189, c[0x0][0x230] ;  /* 0x00008c00ffbd7b82 */ /* 0x000e620000000800 */
[----:B------:R-:W-:Y:S01]  /*4beb0*/  LDGSTS.E [R8+-0x17ff8], desc[UR60][R130.64], !P6 ;  /* 0xe800800082087fae */ /* 0x000fe2000f12187c */
[----:B------:R-:W-:-:S06]  /*4bec0*/  ISETP.GE.U32.AND P4, PT, R144, 0x7ffffe0f, PT ;  /* 0x7ffffe0f9000780c */ /* 0x000fcc0003f86070 */
[----:B------:R-:W1:Y:S01]  /*4bed0*/  LDC R144, c[0x0][0x230] ;  /* 0x00008c00ff907b82 */ /* 0x000e620000000800 */
[----:B------:R-:W-:Y:S01]  /*4bee0*/  IADD3 R142, R145, -0x116, RZ ;  /* 0xfffffeea918e7810 */ /* 0x000fe20007ffe0ff */
[----:B------:R-:W-:Y:S01]  /*4bef0*/  LDGSTS.E [R8+-0x17ff4], desc[UR60][R132.64], !P0 ;  /* 0xe800c00084087fae */ /* 0x000fe2000c12187c */
[----:B------:R-:W-:Y:S02]  /*4bf00*/  ISETP.GE.U32.AND P6, PT, R143, 0x7ffffe6c, PT ;  /* 0x7ffffe6c8f00780c */ /* 0x000fe40003fc6070 */
[----:B------:R-:W-:Y:S01]  /*4bf10*/  ISETP.GE.U32.AND P0, PT, R142, 0x7ffffe6b, PT ;  /* 0x7ffffe6b8e00780c */ /* 0x000fe20003f06070 */
[----:B------:R-:W-:Y:S02]  /*4bf20*/  VIADD R142, R10, 0xfffffee8 ;  /* 0xfffffee80a8e7836 */ /* 0x000fe40000000000 */
[----:B------:R-:W-:Y:S01]  /*4bf30*/  VIADD R143, R11, 0xfffffee9 ;  /* 0xfffffee90b8f7836 */ /* 0x000fe20000000000 */
[----:B------:R-:W-:Y:S01]  /*4bf40*/  LDGSTS.E [R8+-0x14000], desc[UR60][R134.64], !P2 ;  /* 0xec00000086087fae */ /* 0x000fe2000d12187c */
[----:B------:R-:W2:Y:S08]  /*4bf50*/  LDC R11, c[0x0][0x230] ;  /* 0x00008c00ff0b7b82 */ /* 0x000eb00000000800 */
[----:B------:R-:W2:Y:S01]  /*4bf60*/  LDC R10, c[0x0][0x230] ;  /* 0x00008c00ff0a7b82 */ /* 0x000ea20000000800 */
[----:B------:R-:W-:Y:S01]  /*4bf70*/  LDGSTS.E [R8+-0x13ffc], desc[UR60][R136.64], !P4 ;  /* 0xec00400088087fae */ /* 0x000fe2000e12187c */
[----:B----4-:R-:W-:Y:S01]  /*4bf80*/  IMAD.WIDE R146, R7, 0x4, R242 ;  /* 0x0000000407927825 */ /* 0x010fe200078e02f2 */
[----:B------:R-:W-:-:S02]  /*4bf90*/  ISETP.GE.U32.AND P4, PT, R142, 0x7ffffe69, PT ;  /* 0x7ffffe698e00780c */ /* 0x000fc40003f86070 */
[----:B------:R-:W4:Y:S01]  /*4bfa0*/  LDL.LU.64 R242, [R1+0x11a0] ;  /* 0x0011a00001f27983 */ /* 0x000f220000300a00 */
[----:B------:R-:W-:Y:S01]  /*4bfb0*/  ISETP.GE.U32.AND P2, PT, R143, 0x7ffffe6a, PT ;  /* 0x7ffffe6a8f00780c */ /* 0x000fe20003f46070 */
[----:B---3--:R-:W-:Y:S01]  /*4bfc0*/  VIADD R142, R6, 0xfffffeca ;  /* 0xfffffeca068e7836 */ /* 0x008fe20000000000 */
[----:B-1----:R-:W-:Y:S01]  /*4bfd0*/  IADD3 R143, R144, -0x135, RZ ;  /* 0xfffffecb908f7810 */ /* 0x002fe20007ffe0ff */
[----:B------:R-:W1:Y:S01]  /*4bfe0*/  LDC R6, c[0x0][0x230] ;  /* 0x00008c00ff067b82 */ /* 0x000e620000000800 */
[----:B------:R-:W-:Y:S04]  /*4bff0*/  LDGSTS.E [R8+-0x13ff8], desc[UR60][R138.64], !P3 ;  /* 0xec0080008a087fae */ /* 0x000fe8000d92187c */
[----:B------:R-:W-:Y:S01]  /*4c000*/  LDGSTS.E [R8+-0x13ff4], desc[UR60][R140.64], !P5 ;  /* 0xec00c0008c087fae */ /* 0x000fe2000e92187c */
[----:B------:R-:W-:-:S02]  /*4c010*/  ISETP.GE.U32.AND P3, PT, R143, 0x7ffffe4c, PT ;  /* 0x7ffffe4c8f00780c */ /* 0x000fc40003f66070 */
[----:B------:R-:W-:Y:S01]  /*4c020*/  ISETP.GE.U32.AND P5, PT, R142, 0x7ffffe4b, PT ;  /* 0x7ffffe4b8e00780c */ /* 0x000fe20003fa6070 */
[----:B------:R-:W-:-:S04]  /*4c030*/  IMAD.WIDE R142, R7, 0x4, R20 ;  /* 0x00000004078e7825 */ /* 0x000fc800078e0214 */
[----:B------:R-:W-:Y:S02]  /*4c040*/  VIADD R188, R188, 0xfffffec9 ;  /* 0xfffffec9bcbc7836 */ /* 0x000fe40000000000 */
[----:B--2---:R-:W-:Y:S01]  /*4c050*/  IMAD.WIDE R144, R7, 0x4, R80 ;  /* 0x0000000407907825 */ /* 0x004fe200078e0250 */
[----:B------:R-:W-:Y:S01]  /*4c060*/  IADD3 R189, R189, -0x138, RZ ;  /* 0xfffffec8bdbd7810 */ /* 0x000fe20007ffe0ff */
[----:B------:R-:W2:Y:S04]  /*4c070*/  LDL.LU.64 R20, [R1+0x1158] ;  /* 0x0011580001147983 */ /* 0x000ea80000300a00 */
[----:B------:R-:W-:Y:S01]  /*4c080*/  LDGSTS.E [R9+-0x20000], desc[UR60][R142.64], !P6 ;  /* 0xe00000008e097fae */ /* 0x000fe2000f12187c */
[----:B------:R-:W-:Y:S01]  /*4c090*/  ISETP.GE.U32.AND P6, PT, R188, 0x7ffffe4a, PT ;  /* 0x7ffffe4abc00780c */ /* 0x000fe20003fc6070 */
[----:B------:R-:W-:-:S02]  /*4c0a0*/  VIADD R188, R13, 0xfffffeab ;  /* 0xfffffeab0dbc7836 */ /* 0x000fc40000000000 */
[----:B------:R-:W-:Y:S01]  /*4c0b0*/  LDGSTS.E [R9+-0x1fffc], desc[UR60][R144.64], !P0 ;  /* 0xe000400090097fae */ /* 0x000fe2000c12187c */
[----:B------:R-:W3:Y:S01]  /*4c0c0*/  LDC R13, c[0x0][0x230] ;  /* 0x00008c00ff0d7b82 */ /* 0x000ee20000000800 */
[----:B------:R-:W-:Y:S01]  /*4c0d0*/  ISETP.GE.U32.AND P0, PT, R189, 0x7ffffe49, PT ;  /* 0x7ffffe49bd00780c */ /* 0x000fe20003f06070 */
[----:B------:R-:W-:Y:S01]  /*4c0e0*/  VIADD R189, R12, 0xfffffeaa ;  /* 0xfffffeaa0cbd7836 */ /* 0x000fe20000000000 */
[----:B------:R-:W-:Y:S05]  /*4c0f0*/  LDGSTS.E [R9+-0x1fff8], desc[UR60][R146.64], !P2 ;  /* 0xe000800092097fae */ /* 0x000fea000d12187c */
[----:B------:R-:W3:Y:S01]  /*4c100*/  LDC R12, c[0x0][0x230] ;  /* 0x00008c00ff0c7b82 */ /* 0x000ee20000000800 */
[----:B------:R-:W-:-:S02]  /*4c110*/  ISETP.GE.U32.AND P2, PT, R188, 0x7ffffe2c, PT ;  /* 0x7ffffe2cbc00780c */ /* 0x000fc40003f46070 */
[----:B------:R-:W-:Y:S01]  /*4c120*/  IADD3 R188, R11, -0x157, RZ ;  /* 0xfffffea90bbc7810 */ /* 0x000fe20007ffe0ff */
[----:B------:R-:W-:Y:S04]  /*4c130*/  LDGSTS.E [R9+-0x1fff4], desc[UR60][R148.64], !P4 ;  /* 0xe000c00094097fae */ /* 0x000fe8000e12187c */
[----:B------:R-:W3:Y:S01]  /*4c140*/  LDC R11, c[0x0][0x230] ;  /* 0x00008c00ff0b7b82 */ /* 0x000ee20000000800 */
[----:B------:R-:W-:Y:S01]  /*4c150*/  LDGSTS.E [R9+-0x1c000], desc[UR60][R150.64], !P3 ;  /* 0xe400000096097fae */ /* 0x000fe2000d92187c */
[----:B------:R-:W-:Y:S01]  /*4c160*/  ISETP.GE.U32.AND P3, PT, R188, 0x7ffffe2a, PT ;  /* 0x7ffffe2abc00780c */ /* 0x000fe20003f66070 */
[----:B-1----:R-:W-:-:S05]  /*4c170*/  VIADD R188, R6, 0xfffffe8b ;  /* 0xfffffe8b06bc7836 */ /* 0x002fca0000000000 */
[----:B------:R-:W1:Y:S01]  /*4c180*/  LDC R6, c[0x0][0x230] ;  /* 0x00008c00ff067b82 */ /* 0x000e620000000800 */
[----:B------:R-:W-:Y:S01]  /*4c190*/  LDGSTS.E [R9+-0x1bffc], desc[UR60][R152.64], !P5 ;  /* 0xe400400098097fae */ /* 0x000fe2000e92187c */
[----:B------:R-:W-:-:S03]  /*4c1a0*/  ISETP.GE.U32.AND P4, PT, R189, 0x7ffffe2b, PT ;  /* 0x7ffffe2bbd00780c */ /* 0x000fc60003f86070 */
[----:B------:R-:W-:Y:S01]  /*4c1b0*/  LDGSTS.E [R9+-0x1bff8], desc[UR60][R154.64], !P6 ;  /* 0xe40080009a097fae */ /* 0x000fe2000f12187c */
[----:B------:R-:W-:Y:S01]  /*4c1c0*/  VIADD R189, R10, 0xfffffea8 ;  /* 0xfffffea80abd7836 */ /* 0x000fe20000000000 */
[----:B------:R-:W-:Y:S01]  /*4c1d0*/  ISETP.GE.U32.AND P6, PT, R188, 0x7ffffe0c, PT ;  /* 0x7ffffe0cbc00780c */ /* 0x000fe20003fc6070 */
[----:B------:R-:W1:Y:S01]  /*4c1e0*/  LDC R10, c[0x0][0x230] ;  /* 0x00008c00ff0a7b82 */ /* 0x000e620000000800 */
[----:B------:R-:W-:-:S07]  /*4c1f0*/  IADD3 R188, R15, -0x176, RZ ;  /* 0xfffffe8a0fbc7810 */ /* 0x000fce0007ffe0ff */
[----:B------:R-:W1:Y:S01]  /*4c200*/  LDC R15, c[0x0][0x230] ;  /* 0x00008c00ff0f7b82 */ /* 0x000e620000000800 */
[----:B------:R-:W-:Y:S01]  /*4c210*/  ISETP.GE.U32.AND P5, PT, R189, 0x7ffffe29, PT ;  /* 0x7ffffe29bd00780c */ /* 0x000fe20003fa6070 */
[----:B------:R-:W-:Y:S01]  /*4c220*/  LDGSTS.E [R9+-0x1bff4], desc[UR60][R156.64], !P0 ;  /* 0xe400c0009c097fae */ /* 0x000fe2000c12187c */
[----:B------:R-:W-:Y:S01]  /*4c230*/  VIADD R189, R14, 0xfffffe89 ;  /* 0xfffffe890ebd7836 */ /* 0x000fe20000000000 */
[----:B------:R-:W-:Y:S01]  /*4c240*/  ISETP.GE.U32.AND P0, PT, R188, 0x7ffffe0b, PT ;  /* 0x7ffffe0bbc00780c */ /* 0x000fe20003f06070 */
[----:B---3--:R-:W-:-:S03]  /*4c250*/  VIADD R188, R13, 0xfffffe88 ;  /* 0xfffffe880dbc7836 */ /* 0x008fc60000000000 */
[----:B------:R-:W3:Y:S08]  /*4c260*/  LDC R14, c[0x0][0x230] ;  /* 0x00008c00ff0e7b82 */ /* 0x000ef00000000800 */
[----:B------:R-:W3:Y:S01]  /*4c270*/  LDC R13, c[0x0][0x230] ;  /* 0x00008c00ff0d7b82 */ /* 0x000ee20000000800 */
[----:B------:R-:W-:Y:S01]  /*4c280*/  LDGSTS.E [R9+-0x18000], desc[UR60][R158.64], !P2 ;  /* 0xe80000009e097fae */ /* 0x000fe2000d12187c */
[----:B------:R-:W-:-:S02]  /*4c290*/  ISETP.GE.U32.AND P2, PT, R189, 0x7ffffe0a, PT ;  /* 0x7ffffe0abd00780c */ /* 0x000fc40003f46070 */
[----:B------:R-:W-:Y:S01]  /*4c2a0*/  IADD3 R189, R12, -0x119, RZ ;  /* 0xfffffee70cbd7810 */ /* 0x000fe20007ffe0ff */
[----:B------:R-:W-:Y:S03]  /*4c2b0*/  LDGSTS.E [R9+-0x17ffc], desc[UR60][R160.64], !P4 ;  /* 0xe8004000a0097fae */ /* 0x000fe6000e12187c */
[----:B------:R-:W3:Y:S01]  /*4c2c0*/  LDC R12, c[0x0][0x230] ;  /* 0x00008c00ff0c7b82 */ /* 0x000ee20000000800 */
[----:B------:R-:W-:Y:S01]  /*4c2d0*/  ISETP.GE.U32.AND P4, PT, R188, 0x7ffffe09, PT ;  /* 0x7ffffe09bc00780c */ /* 0x000fe20003f86070 */
[----:B------:R-:W-:Y:S01]  /*4c2e0*/  VIADD R188, R11, 0xfffffee6 ;  /* 0xfffffee60bbc7836 */ /* 0x000fe20000000000 */
[----:B------:R-:W-:Y:S04]  /*4c2f0*/  LDGSTS.E [R9+-0x17ff8], desc[UR60][R162.64], !P3 ;  /* 0xe8008000a2097fae */ /* 0x000fe8000d92187c */
[----:B------:R-:W-:Y:S01]  /*4c300*/  LDGSTS.E [R9+-0x17ff4], desc[UR60][R164.64], !P5 ;  /* 0xe800c000a4097fae */ /* 0x000fe2000e92187c */
[----:B------:R-:W3:Y:S03]  /*4c310*/  LDC R11, c[0x0][0x230] ;  /* 0x00008c00ff0b7b82 */ /* 0x000ee60000000800 */
[----:B------:R-:W-:Y:S01]  /*4c320*/  LDGSTS.E [R9+-0x14000], desc[UR60][R166.64], !P6 ;  /* 0xec000000a6097fae */ /* 0x000fe2000f12187c */
[----:B------:R-:W-:-:S02]  /*4c330*/  ISETP.GE.U32.AND P5, PT, R188, 0x7ffffe67, PT ;  /* 0x7ffffe67bc00780c */ /* 0x000fc40003fa6070 */
[----:B-1----:R-:W-:Y:S02]  /*4c340*/  IADD3 R188, R6, -0x11c, RZ ;  /* 0xfffffee406bc7810 */ /* 0x002fe40007ffe0ff */
[----:B------:R-:W-:Y:S01]  /*4c350*/  ISETP.GE.U32.AND P3, PT, R189, 0x7ffffe68, PT ;  /* 0x7ffffe68bd00780c */ /* 0x000fe20003f66070 */
[----:B------:R-:W-:Y:S01]  /*4c360*/  LDGSTS.E [R9+-0x13ffc], desc[UR60][R168.64], !P0 ;  /* 0xec004000a8097fae */ /* 0x000fe2000c12187c */
[----:B------:R-:W-:Y:S01]  /*4c370*/  VIADD R189, R10, 0xfffffee5 ;  /* 0xfffffee50abd7836 */ /* 0x000fe20000000000 */
[----:B------:R-:W-:Y:S01]  /*4c380*/  ISETP.GE.U32.AND P0, PT, R188, 0x7ffffe65, PT ;  /* 0x7ffffe65bc00780c */ /* 0x000fe20003f06070 */
[----:B------:R-:W1:Y:S01]  /*4c390*/  LDC R6, c[0x0][0x230] ;  /* 0x00008c00ff067b82 */ /* 0x000e620000000800 */
[----:B------:R-:W-:-:S07]  /*4c3a0*/  VIADD R188, R15, 0xfffffec7 ;  /* 0xfffffec70fbc7836 */ /* 0x000fce0000000000 */
[----:B------:R-:W1:Y:S01]  /*4c3b0*/  LDC R10, c[0x0][0x230] ;  /* 0x00008c00ff0a7b82 */ /* 0x000e620000000800 */
[----:B------:R-:W-:Y:S01]  /*4c3c0*/  ISETP.GE.U32.AND P6, PT, R189, 0x7ffffe66, PT ;  /* 0x7ffffe66bd00780c */ /* 0x000fe20003fc6070 */
[----:B------:R-:W-:Y:S01]  /*4c3d0*/  LDGSTS.E [R9+-0x13ff8], desc[UR60][R172.64], !P2 ;  /* 0xec008000ac097fae */ /* 0x000fe2000d12187c */
[----:B---3--:R-:W-:Y:S01]  /*4c3e0*/  VIADD R189, R14, 0xfffffec6 ;  /* 0xfffffec60ebd7836 */ /* 0x008fe20000000000 */
[----:B------:R-:W-:Y:S02]  /*4c3f0*/  ISETP.GE.U32.AND P2, PT, R188, 0x7ffffe48, PT ;  /* 0x7ffffe48bc00780c */ /* 0x000fe40003f46070 */
[----:B------:R-:W-:Y:S02]  /*4c400*/  IADD3 R188, R13, -0x13b, RZ ;  /* 0xfffffec50dbc7810 */ /* 0x000fe40007ffe0ff */
[----:B------:R-:W3:Y:S08]  /*4c410*/  LDC R13, c[0x0][0x230] ;  /* 0x00008c00ff0d7b82 */ /* 0x000ef00000000800 */
[----:B------:R-:W3:Y:S01]  /*4c420*/  LDC R14, c[0x0][0x230] ;  /* 0x00008c00ff0e7b82 */ /* 0x000ee20000000800 */
[----:B------:R-:W-:Y:S01]  /*4c430*/  LDGSTS.E [R9+-0x13ff4], desc[UR60][R174.64], !P4 ;  /* 0xec00c000ae097fae */ /* 0x000fe2000e12187c */
[----:B------:R-:W-:Y:S01]  /*4c440*/  ISETP.GE.U32.AND P4, PT, R189, 0x7ffffe47, PT ;  /* 0x7ffffe47bd00780c */ /* 0x000fe20003f86070 */
[----:B------:R-:W-:-:S05]  /*4c450*/  VIADD R189, R12, 0xfffffec4 ;  /* 0xfffffec40cbd7836 */ /* 0x000fca0000000000 */
[----:B------:R-:W3:Y:S08]  /*4c460*/  LDC R15, c[0x0][0x230] ;  /* 0x00008c00ff0f7b82 */ /* 0x000ef00000000800 */
[----:B------:R-:W3:Y:S01]  /*4c470*/  LDC R12, c[0x0][0x230] ;  /* 0x00008c00ff0c7b82 */ /* 0x000ee20000000800 */
[----:B------:R-:W-:Y:S01]  /*4c480*/  LDGSTS.E [R171+-0x20000], desc[UR60][R176.64], !P3 ;  /* 0xe0000000b0ab7fae */ /* 0x000fe2000d92187c */
[----:B------:R-:W-:Y:S01]  /*4c490*/  ISETP.GE.U32.AND P3, PT, R188, 0x7ffffe46, PT ;  /* 0x7ffffe46bc00780c */ /* 0x000fe20003f66070 */
[----:B------:R-:W-:-:S02]  /*4c4a0*/  VIADD R188, R11, 0xfffffea7 ;  /* 0xfffffea70bbc7836 */ /* 0x000fc40000000000 */
[----:B------:R-:W-:Y:S03]  /*4c4b0*/  LDGSTS.E [R171+-0x1fffc], desc[UR60][R178.64], !P5 ;  /* 0xe0004000b2ab7fae */ /* 0x000fe6000e92187c */
[----:B------:R-:W3:Y:S01]  /*4c4c0*/  LDC R11, c[0x0][0x230] ;  /* 0x00008c00ff0b7b82 */ /* 0x000ee20000000800 */
[----:B------:R-:W-:Y:S01]  /*4c4d0*/  LDGSTS.E [R171+-0x1fff8], desc[UR60][R180.64], !P6 ;  /* 0xe0008000b4ab7fae */ /* 0x000fe2000f12187c */
[----:B------:R-:W-:Y:S02]  /*4c4e0*/  ISETP.GE.U32.AND P5, PT, R189, 0x7ffffe45, PT ;  /* 0x7ffffe45bd00780c */ /* 0x000fe40003fa6070 */
[----:B------:R-:W-:Y:S01]  /*4c4f0*/  ISETP.GE.U32.AND P6, PT, R188, 0x7ffffe28, PT ;  /* 0x7ffffe28bc00780c */ /* 0x000fe20003fc6070 */
[----:B-1----:R-:W-:Y:S01]  /*4c500*/  VIADD R188, R6, 0xfffffea5 ;  /* 0xfffffea506bc7836 */ /* 0x002fe20000000000 */
[----:B------:R-:W-:Y:S04]  /*4c510*/  LDGSTS.E [R171+-0x1fff4], desc[UR60][R182.64], !P0 ;  /* 0xe000c000b6ab7fae */ /* 0x000fe8000c12187c */
[----:B------:R-:W-:Y:S01]  /*4c520*/  LDGSTS.E [R171+-0x1c000], desc[UR60][R184.64], !P2 ;  /* 0xe4000000b8ab7fae */ /* 0x000fe2000d12187c */
[----:B------:R-:W-:Y:S01]  /*4c530*/  IADD3 R189, R10, -0x15a, RZ ;  /* 0xfffffea60abd7810 */ /* 0x000fe20007ffe0ff */
[----:B------:R-:W1:Y:S08]  /*4c540*/  LDC R6, c[0x0][0x230] ;  /* 0x00008c00ff067b82 */ /* 0x000e700000000800 */
[----:B------:R-:W1:Y:S01]  /*4c550*/  LDC R10, c[0x0][0x230] ;  /* 0x00008c00ff0a7b82 */ /* 0x000e620000000800 */
[----:B------:R-:W-:-:S02]  /*4c560*/  ISETP.GE.U32.AND P2, PT, R188, 0x7ffffe26, PT ;  /* 0x7ffffe26bc00780c */ /* 0x000fc40003f46070 */
[----:B------:R-:W-:Y:S01]  /*4c570*/  ISETP.GE.U32.AND P0, PT, R189, 0x7ffffe27, PT ;  /* 0x7ffffe27bd00780c */ /* 0x000fe20003f06070 */
[----:B------:R-:W-:Y:S01]  /*4c580*/  IMAD.WIDE R188, R7, 0x4, R208 ;  /* 0x0000000407bc7825 */ /* 0x000fe200078e02d0 */
[----:B---3--:R-:W-:-:S03]  /*4c590*/  IADD3 R13, R13, -0x179, RZ ;  /* 0xfffffe870d0d7810 */ /* 0x008fc60007ffe0ff */
[----:B------:R-:W-:Y:S02]  /*4c5a0*/  VIADD R208, R14, 0xfffffe86 ;  /* 0xfffffe860ed07836 */ /* 0x000fe40000000000 */
[----:B------:R-:W3:Y:S01]  /*4c5b0*/  LDC R14, c[0x0][0x230] ;  /* 0x00008c00ff0e7b82 */ /* 0x000ee20000000800 */
[----:B------:R-:W-:Y:S04]  /*4c5c0*/  LDGSTS.E [R171+-0x1bffc], desc[UR60][R186.64], !P4 ;  /* 0xe4004000baab7fae */ /* 0x000fe8000e12187c */
[----:B------:R-:W-:Y:S01]  /*4c5d0*/  LDGSTS.E [R171+-0x1bff8], desc[UR60][R188.64], !P3 ;  /* 0xe4008000bcab7fae */ /* 0x000fe2000d92187c */
[----:B------:R-:W-:Y:S01]  /*4c5e0*/  VIADD R15, R15, 0xfffffea4 ;  /* 0xfffffea40f0f7836 */ /* 0x000fe20000000000 */
[----:B------:R-:W-:Y:S01]  /*4c5f0*/  ISETP.GE.U32.AND P3, PT, R13, 0x7ffffe08, PT ;  /* 0x7ffffe080d00780c */ /* 0x000fe20003f66070 */
[----:B------:R-:W-:Y:S01]  /*4c600*/  VIADD R209, R12, 0xfffffe85 ;  /* 0xfffffe850cd17836 */ /* 0x000fe20000000000 */
[----:B------:R-:W3:Y:S08]  /*4c610*/  LDC R13, c[0x0][0x230] ;  /* 0x00008c00ff0d7b82 */ /* 0x000ef00000000800 */
[----:B------:R-:W3:Y:S01]  /*4c620*/  LDC R12, c[0x0][0x230] ;  /* 0x00008c00ff0c7b82 */ /* 0x000ee20000000800 */
[----:B------:R-:W-:Y:S01]  /*4c630*/  ISETP.GE.U32.AND P4, PT, R15, 0x7ffffe25, PT ;  /* 0x7ffffe250f00780c */ /* 0x000fe20003f86070 */
[----:B------:R-:W-:Y:S01]  /*4c640*/  LDGSTS.E [R171+-0x1bff4], desc[UR60][R190.64], !P5 ;  /* 0xe400c000beab7fae */ /* 0x000fe2000e92187c */
[----:B------:R-:W-:-:S02]  /*4c650*/  ISETP.GE.U32.AND P5, PT, R208, 0x7ffffe07, PT ;  /* 0x7ffffe07d000780c */ /* 0x000fc40003fa6070 */
[----:B------:R-:W-:Y:S01]  /*4c660*/  IADD3 R208, R11, -0x17c, RZ ;  /* 0xfffffe840bd07810 */ /* 0x000fe20007ffe0ff */
[----:B------:R-:W-:Y:S04]  /*4c670*/  LDGSTS.E [R171+-0x18000], desc[UR60][R192.64], !P6 ;  /* 0xe8000000c0ab7fae */ /* 0x000fe8000f12187c */
[----:B------:R-:W-:Y:S01]  /*4c680*/  LDGSTS.E [R171+-0x17ffc], desc[UR60][R194.64], !P0 ;  /* 0xe8004000c2ab7fae */ /* 0x000fe2000c12187c */
[----:B------:R-:W-:Y:S02]  /*4c690*/  ISETP.GE.U32.AND P6, PT, R209, 0x7ffffe06, PT ;  /* 0x7ffffe06d100780c */ /* 0x000fe40003fc6070 */
[----:B------:R-:W-:Y:S01]  /*4c6a0*/  ISETP.GE.U32.AND P0, PT, R208, 0x7ffffe05, PT ;  /* 0x7ffffe05d000780c */ /* 0x000fe20003f06070 */
[----:B------:R-:W-:Y:S01]  /*4c6b0*/  LDGSTS.E [R171+-0x17ff8], desc[UR60][R196.64], !P2 ;  /* 0xe8008000c4ab7fae */ /* 0x000fe2000d12187c */
[----:B-1----:R-:W-:-:S02]  /*4c6c0*/  VIADD R208, R10, 0xfffffee2 ;  /* 0xfffffee20ad07836 */ /* 0x002fc40000000000 */
[----:B------:R-:W-:Y:S01]  /*4c6d0*/  VIADD R209, R6, 0xfffffee3 ;  /* 0xfffffee306d17836 */ /* 0x000fe20000000000 */
[----:B------:R-:W1:Y:S08]  /*4c6e0*/  LDC R11, c[0x0][0x230] ;  /* 0x00008c00ff0b7b82 */ /* 0x000e700000000800 */
[----:B------:R-:W1:Y:S01]  /*4c6f0*/  LDC R6, c[0x0][0x230] ;  /* 0x00008c00ff067b82 */ /* 0x000e620000000800 */
[----:B------:R-:W-:Y:S01]  /*4c700*/  LDGSTS.E [R171+-0x17ff4], desc[UR60][R198.64], !P4 ;  /* 0xe800c000c6ab7fae */ /* 0x000fe2000e12187c */
[----:B------:R-:W-:-:S03]  /*4c710*/  ISETP.GE.U32.AND P4, PT, R208, 0x7ffffe63, PT ;  /* 0x7ffffe63d000780c */ /* 0x000fc60003f86070 */
[----:B------:R-:W-:Y:S01]  /*4c720*/  LDGSTS.E [R171+-0x14000], desc[UR60][R200.64], !P3 ;  /* 0xec000000c8ab7fae */ /* 0x000fe2000d92187c */
[----:B---3--:R-:W-:Y:S02]  /*4c730*/  IADD3 R208, R14, -0x11f, RZ ;  /* 0xfffffee10ed07810 */ /* 0x008fe40007ffe0ff */
[----:B------:R-:W-:Y:S01]  /*4c740*/  ISETP.GE.U32.AND P2, PT, R209, 0x7ffffe64, PT ;  /* 0x7ffffe64d100780c */ /* 0x000fe20003f46070 */
[----:B------:R-:W-:Y:S04]  /*4c750*/  LDGSTS.E [R171+-0x13ffc], desc[UR60][R202.64], !P5 ;  /* 0xec004000caab7fae */ /* 0x000fe8000e92187c */
[----:B------:R-:W-:Y:S01]  /*4c760*/  LDGSTS.E [R171+-0x13ff8], desc[UR60][R204.64], !P6 ;  /* 0xec008000ccab7fae */ /* 0x000fe2000f12187c */
[----:B------:R-:W-:Y:S01]  /*4c770*/  ISETP.GE.U32.AND P3, PT, R208, 0x7ffffe62, PT ;  /* 0x7ffffe62d000780c */ /* 0x000fe20003f66070 */
[----:B------:R-:W-:Y:S01]  /*4c780*/  VIADD R209, R13, 0xfffffee0 ;  /* 0xfffffee00dd17836 */ /* 0x000fe20000000000 */
[----:B------:R-:W3:Y:S01]  /*4c790*/  LDC R10, c[0x0][0x230] ;  /* 0x00008c00ff0a7b82 */ /* 0x000ee20000000800 */
[----:B------:R-:W-:-:S07]  /*4c7a0*/  VIADD R208, R12, 0xfffffec3 ;  /* 0xfffffec30cd07836 */ /* 0x000fce0000000000 */
[----:B------:R-:W2:Y:S08]  /*4c7b0*/  LDC R13, c[0x0][0x230] ;  /* 0x00008c00ff0d7b82 */ /* 0x000eb00000000800 */
[----:B------:R-:W2:Y:S01]  /*4c7c0*/  LDC R12, c[0x0][0x230] ;  /* 0x00008c00ff0c7b82 */ /* 0x000ea20000000800 */
[----:B------:R-:W-:-:S07]  /*4c7d0*/  ISETP.GE.U32.AND P5, PT, R209, 0x7ffffe61, PT ;  /* 0x7ffffe61d100780c */ /* 0x000fce0003fa6070 */
[----:B------:R-:W2:Y:S01]  /*4c7e0*/  LDC R15, c[0x0][0x230] ;  /* 0x00008c00ff0f7b82 */ /* 0x000ea20000000800 */
[----:B------:R-:W-:-:S07]  /*4c7f0*/  ISETP.GE.U32.AND P6, PT, R208, 0x7ffffe44, PT ;  /* 0x7ffffe44d000780c */ /* 0x000fce0003fc6070 */
[----:B------:R-:W2:Y:S01]  /*4c800*/  LDC R14, c[0x0][0x230] ;  /* 0x00008c00ff0e7b82 */ /* 0x000ea20000000800 */
[----:B------:R-:W-:Y:S01]  /*4c810*/  LDGSTS.E [R171+-0x13ff4], desc[UR60][R206.64], !P0 ;  /* 0xec00c000ceab7fae */ /* 0x000fe2000c12187c */
[----:B----4-:R-:W-:-:S03]  /*4c820*/  IMAD.WIDE R208, R7, 0x4, R242 ;  /* 0x0000000407d07825 */ /* 0x010fc600078e02f2 */
[----:B------:R-:W4:Y:S04]  /*4c830*/  LDL.LU.64 R242, [R1+0x1150] ;  /* 0x0011500001f27983 */ /* 0x000f280000300a00 */
[----:B------:R-:W4:Y:S04]  /*4c840*/  LDL.LU.64 R24, [R1+0x1148] ;  /* 0x0011480001187983 */ /* 0x000f280000300a00 */
[----:B------:R-:W4:Y:S01]  /*4c850*/  LDL.LU.64 R80, [R1+0x1140] ;  /* 0x0011400001507983 */ /* 0x000f220000300a00 */
[----:B-1----:R-:W-:Y:S01]  /*4c860*/  IADD3 R11, R11, -0x13e, RZ ;  /* 0xfffffec20b0b7810 */ /* 0x002fe20007ffe0ff */
[----:B------:R-:W-:-:S02]  /*4c870*/  VIADD R6, R6, 0xfffffec1 ;  /* 0xfffffec106067836 */ /* 0x000fc40000000000 */
[----:B---3--:R-:W-:Y:S01]  /*4c880*/  VIADD R10, R10, 0xfffffec0 ;  /* 0xfffffec00a0a7836 */ /* 0x008fe20000000000 */
[----:B------:R-:W-:Y:S01]  /*4c890*/  LDGSTS.E [R244+-0x20000], desc[UR60][R208.64], !P2 ;  /* 0xe0000000d0f47fae */ /* 0x000fe2000d12187c */
[----:B------:R-:W-:-:S03]  /*4c8a0*/  ISETP.GE.U32.AND P0, PT, R11, 0x7ffffe43, PT ;  /* 0x7ffffe430b00780c */ /* 0x000fc60003f06070 */
[----:B------:R-:W-:Y:S01]  /*4c8b0*/  LDGSTS.E [R244+-0x1fffc], desc[UR60][R210.64], !P4 ;  /* 0xe0004000d2f47fae */ /* 0x000fe2000e12187c */
[----:B------:R-:W1:Y:S01]  /*4c8c0*/  LDC R11, c[0x0][0x230] ;  /* 0x00008c00ff0b7b82 */ /* 0x000e620000000800 */
[----:B--2---:R-:W-:Y:S01]  /*4c8d0*/  VIADD R13, R13, 0xfffffea1 ;  /* 0xfffffea10d0d7836 */ /* 0x004fe20000000000 */
[----:B------:R-:W-:Y:S01]  /*4c8e0*/  ISETP.GE.U32.AND P2, PT, R6, 0x7ffffe42, PT ;  /* 0x7ffffe420600780c */ /* 0x000fe20003f46070 */
[----:B------:R-:W-:Y:S01]  /*4c8f0*/  LDGSTS.E [R244+-0x1fff8], desc[UR60][R212.64], !P3 ;  /* 0xe0008000d4f47fae */ /* 0x000fe2000d92187c */
[----:B------:R-:W-:Y:S02]  /*4c900*/  IADD3 R12, R12, -0x160, RZ ;  /* 0xfffffea00c0c7810 */ /* 0x000fe40007ffe0ff */
[----:B------:R-:W-:Y:S02]  /*4c910*/  IADD3 R15, R15, -0x15d, RZ ;  /* 0xfffffea30f0f7810 */ /* 0x000fe40007ffe0ff */
[----:B------:R-:W-:Y:S01]  /*4c920*/  ISETP.GE.U32.AND P4, PT, R10, 0x7ffffe41, PT ;  /* 0x7ffffe410a00780c */ /* 0x000fe20003f86070 */
[----:B------:R-:W-:Y:S04]  /*4c930*/  LDGSTS.E [R244+-0x1fff4], desc[UR60][R214.64], !P5 ;  /* 0xe000c000d6f47fae */ /* 0x000fe8000e92187c */
[----:B------:R-:W-:Y:S01]  /*4c940*/  LDGSTS.E [R244+-0x1c000], desc[UR60][R216.64], !P6 ;  /* 0xe4000000d8f47fae */ /* 0x000fe2000f12187c */
[----:B------:R-:W-:Y:S01]  /*4c950*/  VIADD R14, R14, 0xfffffea2 ;  /* 0xfffffea20e0e7836 */ /* 0x000fe20000000000 */
[----:B------:R-:W-:-:S02]  /*4c960*/  ISETP.GE.U32.AND P6, PT, R13, 0x7ffffe22, PT ;  /* 0x7ffffe220d00780c */ /* 0x000fc40003fc6070 */
[----:B------:R-:W-:Y:S01]  /*4c970*/  LDGSTS.E [R244+-0x1bffc], desc[UR60][R218.64], !P0 ;  /* 0xe4004000daf47fae */ /* 0x000fe2000c12187c */
[----:B------:R-:W-:Y:S02]  /*4c980*/  ISETP.GE.U32.AND P0, PT, R12, 0x7ffffe21, PT ;  /* 0x7ffffe210c00780c */ /* 0x000fe40003f06070 */
[----:B------:R-:W-:Y:S01]  /*4c990*/  ISETP.GE.U32.AND P3, PT, R15, 0x7ffffe24, PT ;  /* 0x7ffffe240f00780c */ /* 0x000fe20003f66070 */
[----:B------:R-:W-:Y:S01]  /*4c9a0*/  IMAD.WIDE R12, R7, 0x4, R20 ;  /* 0x00000004070c7825 */ /* 0x000fe200078e0214 */
[----:B------:R-:W-:Y:S01]  /*4c9b0*/  ISETP.GE.U32.AND P5, PT, R14, 0x7ffffe23, PT ;  /* 0x7ffffe230e00780c */ /* 0x000fe20003fa6070 */
[----:B------:R-:W2:Y:S01]  /*4c9c0*/  LDC R6, c[0x0][0x230] ;  /* 0x00008c00ff067b82 */ /* 0x000ea20000000800 */
[----:B------:R-:W-:Y:S04]  /*4c9d0*/  LDGSTS.E [R244+-0x1bff8], desc[UR60][R220.64], !P2 ;  /* 0xe4008000dcf47fae */ /* 0x000fe8000d12187c */
[----:B------:R3:W-:Y:S04]  /*4c9e0*/  STL.64 [R1+0x488], R12 ;  /* 0x0004880c01007387 */ /* 0x0007e80000100a00 */
[----:B------:R3:W-:Y:S01]  /*4c9f0*/  LDGSTS.E [R244+-0x1bff4], desc[UR60][R12.64], !P4 ;  /* 0xe400c0000cf47fae */ /* 0x0007e2000e12187c */
[----:B------:R-:W3:Y:S01]  /*4ca00*/  LDC R10, c[0x0][0x230] ;  /* 0x00008c00ff0a7b82 */ /* 0x000ee20000000800 */
[----:B-1----:R-:W-:-:S05]  /*4ca10*/  VIADD R14, R11, 0xfffffe83 ;  /* 0xfffffe830b0e7836 */ /* 0x002fca0000000000 */
[----:B------:R-:W-:Y:S01]  /*4ca20*/  ISETP.GE.U32.AND P2, PT, R14, 0x7ffffe04, PT ;  /* 0x7ffffe040e00780c */ /* 0x000fe20003f46070 */
[----:B------:R-:W-:Y:S02]  /*4ca30*/  VIADD R22, R16, 0xfffffe81 ;  /* 0xfffffe8110167836 */ /* 0x000fe40000000000 */
[----:B--2---:R-:W-:Y:S01]  /*4ca40*/  VIADD R11, R6, 0xfffffe80 ;  /* 0xfffffe80060b7836 */ /* 0x004fe20000000000 */
[----:B------:R-:W-:Y:S02]  /*4ca50*/  LOP3.LUT R6, R170, 0x7f, RZ, 0xc0, !PT ;  /* 0x0000007faa067812 */ /* 0x000fe400078ec0ff */
[----:B------:R-:W1:Y:S01]  /*4ca60*/  LDC R170, c[0x0][0x230] ;  /* 0x00008c00ffaa7b82 */ /* 0x000e620000000800 */
[----:B---3--:R-:W-:Y:S01]  /*4ca70*/  VIADD R23, R10, 0xfffffe82 ;  /* 0xfffffe820a177836 */ /* 0x008fe20000000000 */
[----:B------:R-:W-:-:S04]  /*4ca80*/  ISETP.GE.AND P4, PT, R6, R11, PT ;  /* 0x0000000b0600720c */ /* 0x000fc80003f86270 */
[----:B------:R-:W-:Y:S02]  /*4ca90*/  SEL R10, RZ, 0x4, P4 ;  /* 0x00000004ff0a7807 */ /* 0x000fe40002000000 */
[----:B------:R-:W-:Y:S01]  /*4caa0*/  ISETP.GE.U32.AND P4, PT, R23, 0x7ffffe03, PT ;  /* 0x7ffffe031700780c */ /* 0x000fe20003f86070 */
[----:B----4-:R-:W-:-:S05]  /*4cab0*/  IMAD.WIDE R20, R7, 0x4, R242 ;  /* 0x0000000407147825 */ /* 0x010fca00078e02f2 */
[----:B------:R2:W-:Y:S04]  /*4cac0*/  STL.64 [R1+0x498], R20 ;  /* 0x0004981401007387 */ /* 0x0005e80000100a00 */
[----:B------:R-:W3:Y:S04]  /*4cad0*/  LDL.LU.64 R44, [R1+0x900] ;  /* 0x00090000012c7983 */ /* 0x000ee80000300a00 */
[----:B------:R-:W4:Y:S04]  /*4cae0*/  LDL.LU.64 R18, [R1+0x8f8] ;  /* 0x0008f80001127983 */ /* 0x000f280000300a00 */
[----:B------:R-:W4:Y:S04]  /*4caf0*/  LDL.LU.64 R26, [R1+0x8f0] ;  /* 0x0008f000011a7983 */ /* 0x000f280000300a00 */
[----:B------:R-:W4:Y:S04]  /*4cb00*/  LDL.LU.64 R12, [R1+0x1260] ;  /* 0x00126000010c7983 */ /* 0x000f280000300a00 */
[----:B------:R-:W4:Y:S04]  /*4cb10*/  LDL.LU.64 R14, [R1+0x1258] ;  /* 0x00125800010e7983 */ /* 0x000f280000300a00 */
[----:B------:R-:W4:Y:S04]  /*4cb20*/  LDL.LU.64 R242, [R1+0x1250] ;  /* 0x0012500001f27983 */ /* 0x000f280000300a00 */
[----:B------:R4:W-:Y:S04]  /*4cb30*/  LDGSTS.E [R244+-0x18000], desc[UR60][R20.64], !P3 ;  /* 0xe800000014f47fae */ /* 0x0009e8000d92187c */
[----:B--2---:R-:W2:Y:S04]  /*4cb40*/  LDL.LU.64 R20, [R1+0x1248] ;  /* 0x0012480001147983 */ /* 0x004ea80000300a00 */
[----:B------:R-:W2:Y:S01]  /*4cb50*/  LDL.LU.64 R240, [R1+0x1240] ;  /* 0x0012400001f07983 */ /* 0x000ea20000300a00 */
[----:B------:R-:W-:-:S04]  /*4cb60*/  IMAD.WIDE R24, R7, 0x4, R24 ;  /* 0x0000000407187825 */ /* 0x000fc800078e0218 */
[----:B------:R-:W-:Y:S01]  /*4cb70*/  IMAD.WIDE R16, R7, 0x4, R80 ;  /* 0x0000000407107825 */ /* 0x000fe200078e0250 */
[----:B------:R-:W-:Y:S04]  /*4cb80*/  STL.64 [R1+0x4a0], R24 ;  /* 0x0004a01801007387 */ /* 0x000fe80000100a00 */
[----:B------:R1:W-:Y:S04]  /*4cb90*/  STL.64 [R1+0x4a8], R16 ;  /* 0x0004a81001007387 */ /* 0x0003e80000100a00 */
[----:B------:R-:W2:Y:S04]  /*4cba0*/  LDL.LU.64 R80, [R1+0x1138] ;  /* 0x0011380001507983 */ /* 0x000ea80000300a00 */
[----:B------:R-:W-:Y:S01]  /*4cbb0*/  LDGSTS.E [R244+-0x17ffc], desc[UR60][R24.64], !P5 ;  /* 0xe800400018f47fae */ /* 0x000fe2000e92187c */
[----:B------:R-:W-:-:S03]  /*4cbc0*/  ISETP.GE.U32.AND P5, PT, R22, 0x7ffffe02, PT ;  /* 0x7ffffe021600780c */ /* 0x000fc60003fa6070 */
[----:B------:R-:W2:Y:S04]  /*4cbd0*/  LDL.LU.64 R22, [R1+0x1130] ;  /* 0x0011300001167983 */ /* 0x000ea80000300a00 */
[----:B------:R-:W-:Y:S04]  /*4cbe0*/  LDGSTS.E [R244+-0x17ff8], desc[UR60][R16.64], !P6 ;  /* 0xe800800010f47fae */ /* 0x000fe8000f12187c */
[----:B-1----:R-:W2:Y:S04]  /*4cbf0*/  LDL.LU.64 R16, [R1+0x1128] ;  /* 0x0011280001107983 */ /* 0x002ea80000300a00 */
[----:B------:R-:W2:Y:S01]  /*4cc00*/  LDL.LU.64 R24, [R1+0x1120] ;  /* 0x0011200001187983 */ /* 0x000ea20000300a00 */
[----:B------:R-:W-:-:S02]  /*4cc10*/  ISETP.GE.U32.AND P6, PT, R11, 0x7ffffe01, PT ;  /* 0x7ffffe010b00780c */ /* 0x000fc40003fc6070 */
[----:B------:R-:W-:-:S04]  /*4cc20*/  IADD3 R170, R170, 0x7f, RZ ;  /* 0x0000007faaaa7810 */ /* 0x000fc80007ffe0ff */
[----:B------:R-:W-:Y:S02]  /*4cc30*/  ISETP.GT.AND P3, PT, R170, 0x1ff, PT ;  /* 0x000001ffaa00780c */ /* 0x000fe40003f64270 */
[C---:B------:R-:W-:Y:S02]  /*4cc40*/  IADD3 R28, R245.reuse, 0x100000, RZ ;  /* 0x00100000f51c7810 */ /* 0x040fe40007ffe0ff */
[----:B------:R-:W-:Y:S01]  /*4cc50*/  SEL R10, R10, RZ, P3 ;  /* 0x000000ff0a0a7207 */ /* 0x000fe20001800000 */
[----:B------:R-:W-:-:S03]  /*4cc60*/  VIADD R11, R245, 0x100000 ;  /* 0x00100000f50b7836 */ /* 0x000fc60000000000 */
[----:B------:R-:W-:Y:S01]  /*4cc70*/  ISETP.NE.U32.AND P3, PT, R10, RZ, PT ;  /* 0x000000ff0a00720c */ /* 0x000fe20003f65070 */
[----:B------:R-:W-:Y:S02]  /*4cc80*/  VIADD R10, R245, 0x100000 ;  /* 0x00100000f50a7836 */ /* 0x000fe40000000000 */
[----:B---3--:R-:W-:-:S04]  /*4cc90*/  IMAD.WIDE R44, R5, 0x4, R44 ;  /* 0x00000004052c7825 */ /* 0x008fc800078e022c */
[----:B----4-:R-:W-:-:S04]  /*4cca0*/  IMAD.WIDE R18, R5, 0x4, R18 ;  /* 0x0000000405127825 */ /* 0x010fc800078e0212 */
[----:B------:R-:W-:-:S04]  /*4ccb0*/  IMAD.WIDE R26, R5, 0x4, R26 ;  /* 0x00000004051a7825 */ /* 0x000fc800078e021a */
[----:B------:R-:W-:-:S04]  /*4ccc0*/  IMAD.WIDE R12, R7, 0x4, R12 ;  /* 0x00000004070c7825 */ /* 0x000fc800078e020c */
[C---:B------:R-:W-:Y:S01]  /*4ccd0*/  IMAD.WIDE R14, R7.reuse, 0x4, R14 ;  /* 0x00000004070e7825 */ /* 0x040fe200078e020e */
[----:B------:R-:W-:Y:S03]  /*4cce0*/  STL.64 [R1+0x4b0], R44 ;  /* 0x0004b02c01007387 */ /* 0x000fe60000100a00 */
[C---:B------:R-:W-:Y:S01]  /*4ccf0*/  IMAD.WIDE R242, R7.reuse, 0x4, R242 ;  /* 0x0000000407f27825 */ /* 0x040fe200078e02f2 */
[----:B------:R-:W-:Y:S04]  /*4cd00*/  STL.64 [R1+0x4b8], R18 ;  /* 0x0004b81201007387 */ /* 0x000fe80000100a00 */
[----:B------:R-:W-:Y:S04]  /*4cd10*/  STL.64 [R1+0x4e8], R26 ;  /* 0x0004e81a01007387 */ /* 0x000fe80000100a00 */
[----:B------:R1:W-:Y:S04]  /*4cd20*/  STL.64 [R1+0x4c0], R12 ;  /* 0x0004c00c01007387 */ /* 0x0003e80000100a00 */
[----:B------:R3:W-:Y:S04]  /*4cd30*/  STL.64 [R1+0x4c8], R14 ;  /* 0x0004c80e01007387 */ /* 0x0007e80000100a00 */
[----:B------:R-:W-:Y:S04]  /*4cd40*/  LDGSTS.E [R244+-0x17ff4], desc[UR60][R12.64], !P0 ;  /* 0xe800c0000cf47fae */ /* 0x000fe8000c12187c */
[----:B------:R-:W-:Y:S04]  /*4cd50*/  STL.64 [R1+0x4d0], R242 ;  /* 0x0004d0f201007387 */ /* 0x000fe80000100a00 */
[----:B------:R-:W-:Y:S04]  /*4cd60*/  LDGSTS.E [R244+-0x14000], desc[UR60][R14.64], !P2 ;  /* 0xec0000000ef47fae */ /* 0x000fe8000d12187c */
[----:B------:R-:W-:Y:S01]  /*4cd70*/  LDGSTS.E [R244+-0x13ffc], desc[UR60][R242.64], !P4 ;  /* 0xec004000f2f47fae */ /* 0x000fe2000e12187c */
[----:B--2---:R-:W-:-:S04]  /*4cd80*/  IMAD.WIDE R20, R7, 0x4, R20 ;  /* 0x0000000407147825 */ /* 0x004fc800078e0214 */
[----:B------:R-:W-:Y:S01]  /*4cd90*/  IMAD.WIDE R240, R7, 0x4, R240 ;  /* 0x0000000407f07825 */ /* 0x000fe200078e02f0 */
[----:B-1----:R-:W2:Y:S04]  /*4cda0*/  LDL.LU.64 R12, [R1+0x1118] ;  /* 0x00111800010c7983 */ /* 0x002ea80000300a00 */
[----:B------:R1:W-:Y:S04]  /*4cdb0*/  STL.64 [R1+0x4d8], R20 ;  /* 0x0004d81401007387 */ /* 0x0003e80000100a00 */
[----:B------:R-:W-:Y:S04]  /*4cdc0*/  STL.64 [R1+0x4e0], R240 ;  /* 0x0004e0f001007387 */ /* 0x000fe80000100a00 */
[----:B---3--:R-:W3:Y:S04]  /*4cdd0*/  LDL.LU.64 R14, [R1+0x1110] ;  /* 0x00111000010e7983 */ /* 0x008ee80000300a00 */
[----:B------:R-:W-:Y:S04]  /*4cde0*/  LDGSTS.E [R244+-0x13ff8], desc[UR60][R20.64], !P5 ;  /* 0xec00800014f47fae */ /* 0x000fe8000e92187c */
[----:B------:R-:W-:Y:S04]  /*4cdf0*/  LDGSTS.E [R244+-0x13ff4], desc[UR60][R240.64], !P6 ;  /* 0xec00c000f0f47fae */ /* 0x000fe8000f12187c */
[----:B------:R-:W0:Y:S04]  /*4ce00*/  LDGDEPBAR ;  /* 0x00000000000079af */ /* 0x000e280000000000 */
[----:B------:R4:W-:Y:S04]  /*4ce10*/  LDGSTS.E [R28+-0x80000], desc[UR60][R44.64], P1 ;  /* 0x800000002c1c7fae */ /* 0x0009e8000892187c */
[----:B------:R-:W-:Y:S04]  /*4ce20*/  LDGSTS.E [R11+-0x7fc00], desc[UR60][R18.64], P1 ;  /* 0x80400000120b7fae */ /* 0x000fe8000892187c */
[----:B------:R4:W-:Y:S04]  /*4ce30*/  LDGSTS.E [R10+-0x7f800], desc[UR60][R26.64], P1 ;  /* 0x808000001a0a7fae */ /* 0x0009e8000892187c */
[----:B-1----:R-:W3:Y:S04]  /*4ce40*/  LDL.LU.64 R20, [R1+0x1108] ;  /* 0x0011080001147983 */ /* 0x002ee80000300a00 */
[----:B------:R-:W3:Y:S01]  /*4ce50*/  LDL.LU.64 R242, [R1+0x1100] ;  /* 0x0011000001f27983 */ /* 0x000ee20000300a00 */
[----:B----4-:R-:W-:-:S03]  /*4ce60*/  IMAD.WIDE R44, R5, 0x4, R80 ;  /* 0x00000004052c7825 */ /* 0x010fc600078e0250 */
[----:B------:R-:W4:Y:S01]  /*4ce70*/  LDL.LU.64 R80, [R1+0x10f8] ;  /* 0x0010f80001507983 */ /* 0x000f220000300a00 */
[----:B------:R-:W-:-:S03]  /*4ce80*/  IMAD.WIDE R28, R5, 0x4, R22 ;  /* 0x00000004051c7825 */ /* 0x000fc600078e0216 */
[----:B------:R-:W4:Y:S04]  /*4ce90*/  LDL.LU.64 R22, [R1+0x10f0] ;  /* 0x0010f00001167983 */ /* 0x000f280000300a00 */
[----:B------:R-:W-:Y:S01]  /*4cea0*/  STL.64 [R1+0x4f0], R44 ;  /* 0x0004f02c01007387 */ /* 0x000fe20000100a00 */
[----:B------:R-:W-:-:S03]  /*4ceb0*/  IMAD.WIDE R26, R5, 0x4, R16 ;  /* 0x00000004051a7825 */ /* 0x000fc600078e0210 */
[----:B------:R-:W4:Y:S01]  /*4cec0*/  LDL.LU.64 R16, [R1+0x10e8] ;  /* 0x0010e80001107983 */ /* 0x000f220000300a00 */
[C---:B------:R-:W-:Y:S01]  /*4ced0*/  IADD3 R19, R245.reuse, 0x100000, RZ ;  /* 0x00100000f5137810 */ /* 0x040fe20007ffe0ff */
[----:B------:R-:W-:Y:S02]  /*4cee0*/  VIADD R18, R245, 0x100000 ;  /* 0x00100000f5127836 */ /* 0x000fe40000000000 */
[----:B------:R1:W-:Y:S01]  /*4cef0*/  STL.64 [R1+0x4f8], R28 ;  /* 0x0004f81c01007387 */ /* 0x0003e20000100a00 */
[----:B------:R-:W-:-:S03]  /*4cf00*/  IMAD.WIDE R24, R5, 0x4, R24 ;  /* 0x0000000405187825 */ /* 0x000fc600078e0218 */
[----:B------:R-:W-:Y:S04]  /*4cf10*/  STL.64 [R1+0x500], R26 ;  /* 0x0005001a01007387 */ /* 0x000fe80000100a00 */
[----:B------:R-:W-:Y:S04]  /*4cf20*/  LDGSTS.E [R19+-0x7f400], desc[UR60][R44.64], P1 ;  /* 0x80c000002c137fae */ /* 0x000fe8000892187c */
[----:B------:R1:W-:Y:S04]  /*4cf30*/  LDGSTS.E [R18+-0x7f000], desc[UR60][R28.64], P1 ;  /* 0x810000001c127fae */ /* 0x0003e8000892187c */
[----:B------:R-:W-:Y:S04]  /*4cf40*/  LDGSTS.E [R11+-0x7ec00], desc[UR60][R26.64], P1 ;  /* 0x814000001a0b7fae */ /* 0x000fe8000892187c */
[----:B------:R3:W-:Y:S04]  /*4cf50*/  LDGSTS.E [R10+-0x7e800], desc[UR60][R24.64], P1 ;  /* 0x81800000180a7fae */ /* 0x0007e8000892187c */
[----:B------:R-:W4:Y:S04]  /*4cf60*/  LDL.LU.64 R18, [R1+0x10e0] ;  /* 0x0010e00001127983 */ /* 0x000f280000300a00 */
[----:B------:R3:W-:Y:S01]  /*4cf70*/  STL.64 [R1+0x508], R24 ;  /* 0x0005081801007387 */ /* 0x0007e20000100a00 */
[C---:B-1----:R-:W-:Y:S01]  /*4cf80*/  VIADD R29, R245.reuse, 0x100000 ;  /* 0x00100000f51d7836 */ /* 0x042fe20000000000 */
[----:B------:R-:W-:Y:S01]  /*4cf90*/  IADD3 R28, R245, 0x100000, RZ ;  /* 0x00100000f51c7810 */ /* 0x000fe20007ffe0ff */
[----:B--2---:R-:W-:-:S02]  /*4cfa0*/  IMAD.WIDE R240, R5, 0x4, R12 ;  /* 0x0000000405f07825 */ /* 0x004fc400078e020c */
[----:B------:R-:W2:Y:S02]  /*4cfb0*/  LDL.LU.64 R12, [R1+0x10d8] ;  /* 0x0010d800010c7983 */ /* 0x000ea40000300a00 */
[C---:B---3--:R-:W-:Y:S02]  /*4cfc0*/  IMAD.WIDE R44, R5.reuse, 0x4, R14 ;  /* 0x00000004052c7825 */ /* 0x048fe400078e020e */
[----:B------:R-:W3:Y:S04]  /*4cfd0*/  LDL.LU.64 R14, [R1+0x10d0] ;  /* 0x0010d000010e7983 */ /* 0x000ee80000300a00 */
[----:B------:R-:W-:Y:S04]  /*4cfe0*/  STL.64 [R1+0x510], R240 ;  /* 0x000510f001007387 */ /* 0x000fe80000100a00 */
[----:B------:R-:W-:Y:S04]  /*4cff0*/  LDGSTS.E [R29+-0x7e400], desc[UR60][R240.64], P1 ;  /* 0x81c00000f01d7fae */ /* 0x000fe8000892187c */
[----:B------:R4:W-:Y:S01]  /*4d000*/  LDGSTS.E [R28+-0x7e000], desc[UR60][R44.64], P1 ;  /* 0x820000002c1c7fae */ /* 0x0009e2000892187c */
[----:B------:R-:W-:-:S03]  /*4d010*/  IMAD.WIDE R24, R5, 0x4, R20 ;  /* 0x0000000405187825 */ /* 0x000fc600078e0214 */
[----:B------:R-:W3:Y:S04]  /*4d020*/  LDL.LU.64 R20, [R1+0x10c8] ;  /* 0x0010c80001147983 */ /* 0x000ee80000300a00 */
[----:B------:R1:W-:Y:S01]  /*4d030*/  STL.64 [R1+0x518], R44 ;  /* 0x0005182c01007387 */ /* 0x0003e20000100a00 */
[----:B------:R-:W-:-:S03]  /*4d040*/  IMAD.WIDE R26, R5, 0x4, R242 ;  /* 0x00000004051a7825 */ /* 0x000fc600078e02f2 */
[----:B------:R-:W-:Y:S04]  /*4d050*/  STL.64 [R1+0x520], R24 ;  /* 0x0005201801007387 */ /* 0x000fe80000100a00 */
[----:B------:R-:W3:Y:S04]  /*4d060*/  LDL.LU.64 R242, [R1+0x10c0] ;  /* 0x0010c00001f27983 */ /* 0x000ee80000300a00 */
[----:B------:R1:W-:Y:S04]  /*4d070*/  STL.64 [R1+0x528], R26 ;  /* 0x0005281a01007387 */ /* 0x0003e80000100a00 */
[----:B------:R-:W-:Y:S01]  /*4d080*/  LDGSTS.E [R11+-0x7dc00], desc[UR60][R24.64], P1 ;  /* 0x82400000180b7fae */ /* 0x000fe2000892187c */
[----:B----4-:R-:W-:-:S03]  /*4d090*/  IMAD.WIDE R28, R5, 0x4, R22 ;  /* 0x00000004051c7825 */ /* 0x010fc600078e0216 */
[----:B------:R4:W-:Y:S01]  /*4d0a0*/  LDGSTS.E [R10+-0x7d800], desc[UR60][R26.64], P1 ;  /* 0x828000001a0a7fae */ /* 0x0009e2000892187c */
[----:B-1----:R-:W-:-:S03]  /*4d0b0*/  IMAD.WIDE R44, R5, 0x4, R80 ;  /* 0x00000004052c7825 */ /* 0x002fc600078e0250 */
[----:B------:R-:W3:Y:S04]  /*4d0c0*/  LDL.LU.64 R80, [R1+0x10b8] ;  /* 0x0010b80001507983 */ /* 0x000ee80000300a00 */
[----:B------:R-:W3:Y:S04]  /*4d0d0*/  LDL.LU.64 R22, [R1+0x10b0] ;  /* 0x0010b00001167983 */ /* 0x000ee80000300a00 */
[----:B------:R-:W-:Y:S01]  /*4d0e0*/  STL.64 [R1+0x530], R44 ;  /* 0x0005302c01007387 */ /* 0x000fe20000100a00 */
[----:B----4-:R-:W-:-:S03]  /*4d0f0*/  IMAD.WIDE R26, R5, 0x4, R16 ;  /* 0x00000004051a7825 */ /* 0x010fc600078e0210 */
[----:B------:R-:W4:Y:S01]  /*4d100*/  LDL.LU.64 R16, [R1+0xa10] ;  /* 0x000a100001107983 */ /* 0x000f220000300a00 */
[C---:B------:R-:W-:Y:S02]  /*4d110*/  VIADD R25, R245.reuse, 0x100000 ;  /* 0x00100000f5197836 */ /* 0x040fe40000000000 */
[----:B------:R-:W-:Y:S01]  /*4d120*/  VIADD R24, R245, 0x100000 ;  /* 0x00100000f5187836 */ /* 0x000fe20000000000 */
[----:B------:R1:W-:Y:S04]  /*4d130*/  STL.64 [R1+0x538], R28 ;  /* 0x0005381c01007387 */ /* 0x0003e80000100a00 */
[----:B------:R-:W-:Y:S04]  /*4d140*/  STL.64 [R1+0x540], R26 ;  /* 0x0005401a01007387 */ /* 0x000fe80000100a00 */
[----:B------:R-:W-:Y:S04]  /*4d150*/  LDGSTS.E [R25+-0x7d400], desc[UR60][R44.64], P1 ;  /* 0x82c000002c197fae */ /* 0x000fe8000892187c */
[----:B------:R1:W-:Y:S01]  /*4d160*/  LDGSTS.E [R24+-0x7d000], desc[UR60][R28.64], P1 ;  /* 0x830000001c187fae */ /* 0x0003e2000892187c */
[----:B------:R-:W-:-:S03]  /*4d170*/  IMAD.WIDE R18, R5, 0x4, R18 ;  /* 0x0000000405127825 */ /* 0x000fc600078e0212 */
[----:B------:R-:W-:Y:S04]  /*4d180*/  LDGSTS.E [R11+-0x7cc00], desc[UR60][R26.64], P1 ;  /* 0x834000001a0b7fae */ /* 0x000fe8000892187c */
[----:B------:R3:W-:Y:S04]  /*4d190*/  LDGSTS.E [R10+-0x7c800], desc[UR60][R18.64], P1 ;  /* 0x83800000120a7fae */ /* 0x0007e8000892187c */
[----:B------:R-:W4:Y:S04]  /*4d1a0*/  LDL.LU.64 R24, [R1+0xa00] ;  /* 0x000a000001187983 */ /* 0x000f280000300a00 */
[----:B------:R3:W-:Y:S01]  /*4d1b0*/  STL.64 [R1+0x548], R18 ;  /* 0x0005481201007387 */ /* 0x0007e20000100a00 */
[C---:B-1----:R-:W-:Y:S01]  /*4d1c0*/  IADD3 R29, R245.reuse, 0x100000, RZ ;  /* 0x00100000f51d7810 */ /* 0x042fe20007ffe0ff */
[----:B------:R-:W-:-:S02]  /*4d1d0*/  VIADD R28, R245, 0x100000 ;  /* 0x00100000f51c7836 */ /* 0x000fc40000000000 */
[C---:B--2---:R-:W-:Y:S02]  /*4d1e0*/  IMAD.WIDE R240, R5.reuse, 0x4, R12 ;  /* 0x0000000405f07825 */ /* 0x044fe400078e020c */
        /* <DEDUP_REMOVED lines=13> */
[----:B------:R-:W-:Y:S04]  /*4d2c0*/  LDGSTS.E [R11+-0x7bc00], desc[UR60][R18.64], P1 ;  /* 0x84400000120b7fae */ /* 0x000fe8000892187c */
[----:B------:R4:W-:Y:S01]  /*4d2d0*/  LDGSTS.E [R10+-0x7b800], desc[UR60][R26.64], P1 ;  /* 0x848000001a0a7fae */ /* 0x0009e2000892187c */
[----:B-1----:R-:W-:-:S03]  /*4d2e0*/  IMAD.WIDE R44, R5, 0x4, R80 ;  /* 0x00000004052c7825 */ /* 0x002fc600078e0250 */
[----:B------:R-:W3:Y:S01]  /*4d2f0*/  LDL.LU.64 R80, [R1+0x9d8] ;  /* 0x0009d80001507983 */ /* 0x000ee20000300a00 */
[----:B------:R-:W-:-:S03]  /*4d300*/  IMAD.WIDE R28, R5, 0x4, R22 ;  /* 0x00000004051c7825 */ /* 0x000fc600078e0216 */
[----:B------:R-:W3:Y:S04]  /*4d310*/  LDL.LU.64 R22, [R1+0x9d0] ;  /* 0x0009d00001167983 */ /* 0x000ee80000300a00 */
[----:B------:R-:W-:Y:S01]  /*4d320*/  STL.64 [R1+0x570], R44 ;  /* 0x0005702c01007387 */ /* 0x000fe20000100a00 */
[----:B----4-:R-:W-:-:S03]  /*4d330*/  IMAD.WIDE R26, R5, 0x4, R16 ;  /* 0x00000004051a7825 */ /* 0x010fc600078e0210 */
[----:B------:R-:W4:Y:S01]  /*4d340*/  LDL.LU.64 R16, [R1+0x9c8] ;  /* 0x0009c80001107983 */ /* 0x000f220000300a00 */
[C---:B------:R-:W-:Y:S01]  /*4d350*/  VIADD R19, R245.reuse, 0x100000 ;  /* 0x00100000f5137836 */ /* 0x040fe20000000000 */
[----:B------:R-:W-:Y:S02]  /*4d360*/  IADD3 R18, R245, 0x100000, RZ ;  /* 0x00100000f5127810 */ /* 0x000fe40007ffe0ff */
[----:B------:R1:W-:Y:S04]  /*4d370*/  STL.64 [R1+0x578], R28 ;  /* 0x0005781c01007387 */ /* 0x0003e80000100a00 */
[----:B------:R-:W-:Y:S04]  /*4d380*/  STL.64 [R1+0x580], R26 ;  /* 0x0005801a01007387 */ /* 0x000fe80000100a00 */
[----:B------:R-:W-:Y:S04]  /*4d390*/  LDGSTS.E [R19+-0x7b400], desc[UR60][R44.64], P1 ;  /* 0x84c000002c137fae */ /* 0x000fe8000892187c */
[----:B------:R1:W-:Y:S04]  /*4d3a0*/  LDGSTS.E [R18+-0x7b000], desc[UR60][R28.64], P1 ;  /* 0x850000001c127fae */ /* 0x0003e8000892187c */
[----:B------:R-:W-:Y:S01]  /*4d3b0*/  LDGSTS.E [R11+-0x7ac00], desc[UR60][R26.64], P1 ;  /* 0x854000001a0b7fae */ /* 0x000fe2000892187c */
[----:B------:R-:W-:-:S03]  /*4d3c0*/  IMAD.WIDE R24, R5, 0x4, R24 ;  /* 0x0000000405187825 */ /* 0x000fc600078e0218 */
[----:B------:R-:W4:Y:S04]  /*4d3d0*/  LDL.LU.64 R18, [R1+0x9b8] ;  /* 0x0009b80001127983 */ /* 0x000f280000300a00 */
[----:B------:R3:W-:Y:S04]  /*4d3e0*/  STL.64 [R1+0x588], R24 ;  /* 0x0005881801007387 */ /* 0x0007e80000100a00 */
[----:B------:R3:W-:Y:S01]  /*4d3f0*/  LDGSTS.E [R10+-0x7a800], desc[UR60][R24.64], P1 ;  /* 0x85800000180a7fae */ /* 0x0007e2000892187c */
[C---:B-1----:R-:W-:Y:S02]  /*4d400*/  VIADD R29, R245.reuse, 0x100000 ;  /* 0x00100000f51d7836 */ /* 0x042fe40000000000 */
        /* <DEDUP_REMOVED lines=24> */
[C---:B------:R-:W-:Y:S01]  /*4d590*/  IADD3 R25, R245.reuse, 0x100000, RZ ;  /* 0x00100000f5197810 */ /* 0x040fe20007ffe0ff */
[----:B------:R-:W-:Y:S02]  /*4d5a0*/  VIADD R24, R245, 0x100000 ;  /* 0x00100000f5187836 */ /* 0x000fe40000000000 */
        /* <DEDUP_REMOVED lines=148> */
[----:B------:R1:W-:Y:S01]  /*4def0*/  LDGSTS.E [R11+-0x58c00], desc[UR60][R26.64], P1 ;  /* 0xa74000001a0b7fae */ /* 0x0003e2000892187c */
[----:B------:R-:W-:-:S03]  /*4df00*/  IMAD.WIDE R18, R5, 0x4, R18 ;  /* 0x0000000405127825 */ /* 0x000fc600078e0212 */
[----:B------:R-:W4:Y:S04]  /*4df10*/  LDL.LU.64 R24, [R1+0x12e8] ;  /* 0x0012e80001187983 */ /* 0x000f280000300a00 */
[----:B------:R3:W-:Y:S04]  /*4df20*/  STL.64 [R1+0x88], R18 ;  /* 0x0000881201007387 */ /* 0x0007e80000100a00 */
[----:B------:R1:W-:Y:S02]  /*4df30*/  LDGSTS.E [R10+-0x58800], desc[UR60][R18.64], P1 ;  /* 0xa7800000120a7fae */ /* 0x0003e4000892187c */
[----:B-1----:R-:W-:Y:S01]  /*4df40*/  IADD3 R29, R245, 0x100000, RZ ;  /* 0x00100000f51d7810 */ /* 0x002fe20007ffe0ff */
[----:B------:R-:W-:-:S02]  /*4df50*/  VIADD R28, R246, 0x100000 ;  /* 0x00100000f61c7836 */ /* 0x000fc40000000000 */
[C---:B------:R-:W-:Y:S01]  /*4df60*/  VIADD R11, R246.reuse, 0x100000 ;  /* 0x00100000f60b7836 */ /* 0x040fe20000000000 */
[----:B------:R-:W-:Y:S01]  /*4df70*/  IADD3 R10, R246, 0x100000, RZ ;  /* 0x00100000f60a7810 */ /* 0x000fe20007ffe0ff */
        /* <DEDUP_REMOVED lines=286> */
[----:B-1----:R-:W-:-:S02]  /*4f160*/  VIADD R29, R246, 0x100000 ;  /* 0x00100000f61d7836 */ /* 0x002fc40000000000 */
[C---:B------:R-:W-:Y:S01]  /*4f170*/  VIADD R28, R247.reuse, 0x100000 ;  /* 0x00100000f71c7836 */ /* 0x040fe20000000000 */
[C---:B------:R-:W-:Y:S01]  /*4f180*/  IADD3 R11, R247.reuse, 0x100000, RZ ;  /* 0x00100000f70b7810 */ /* 0x040fe20007ffe0ff */
[----:B------:R-:W-:Y:S02]  /*4f190*/  VIADD R10, R247, 0x100000 ;  /* 0x00100000f70a7836 */ /* 0x000fe40000000000 */
        /* <DEDUP_REMOVED lines=286> */
[----:B-1----:R-:W-:Y:S01]  /*50380*/  VIADD R29, R247, 0x100000 ;  /* 0x00100000f71d7836 */ /* 0x002fe20000000000 */
[C---:B------:R-:W-:Y:S01]  /*50390*/  IADD3 R28, R248.reuse, 0x100000, RZ ;  /* 0x00100000f81c7810 */ /* 0x040fe20007ffe0ff */
[----:B------:R-:W-:-:S02]  /*503a0*/  VIADD R11, R248, 0x100000 ;  /* 0x00100000f80b7836 */ /* 0x000fc40000000000 */
        /* <DEDUP_REMOVED lines=576> */
[----:B------:R2:W-:Y:S01]  /*527b0*/  LDGSTS.E [R10+-0x58600], desc[UR60][R18.64], P1 ;  /* 0xa7a00000120a7fae */ /* 0x0005e2000892187c */
[----:B-1----:R-:W-:Y:S02]  /*527c0*/  VIADD R29, R249, 0x100000 ;  /* 0x00100000f91d7836 */ /* 0x002fe40000000000 */
[C---:B------:R-:W-:Y:S01]  /*527d0*/  VIADD R28, R250.reuse, 0x100000 ;  /* 0x00100000fa1c7836 */ /* 0x040fe20000000000 */
[C---:B------:R-:W-:Y:S01]  /*527e0*/  IADD3 R11, R250.reuse, 0x100000, RZ ;  /* 0x00100000fa0b7810 */ /* 0x040fe20007ffe0ff */
[----:B--2---:R-:W-:-:S02]  /*527f0*/  VIADD R10, R250, 0x100000 ;  /* 0x00100000fa0a7836 */ /* 0x004fc40000000000 */
[C---:B------:R-:W-:Y:S02]  /*52800*/  IMAD.WIDE R240, R5.reuse, 0x4, R12 ;  /* 0x0000000405f07825 */ /* 0x040fe400078e020c */
        /* <DEDUP_REMOVED lines=285> */
[----:B-1----:R-:W-:Y:S01]  /*539e0*/  VIADD R29, R250, 0x100000 ;  /* 0x00100000fa1d7836 */ /* 0x002fe20000000000 */
[C---:B------:R-:W-:Y:S01]  /*539f0*/  IADD3 R28, R251.reuse, 0x100000, RZ ;  /* 0x00100000fb1c7810 */ /* 0x040fe20007ffe0ff */
[----:B------:R-:W-:-:S02]  /*53a00*/  VIADD R11, R251, 0x100000 ;  /* 0x00100000fb0b7836 */ /* 0x000fc40000000000 */
[----:B--2---:R-:W-:Y:S02]  /*53a10*/  VIADD R10, R251, 0x100000 ;  /* 0x00100000fb0a7836 */ /* 0x004fe40000000000 */
        /* <DEDUP_REMOVED lines=286> */
[----:B-1----:R-:W-:Y:S01]  /*54c00*/  IADD3 R29, R251, 0x100000, RZ ;  /* 0x00100000fb1d7810 */ /* 0x002fe20007ffe0ff */
[----:B------:R-:W-:-:S02]  /*54c10*/  VIADD R28, R252, 0x100000 ;  /* 0x00100000fc1c7836 */ /* 0x000fc40000000000 */
[C---:B--2---:R-:W-:Y:S01]  /*54c20*/  VIADD R11, R252.reuse, 0x100000 ;  /* 0x00100000fc0b7836 */ /* 0x044fe20000000000 */
[----:B---3--:R-:W-:Y:S01]  /*54c30*/  IADD3 R10, R252, 0x100000, RZ ;  /* 0x00100000fc0a7810 */ /* 0x008fe20007ffe0ff */
[----:B------:R-:W-:-:S04]  /*54c40*/  IMAD.WIDE R240, R5, 0x4, R12 ;  /* 0x0000000405f07825 */ /* 0x000fc800078e020c */
[C---:B------:R-:W-:Y:S01]  /*54c50*/  IMAD.WIDE R44, R5.reuse, 0x4, R14 ;  /* 0x00000004052c7825 */ /* 0x040fe200078e020e */
[----:B------:R-:W2:Y:S04]  /*54c60*/  LDL.LU.64 R12, [R1+0x1ab8] ;  /* 0x001ab800010c7983 */ /* 0x000ea80000300a00 */
        /* <DEDUP_REMOVED lines=13> */
[----:B-1----:R-:W-:-:S04]  /*54d40*/  IMAD.WIDE R44, R5, 0x4, R80 ;  /* 0x00000004052c7825 */ /* 0x002fc800078e0250 */
[C---:B------:R-:W-:Y:S01]  /*54d50*/  IMAD.WIDE R28, R5.reuse, 0x4, R22 ;  /* 0x00000004051c7825 */ /* 0x040fe200078e0216 */
[----:B------:R-:W3:Y:S04]  /*54d60*/  LDL.LU.64 R80, [R1+0x1a98] ;  /* 0x001a980001507983 */ /* 0x000ee80000300a00 */
[----:B------:R-:W3:Y:S04]  /*54d70*/  LDL.LU.64 R22, [R1+0x1a90] ;  /* 0x001a900001167983 */ /* 0x000ee80000300a00 */
[----:B------:R-:W-:Y:S01]  /*54d80*/  STL.64 [R1+0x1338], R44 ;  /* 0x0013382c01007387 */ /* 0x000fe20000100a00 */
[----:B----4-:R-:W-:-:S03]  /*54d90*/  IMAD.WIDE R26, R5, 0x4, R16 ;  /* 0x00000004051a7825 */ /* 0x010fc600078e0210 */
[----:B------:R-:W4:Y:S01]  /*54da0*/  LDL.LU.64 R16, [R1+0x1a88] ;  /* 0x001a880001107983 */ /* 0x000f220000300a00 */
[C---:B------:R-:W-:Y:S02]  /*54db0*/  VIADD R19, R252.reuse, 0x100000 ;  /* 0x00100000fc137836 */ /* 0x040fe40000000000 */
[----:B------:R-:W-:Y:S01]  /*54dc0*/  VIADD R18, R252, 0x100000 ;  /* 0x00100000fc127836 */ /* 0x000fe20000000000 */
[----:B------:R-:W-:Y:S04]  /*54dd0*/  STL.64 [R1+0x1348], R28 ;  /* 0x0013481c01007387 */ /* 0x000fe80000100a00 */
[----:B------:R1:W-:Y:S04]  /*54de0*/  STL.64 [R1+0x1358], R26 ;  /* 0x0013581a01007387 */ /* 0x0003e80000100a00 */
[----:B------:R-:W-:Y:S04]  /*54df0*/  LDGSTS.E [R19+-0x7f080], desc[UR60][R44.64], P1 ;  /* 0x80f800002c137fae */ /* 0x000fe8000892187c */
[----:B------:R-:W-:Y:S04]  /*54e00*/  LDGSTS.E [R18+-0x7ec80], desc[UR60][R28.64], P1 ;  /* 0x813800001c127fae */ /* 0x000fe8000892187c */
[----:B------:R1:W-:Y:S01]  /*54e10*/  LDGSTS.E [R11+-0x7e880], desc[UR60][R26.64], P1 ;  /* 0x817800001a0b7fae */ /* 0x0003e2000892187c */
[----:B------:R-:W-:-:S03]  /*54e20*/  IMAD.WIDE R24, R5, 0x4, R24 ;  /* 0x0000000405187825 */ /* 0x000fc600078e0218 */
[----:B------:R-:W4:Y:S04]  /*54e30*/  LDL.LU.64 R18, [R1+0x1a80] ;  /* 0x001a800001127983 */ /* 0x000f280000300a00 */
[----:B------:R3:W-:Y:S04]  /*54e40*/  STL.64 [R1+0x1360], R24 ;  /* 0x0013601801007387 */ /* 0x0007e80000100a00 */
[----:B------:R3:W-:Y:S01]  /*54e50*/  LDGSTS.E [R10+-0x7e480], desc[UR60][R24.64], P1 ;  /* 0x81b80000180a7fae */ /* 0x0007e2000892187c */
[C---:B-1----:R-:W-:Y:S01]  /*54e60*/  IADD3 R27, R252.reuse, 0x100000, RZ ;  /* 0x00100000fc1b7810 */ /* 0x042fe20007ffe0ff */
[----:B------:R-:W-:-:S02]  /*54e70*/  VIADD R26, R252, 0x100000 ;  /* 0x00100000fc1a7836 */ /* 0x000fc40000000000 */
[----:B--2---:R-:W-:-:S04]  /*54e80*/  IMAD.WIDE R240, R5, 0x4, R12 ;  /* 0x0000000405f07825 */ /* 0x004fc800078e020c */
[C---:B---3--:R-:W-:Y:S01]  /*54e90*/  IMAD.WIDE R28, R5.reuse, 0x4, R14 ;  /* 0x00000004051c7825 */ /* 0x048fe200078e020e */
[----:B------:R-:W2:Y:S04]  /*54ea0*/  LDL.LU.64 R12, [R1+0x1a78] ;  /* 0x001a7800010c7983 */ /* 0x000ea80000300a00 */
[----:B------:R-:W3:Y:S04]  /*54eb0*/  LDL.LU.64 R44, [R1+0x1a70] ;  /* 0x001a7000012c7983 */ /* 0x000ee80000300a00 */
[----:B------:R-:W-:Y:S04]  /*54ec0*/  STL.64 [R1+0x1370], R240 ;  /* 0x001370f001007387 */ /* 0x000fe80000100a00 */
[----:B------:R-:W3:Y:S04]  /*54ed0*/  LDL.LU.64 R14, [R1+0x1a68] ;  /* 0x001a6800010e7983 */ /* 0x000ee80000300a00 */
[----:B------:R1:W-:Y:S04]  /*54ee0*/  STL.64 [R1+0x1380], R28 ;  /* 0x0013801c01007387 */ /* 0x0003e80000100a00 */
[----:B------:R-:W-:Y:S04]  /*54ef0*/  LDGSTS.E [R27+-0x7e080], desc[UR60][R240.64], P1 ;  /* 0x81f80000f01b7fae */ /* 0x000fe8000892187c */
[----:B------:R1:W-:Y:S01]  /*54f00*/  LDGSTS.E [R26+-0x7dc80], desc[UR60][R28.64], P1 ;  /* 0x823800001c1a7fae */ /* 0x0003e2000892187c */
[----:B------:R-:W-:-:S04]  /*54f10*/  IMAD.WIDE R24, R5, 0x4, R20 ;  /* 0x0000000405187825 */ /* 0x000fc800078e0214 */
[C---:B------:R-:W-:Y:S01]  /*54f20*/  IMAD.WIDE R20, R5.reuse, 0x4, R242 ;  /* 0x0000000405147825 */ /* 0x040fe200078e02f2 */
[----:B------:R4:W-:Y:S04]  /*54f30*/  STL.64 [R1+0x1390], R24 ;  /* 0x0013901801007387 */ /* 0x0009e80000100a00 */
[----:B------:R-:W3:Y:S04]  /*54f40*/  LDL.LU.64 R242, [R1+0x1a60] ;  /* 0x001a600001f27983 */ /* 0x000ee80000300a00 */
[----:B------:R4:W-:Y:S04]  /*54f50*/  LDGSTS.E [R11+-0x7d880], desc[UR60][R24.64], P1 ;  /* 0x82780000180b7fae */ /* 0x0009e8000892187c */
[----:B------:R4:W-:Y:S04]  /*54f60*/  STL.64 [R1+0x13a8], R20 ;  /* 0x0013a81401007387 */ /* 0x0009e80000100a00 */
[----:B------:R-:W-:Y:S01]  /*54f70*/  LDGSTS.E [R10+-0x7d480], desc[UR60][R20.64], P1 ;  /* 0x82b80000140a7fae */ /* 0x000fe2000892187c */
[----:B------:R-:W-:-:S04]  /*54f80*/  IMAD.WIDE R80, R5, 0x4, R80 ;  /* 0x0000000405507825 */ /* 0x000fc800078e0250 */
[----:B-1----:R-:W-:-:S04]  /*54f90*/  IMAD.WIDE R28, R5, 0x4, R22 ;  /* 0x00000004051c7825 */ /* 0x002fc800078e0216 */
[C---:B----4-:R-:W-:Y:S01]  /*54fa0*/  IMAD.WIDE R24, R5.reuse, 0x4, R16 ;  /* 0x0000000405187825 */ /* 0x050fe200078e0210 */
[----:B------:R-:W4:Y:S04]  /*54fb0*/  LDL.LU.64 R20, [R1+0x1a58] ;  /* 0x001a580001147983 */ /* 0x000f280000300a00 */
[----:B------:R-:W4:Y:S04]  /*54fc0*/  LDL.LU.64 R22, [R1+0x1a50] ;  /* 0x001a500001167983 */ /* 0x000f280000300a00 */
[----:B------:R1:W-:Y:S04]  /*54fd0*/  STL.64 [R1+0x13b8], R80 ;  /* 0x0013b85001007387 */ /* 0x0003e80000100a00 */
[----:B------:R-:W4:Y:S04]  /*54fe0*/  LDL.LU.64 R16, [R1+0x1a48] ;  /* 0x001a480001107983 */ /* 0x000f280000300a00 */
[----:B------:R3:W-:Y:S04]  /*54ff0*/  STL.64 [R1+0x13c8], R28 ;  /* 0x0013c81c01007387 */ /* 0x0007e80000100a00 */
[----:B------:R3:W-:Y:S04]  /*55000*/  STL.64 [R1+0x13d8], R24 ;  /* 0x0013d81801007387 */ /* 0x0007e80000100a00 */
[----:B------:R-:W-:Y:S04]  /*55010*/  LDGSTS.E [R27+-0x7d080], desc[UR60][R80.64], P1 ;  /* 0x82f80000501b7fae */ /* 0x000fe8000892187c */
[----:B------:R3:W-:Y:S04]  /*55020*/  LDGSTS.E [R26+-0x7cc80], desc[UR60][R28.64], P1 ;  /* 0x833800001c1a7fae */ /* 0x0007e8000892187c */
[----:B------:R3:W-:Y:S04]  /*55030*/  LDGSTS.E [R11+-0x7c880], desc[UR60][R24.64], P1 ;  /* 0x83780000180b7fae */ /* 0x0007e8000892187c */
[----:B-1----:R-:W4:Y:S01]  /*55040*/  LDL.LU.64 R80, [R1+0x1a40] ;  /* 0x001a400001507983 */ /* 0x002f220000300a00 */
[----:B------:R-:W-:-:S05]  /*55050*/  IMAD.WIDE R18, R5, 0x4, R18 ;  /* 0x0000000405127825 */ /* 0x000fca00078e0212 */
[----:B------:R1:W-:Y:S04]  /*55060*/  STL.64 [R1+0x13e8], R18 ;  /* 0x0013e81201007387 */ /* 0x0003e80000100a00 */
[----:B------:R1:W-:Y:S01]  /*55070*/  LDGSTS.E [R10+-0x7c480], desc[UR60][R18.64], P1 ;  /* 0x83b80000120a7fae */ /* 0x0003e2000892187c */
[----:B--2---:R-:W-:-:S04]  /*55080*/  IMAD.WIDE R240, R5, 0x4, R12 ;  /* 0x0000000405f07825 */ /* 0x004fc800078e020c */
[C---:B---3--:R-:W-:Y:S01]  /*55090*/  IMAD.WIDE R28, R5.reuse, 0x4, R44 ;  /* 0x00000004051c7825 */ /* 0x048fe200078e022c */
[----:B------:R-:W2:Y:S03]  /*550a0*/  LDL.LU.64 R12, [R1+0x1a38] ;  /* 0x001a3800010c7983 */ /* 0x000ea60000300a00 */
[C---:B------:R-:W-:Y:S01]  /*550b0*/  IMAD.WIDE R24, R5.reuse, 0x4, R14 ;  /* 0x0000000405187825 */ /* 0x040fe200078e020e */
[----:B------:R-:W3:Y:S04]  /*550c0*/  LDL.LU.64 R44, [R1+0x1a30] ;  /* 0x001a3000012c7983 */ /* 0x000ee80000300a00 */
[----:B------:R-:W-:Y:S04]  /*550d0*/  STL.64 [R1+0x13f8], R240 ;  /* 0x0013f8f001007387 */ /* 0x000fe80000100a00 */
[----:B------:R4:W-:Y:S04]  /*550e0*/  STL.64 [R1+0x1408], R28 ;  /* 0x0014081c01007387 */ /* 0x0009e80000100a00 */
[----:B------:R-:W3:Y:S04]  /*550f0*/  LDL.LU.64 R14, [R1+0x1a28] ;  /* 0x001a2800010e7983 */ /* 0x000ee80000300a00 */
[----:B------:R-:W-:Y:S04]  /*55100*/  STL.64 [R1+0x1418], R24 ;  /* 0x0014181801007387 */ /* 0x000fe80000100a00 */
[----:B------:R-:W-:Y:S04]  /*55110*/  LDGSTS.E [R27+-0x7c080], desc[UR60][R240.64], P1 ;  /* 0x83f80000f01b7fae */ /* 0x000fe8000892187c */
[----:B------:R4:W-:Y:S04]  /*55120*/  LDGSTS.E [R26+-0x7bc80], desc[UR60][R28.64], P1 ;  /* 0x843800001c1a7fae */ /* 0x0009e8000892187c */
[----:B------:R-:W-:Y:S01]  /*55130*/  LDGSTS.E [R11+-0x7b880], desc[UR60][R24.64], P1 ;  /* 0x84780000180b7fae */ /* 0x000fe2000892187c */
[----:B-1----:R-:W-:-:S05]  /*55140*/  IMAD.WIDE R18, R5, 0x4, R242 ;  /* 0x0000000405127825 */ /* 0x002fca00078e02f2 */
[----:B------:R1:W-:Y:S04]  /*55150*/  STL.64 [R1+0x1428], R18 ;  /* 0x0014281201007387 */ /* 0x0003e80000100a00 */
[----:B------:R-:W3:Y:S04]  /*55160*/  LDL.LU.64 R242, [R1+0x1a20] ;  /* 0x001a200001f27983 */ /* 0x000ee80000300a00 */
[----:B------:R1:W-:Y:S01]  /*55170*/  LDGSTS.E [R10+-0x7b480], desc[UR60][R18.64], P1 ;  /* 0x84b80000120a7fae */ /* 0x0003e2000892187c */
[----:B----4-:R-:W-:-:S03]  /*55180*/  IMAD.WIDE R28, R5, 0x4, R20 ;  /* 0x00000004051c7825 */ /* 0x010fc600078e0214 */
[----:B------:R-:W4:Y:S01]  /*55190*/  LDL.LU.64 R20, [R1+0x1a18] ;  /* 0x001a180001147983 */ /* 0x000f220000300a00 */
[----:B------:R-:W-:-:S03]  /*551a0*/  IMAD.WIDE R26, R5, 0x4, R22 ;  /* 0x00000004051a7825 */ /* 0x000fc600078e0216 */
[----:B------:R-:W4:Y:S04]  /*551b0*/  LDL.LU.64 R22, [R1+0x1a10] ;  /* 0x001a100001167983 */ /* 0x000f280000300a00 */
[----:B------:R-:W-:Y:S01]  /*551c0*/  STL.64 [R1+0x1438], R28 ;  /* 0x0014381c01007387 */ /* 0x000fe20000100a00 */
[----:B-1----:R-:W-:-:S03]  /*551d0*/  IMAD.WIDE R18, R5, 0x4, R16 ;  /* 0x0000000405127825 */ /* 0x002fc600078e0210 */
[----:B------:R-:W-:Y:S01]  /*551e0*/  STL.64 [R1+0x1448], R26 ;  /* 0x0014481a01007387 */ /* 0x000fe20000100a00 */
[----:B------:R-:W-:-:S03]  /*551f0*/  IMAD.WIDE R16, R5, 0x4, R80 ;  /* 0x0000000405107825 */ /* 0x000fc600078e0250 */
[----:B------:R-:W4:Y:S01]  /*55200*/  LDL.LU.64 R80, [R1+0x1a08] ;  /* 0x001a080001507983 */ /* 0x000f220000300a00 */
[C---:B------:R-:W-:Y:S01]  /*55210*/  VIADD R25, R252.reuse, 0x100000 ;  /* 0x00100000fc197836 */ /* 0x040fe20000000000 */
[C---:B------:R-:W-:Y:S02]  /*55220*/  IADD3 R24, R252.reuse, 0x100000, RZ ;  /* 0x00100000fc187810 */ /* 0x040fe40007ffe0ff */
[----:B------:R1:W-:Y:S04]  /*55230*/  STL.64 [R1+0x1458], R18 ;  /* 0x0014581201007387 */ /* 0x0003e80000100a00 */
[----:B------:R3:W-:Y:S04]  /*55240*/  STL.64 [R1+0x1468], R16 ;  /* 0x0014681001007387 */ /* 0x0007e80000100a00 */
[----:B------:R-:W-:Y:S04]  /*55250*/  LDGSTS.E [R25+-0x7b080], desc[UR60][R28.64], P1 ;  /* 0x84f800001c197fae */ /* 0x000fe8000892187c */
[----:B------:R2:W-:Y:S04]  /*55260*/  LDGSTS.E [R24+-0x7ac80], desc[UR60][R26.64], P1 ;  /* 0x853800001a187fae */ /* 0x0005e8000892187c */
[----:B------:R-:W-:Y:S04]  /*55270*/  LDGSTS.E [R11+-0x7a880], desc[UR60][R18.64], P1 ;  /* 0x85780000120b7fae */ /* 0x000fe8000892187c */
[----:B------:R-:W-:Y:S04]  /*55280*/  LDGSTS.E [R10+-0x7a480], desc[UR60][R16.64], P1 ;  /* 0x85b80000100a7fae */ /* 0x000fe8000892187c */
[----:B-1----:R-:W4:Y:S01]  /*55290*/  LDL.LU.64 R18, [R1+0x1a00] ;  /* 0x001a000001127983 */ /* 0x002f220000300a00 */
[----:B--2---:R-:W-:-:S02]  /*552a0*/  VIADD R27, R252, 0x100000 ;  /* 0x00100000fc1b7836 */ /* 0x004fc40000000000 */
[----:B------:R-:W-:Y:S02]  /*552b0*/  VIADD R26, R252, 0x100000 ;  /* 0x00100000fc1a7836 */ /* 0x000fe40000000000 */
[----:B------:R-:W-:-:S04]  /*552c0*/  IMAD.WIDE R240, R5, 0x4, R12 ;  /* 0x0000000405f07825 */ /* 0x000fc800078e020c */
[C---:B---3--:R-:W-:Y:S01]  /*552d0*/  IMAD.WIDE R28, R5.reuse, 0x4, R44 ;  /* 0x00000004051c7825 */ /* 0x048fe200078e022c */
[----:B------:R-:W2:Y:S04]  /*552e0*/  LDL.LU.64 R12, [R1+0x19f8] ;  /* 0x0019f800010c7983 */ /* 0x000ea80000300a00 */
[----:B------:R-:W3:Y:S01]  /*552f0*/  LDL.LU.64 R44, [R1+0x19f0] ;  /* 0x0019f000012c7983 */ /* 0x000ee20000300a00 */
[----:B------:R-:W-:-:S03]  /*55300*/  IMAD.WIDE R24, R5, 0x4, R14 ;  /* 0x0000000405187825 */ /* 0x000fc600078e020e */
[----:B------:R4:W-:Y:S04]  /*55310*/  STL.64 [R1+0x1478], R240 ;  /* 0x001478f001007387 */ /* 0x0009e80000100a00 */
[----:B------:R-:W3:Y:S04]  /*55320*/  LDL.LU.64 R16, [R1+0x19e8] ;  /* 0x0019e80001107983 */ /* 0x000ee80000300a00 */
[----:B------:R1:W-:Y:S04]  /*55330*/  STL.64 [R1+0x1488], R28 ;  /* 0x0014881c01007387 */ /* 0x0003e80000100a00 */
[----:B------:R-:W-:Y:S04]  /*55340*/  STL.64 [R1+0x1498], R24 ;  /* 0x0014981801007387 */ /* 0x000fe80000100a00 */
[----:B------:R4:W-:Y:S04]  /*55350*/  LDGSTS.E [R27+-0x7a080], desc[UR60][R240.64], P1 ;  /* 0x85f80000f01b7fae */ /* 0x0009e8000892187c */
[----:B------:R1:W-:Y:S04]  /*55360*/  LDGSTS.E [R26+-0x79c80], desc[UR60][R28.64], P1 ;  /* 0x863800001c1a7fae */ /* 0x0003e8000892187c */
[----:B------:R1:W-:Y:S01]  /*55370*/  LDGSTS.E [R11+-0x79880], desc[UR60][R24.64], P1 ;  /* 0x86780000180b7fae */ /* 0x0003e2000892187c */
[----:B------:R-:W-:-:S05]  /*55380*/  IMAD.WIDE R14, R5, 0x4, R242 ;  /* 0x00000004050e7825 */ /* 0x000fca00078e02f2 */
[----:B------:R1:W-:Y:S04]  /*55390*/  STL.64 [R1+0x14a8], R14 ;  /* 0x0014a80e01007387 */ /* 0x0003e80000100a00 */
[----:B------:R-:W3:Y:S04]  /*553a0*/  LDL.LU.64 R242, [R1+0x19e0] ;  /* 0x0019e00001f27983 */ /* 0x000ee80000300a00 */
[----:B------:R-:W-:Y:S01]  /*553b0*/  LDGSTS.E [R10+-0x79480], desc[UR60][R14.64], P1 ;  /* 0x86b800000e0a7fae */ /* 0x000fe2000892187c */
[----:B----4-:R-:W-:-:S03]  /*553c0*/  IMAD.WIDE R240, R5, 0x4, R20 ;  /* 0x0000000405f07825 */ /* 0x010fc600078e0214 */
[----:B------:R-:W4:Y:S01]  /*553d0*/  LDL.LU.64 R20, [R1+0x19d8] ;  /* 0x0019d80001147983 */ /* 0x000f220000300a00 */
[----:B-1----:R-:W-:-:S03]  /*553e0*/  IMAD.WIDE R28, R5, 0x4, R22 ;  /* 0x00000004051c7825 */ /* 0x002fc600078e0216 */
[----:B------:R-:W-:Y:S04]  /*553f0*/  LDGSTS.E [R27+-0x79080], desc[UR60][R240.64], P1 ;  /* 0x86f80000f01b7fae */ /* 0x000fe8000892187c */
[----:B------:R-:W4:Y:S04]  /*55400*/  LDL.LU.64 R14, [R1+0x19d0] ;  /* 0x0019d000010e7983 */ /* 0x000f280000300a00 */
[----:B------:R-:W-:Y:S04]  /*55410*/  STL.64 [R1+0x14b8], R240 ;  /* 0x0014b8f001007387 */ /* 0x000fe80000100a00 */
[----:B------:R-:W4:Y:S04]  /*55420*/  LDL.LU.64 R22, [R1+0x19c8] ;  /* 0x0019c80001167983 */ /* 0x000f280000300a00 */
[----:B------:R1:W-:Y:S04]  /*55430*/  STL.64 [R1+0x14c8], R28 ;  /* 0x0014c81c01007387 */ /* 0x0003e80000100a00 */
[----:B------:R1:W-:Y:S01]  /*55440*/  LDGSTS.E [R26+-0x78c80], desc[UR60][R28.64], P1 ;  /* 0x873800001c1a7fae */ /* 0x0003e2000892187c */
[----:B------:R-:W-:-:S03]  /*55450*/  IMAD.WIDE R24, R5, 0x4, R80 ;  /* 0x0000000405187825 */ /* 0x000fc600078e0250 */
[----:B------:R-:W4:Y:S04]  /*55460*/  LDL.LU.64 R80, [R1+0x19c0] ;  /* 0x0019c00001507983 */ /* 0x000f280000300a00 */
[----:B------:R3:W-:Y:S04]  /*55470*/  STL.64 [R1+0x14d8], R24 ;  /* 0x0014d81801007387 */ /* 0x0007e80000100a00 */
[----:B------:R-:W-:Y:S01]  /*55480*/  LDGSTS.E [R11+-0x78880], desc[UR60][R24.64], P1 ;  /* 0x87780000180b7fae */ /* 0x000fe2000892187c */
[C---:B-1----:R-:W-:Y:S01]  /*55490*/  VIADD R28, R252.reuse, 0x100000 ;  /* 0x00100000fc1c7836 */ /* 0x042fe20000000000 */
[----:B------:R-:W-:Y:S01]  /*554a0*/  IADD3 R29, R252, 0x100000, RZ ;  /* 0x00100000fc1d7810 */ /* 0x000fe20007ffe0ff */
[----:B------:R-:W-:-:S05]  /*554b0*/  IMAD.WIDE R18, R5, 0x4, R18 ;  /* 0x0000000405127825 */ /* 0x000fca00078e0212 */
[----:B------:R1:W-:Y:S04]  /*554c0*/  STL.64 [R1+0x14f0], R18 ;  /* 0x0014f01201007387 */ /* 0x0003e80000100a00 */
[----:B------:R1:W-:Y:S01]  /*554d0*/  LDGSTS.E [R10+-0x78480], desc[UR60][R18.64], P1 ;  /* 0x87b80000120a7fae */ /* 0x0003e2000892187c */
[----:B--2---:R-:W-:-:S04]  /*554e0*/  IMAD.WIDE R240, R5, 0x4, R12 ;  /* 0x0000000405f07825 */ /* 0x004fc800078e020c */
[C---:B---3--:R-:W-:Y:S01]  /*554f0*/  IMAD.WIDE R44, R5.reuse, 0x4, R44 ;  /* 0x00000004052c7825 */ /* 0x048fe200078e022c */
[----:B------:R-:W2:Y:S03]  /*55500*/  LDL.LU.64 R12, [R1+0x19b8] ;  /* 0x0019b800010c7983 */ /* 0x000ea60000300a00 */
[C---:B------:R-:W-:Y:S01]  /*55510*/  IMAD.WIDE R26, R5.reuse, 0x4, R16 ;  /* 0x00000004051a7825 */ /* 0x040fe200078e0210 */
[----:B------:R-:W-:Y:S04]  /*55520*/  STL.64 [R1+0x1500], R240 ;  /* 0x001500f001007387 */ /* 0x000fe80000100a00 */
[----:B------:R-:W3:Y:S04]  /*55530*/  LDL.LU.64 R24, [R1+0x19b0] ;  /* 0x0019b00001187983 */ /* 0x000ee80000300a00 */
[----:B------:R-:W3:Y:S04]  /*55540*/  LDL.LU.64 R16, [R1+0x1870] ;  /* 0x0018700001107983 */ /* 0x000ee80000300a00 */
[----:B------:R4:W-:Y:S04]  /*55550*/  STL.64 [R1+0x1510], R44 ;  /* 0x0015102c01007387 */ /* 0x0009e80000100a00 */
[----:B------:R-:W-:Y:S04]  /*55560*/  STL.64 [R1+0x1548], R26 ;  /* 0x0015481a01007387 */ /* 0x000fe80000100a00 */
[----:B------:R-:W-:Y:S04]  /*55570*/  LDGSTS.E [R29+-0x78080], desc[UR60][R240.64], P1 ;  /* 0x87f80000f01d7fae */ /* 0x000fe8000892187c */
[----:B------:R4:W-:Y:S04]  /*55580*/  LDGSTS.E [R28+-0x5fc80], desc[UR60][R44.64], P1 ;  /* 0xa03800002c1c7fae */ /* 0x0009e8000892187c */
[----:B------:R4:W-:Y:S01]  /*55590*/  LDGSTS.E [R11+-0x5f880], desc[UR60][R26.64], P1 ;  /* 0xa07800001a0b7fae */ /* 0x0009e2000892187c */
[----:B-1----:R-:W-:-:S03]  /*555a0*/  IMAD.WIDE R18, R5, 0x4, R242 ;  /* 0x0000000405127825 */ /* 0x002fc600078e02f2 */
[----:B------:R-:W3:Y:S04]  /*555b0*/  LDL.LU.64 R242, [R1+0x1868] ;  /* 0x0018680001f27983 */ /* 0x000ee80000300a00 */
[----:B------:R1:W-:Y:S04]  /*555c0*/  STL.64 [R1+0x1558], R18 ;  /* 0x0015581201007387 */ /* 0x0003e80000100a00 */
[----:B------:R-:W-:Y:S01]  /*555d0*/  LDGSTS.E [R10+-0x5f480], desc[UR60][R18.64], P1 ;  /* 0xa0b80000120a7fae */ /* 0x000fe2000892187c */
[----:B----4-:R-:W-:-:S03]  /*555e0*/  IMAD.WIDE R44, R5, 0x4, R20 ;  /* 0x00000004052c7825 */ /* 0x010fc600078e0214 */
[----:B------:R-:W4:Y:S01]  /*555f0*/  LDL.LU.64 R20, [R1+0x1860] ;  /* 0x0018600001147983 */ /* 0x000f220000300a00 */
[----:B------:R-:W-:-:S04]  /*55600*/  IMAD.WIDE R28, R5, 0x4, R14 ;  /* 0x00000004051c7825 */ /* 0x000fc800078e020e */
[C---:B------:R-:W-:Y:S01]  /*55610*/  IMAD.WIDE R14, R5.reuse, 0x4, R22 ;  /* 0x00000004050e7825 */ /* 0x040fe200078e0216 */
[----:B------:R-:W-:Y:S04]  /*55620*/  STL.64 [R1+0x1568], R44 ;  /* 0x0015682c01007387 */ /* 0x000fe80000100a00 */
[----:B------:R-:W-:Y:S04]  /*55630*/  STL.64 [R1+0x1578], R28 ;  /* 0x0015781c01007387 */ /* 0x000fe80000100a00 */
[----:B-1----:R-:W4:Y:S04]  /*55640*/  LDL.LU.64 R18, [R1+0x1858] ;  /* 0x0018580001127983 */ /* 0x002f280000300a00 */
[----:B------:R1:W-:Y:S01]  /*55650*/  STL.64 [R1+0x1588], R14 ;  /* 0x0015880e01007387 */ /* 0x0003e20000100a00 */
[----:B------:R-:W-:-:S03]  /*55660*/  IMAD.WIDE R22, R5, 0x4, R80 ;  /* 0x0000000405167825 */ /* 0x000fc600078e0250 */
[----:B------:R-:W4:Y:S01]  /*55670*/  LDL.LU.64 R80, [R1+0x1720] ;  /* 0x0017200001507983 */ /* 0x000f220000300a00 */
[C---:B------:R-:W-:Y:S01]  /*55680*/  VIADD R27, R252.reuse, 0x100000 ;  /* 0x00100000fc1b7836 */ /* 0x040fe20000000000 */
[----:B------:R-:W-:Y:S02]  /*55690*/  IADD3 R26, R252, 0x100000, RZ ;  /* 0x00100000fc1a7810 */ /* 0x000fe40007ffe0ff */
[----:B------:R1:W-:Y:S04]  /*556a0*/  STL.64 [R1+0x1598], R22 ;  /* 0x0015981601007387 */ /* 0x0003e80000100a00 */
[----:B------:R2:W-:Y:S04]  /*556b0*/  LDGSTS.E [R27+-0x5f080], desc[UR60][R44.64], P1 ;  /* 0xa0f800002c1b7fae */ /* 0x0005e8000892187c */
[----:B------:R3:W-:Y:S04]  /*556c0*/  LDGSTS.E [R26+-0x5ec80], desc[UR60][R28.64], P1 ;  /* 0xa13800001c1a7fae */ /* 0x0007e8000892187c */
[----:B------:R-:W-:Y:S04]  /*556d0*/  LDGSTS.E [R11+-0x5e880], desc[UR60][R14.64], P1 ;  /* 0xa17800000e0b7fae */ /* 0x000fe8000892187c */
[----:B------:R-:W-:Y:S04]  /*556e0*/  LDGSTS.E [R10+-0x5e480], desc[UR60][R22.64], P1 ;  /* 0xa1b80000160a7fae */ /* 0x000fe8000892187c */
[----:B-1----:R-:W4:Y:S04]  /*556f0*/  LDL.LU.64 R14, [R1+0x1718] ;  /* 0x00171800010e7983 */ /* 0x002f280000300a00 */
[----:B------:R-:W4:Y:S01]  /*55700*/  LDL.LU.64 R22, [R1+0x1708] ;  /* 0x0017080001167983 */ /* 0x000f220000300a00 */
[----:B--2---:R-:W-:-:S04]  /*55710*/  IMAD.WIDE R44, R5, 0x4, R12 ;  /* 0x00000004052c7825 */ /* 0x004fc800078e020c */
[----:B---3--:R-:W-:-:S04]  /*55720*/  IMAD.WIDE R28, R5, 0x4, R24 ;  /* 0x00000004051c7825 */ /* 0x008fc800078e0218 */
[C---:B------:R-:W-:Y:S01]  /*55730*/  IMAD.WIDE R24, R5.reuse, 0x4, R16 ;  /* 0x0000000405187825 */ /* 0x040fe200078e0210 */
[----:B------:R-:W2:Y:S04]  /*55740*/  LDL.LU.64 R12, [R1+0x15b8] ;  /* 0x0015b800010c7983 */ /* 0x000ea80000300a00 */
[----:B------:R-:W-:Y:S04]  /*55750*/  STL.64 [R1+0x15b0], R44 ;  /* 0x0015b02c01007387 */ /* 0x000fe80000100a00 */
[----:B------:R-:W-:Y:S04]  /*55760*/  STL.64 [R1+0x15c0], R28 ;  /* 0x0015c01c01007387 */ /* 0x000fe80000100a00 */
[----:B------:R-:W-:Y:S04]  /*55770*/  LDGSTS.E [R27+-0x5e080], desc[UR60][R44.64], P1 ;  /* 0xa1f800002c1b7fae */ /* 0x000fe8000892187c */
[----:B------:R1:W-:Y:S04]  /*55780*/  STL.64 [R1+0x15c8], R24 ;  /* 0x0015c81801007387 */ /* 0x0003e80000100a00 */
[----:B------:R3:W-:Y:S04]  /*55790*/  LDGSTS.E [R26+-0x5dc80], desc[UR60][R28.64], P1 ;  /* 0xa23800001c1a7fae */ /* 0x0007e8000892187c */
[----:B------:R-:W-:Y:S01]  /*557a0*/  LDGSTS.E [R11+-0x5d880], desc[UR60][R24.64], P1 ;  /* 0xa2780000180b7fae */ /* 0x000fe2000892187c */
[----:B------:R-:W-:-:S03]  /*557b0*/  IMAD.WIDE R16, R5, 0x4, R242 ;  /* 0x0000000405107825 */ /* 0x000fc600078e02f2 */
[----:B------:R-:W2:Y:S04]  /*557c0*/  LDL.LU.64 R242, [R1+0x15a8] ;  /* 0x0015a80001f27983 */ /* 0x000ea80000300a00 */
[----:B------:R3:W-:Y:S04]  /*557d0*/  STL.64 [R1+0x15d8], R16 ;  /* 0x0015d81001007387 */ /* 0x0007e80000100a00 */
[----:B-1----:R-:W2:Y:S01]  /*557e0*/  LDL.LU.64 R24, [R1+0x350] ;  /* 0x0003500001187983 */ /* 0x002ea20000300a00 */
[----:B----4-:R-:W-:-:S03]  /*557f0*/  IMAD.WIDE R240, R5, 0x4, R20 ;  /* 0x0000000405f07825 */ /* 0x010fc600078e0214 */
[----:B------:R-:W-:Y:S04]  /*55800*/  LDGSTS.E [R10+-0x5d480], desc[UR60][R16.64], P1 ;  /* 0xa2b80000100a7fae */ /* 0x000fe8000892187c */
[----:B------:R1:W-:Y:S01]  /*55810*/  LDGSTS.E [R27+-0x5d080], desc[UR60][R240.64], P1 ;  /* 0xa2f80000f01b7fae */ /* 0x0003e2000892187c */
[----:B---3--:R-:W-:-:S03]  /*55820*/  IMAD.WIDE R28, R5, 0x4, R18 ;  /* 0x00000004051c7825 */ /* 0x008fc600078e0212 */
[----:B------:R-:W3:Y:S04]  /*55830*/  LDL.LU.64 R16, [R1+0x310] ;  /* 0x0003100001107983 */ /* 0x000ee80000300a00 */
[----:B------:R-:W4:Y:S04]  /*55840*/  LDL.LU.64 R20, [R1+0x2d0] ;  /* 0x0002d00001147983 */ /* 0x000f280000300a00 */
[----:B------:R-:W4:Y:S04]  /*55850*/  LDL.LU.64 R44, [R1+0x290] ;  /* 0x00029000012c7983 */ /* 0x000f280000300a00 */
[----:B------:R1:W-:Y:S04]  /*55860*/  STL.64 [R1+0x15e8], R240 ;  /* 0x0015e8f001007387 */ /* 0x0003e80000100a00 */
[----:B------:R2:W-:Y:S01]  /*55870*/  LDGSTS.E [R26+-0x5cc80], desc[UR60][R28.64], P1 ;  /* 0xa33800001c1a7fae */ /* 0x0005e2000892187c */
[----:B------:R-:W-:-:S03]  /*55880*/  IMAD.WIDE R18, R5, 0x4, R80 ;  /* 0x0000000405127825 */ /* 0x000fc600078e0250 */
[----:B------:R-:W4:Y:S04]  /*55890*/  LDL.LU.64 R80, [R1+0x250] ;  /* 0x0002500001507983 */ /* 0x000f280000300a00 */
[----:B------:R-:W-:Y:S04]  /*558a0*/  STL.64 [R1+0x15f8], R28 ;  /* 0x0015f81c01007387 */ /* 0x000fe80000100a00 */
[----:B------:R-:W-:Y:S04]  /*558b0*/  STL.64 [R1+0x1700], R18 ;  /* 0x0017001201007387 */ /* 0x000fe80000100a00 */
[----:B------:R2:W-:Y:S01]  /*558c0*/  LDGSTS.E [R11+-0x5c880], desc[UR60][R18.64], P1 ;  /* 0xa3780000120b7fae */ /* 0x0005e2000892187c */
[----:B------:R-:W-:-:S04]  /*558d0*/  IMAD.WIDE R14, R5, 0x4, R14 ;  /* 0x00000004050e7825 */ /* 0x000fc800078e020e */
[C---:B-1----:R-:W-:Y:S01]  /*558e0*/  IMAD.WIDE R240, R5.reuse, 0x4, R22 ;  /* 0x0000000405f07825 */ /* 0x042fe200078e0216 */
[----:B------:R1:W-:Y:S04]  /*558f0*/  STL.64 [R1+0x16f8], R14 ;  /* 0x0016f80e01007387 */ /* 0x0003e80000100a00 */
[----:B------:R-:W-:Y:S04]  /*55900*/  LDGSTS.E [R10+-0x5c480], desc[UR60][R14.64], P1 ;  /* 0xa3b800000e0a7fae */ /* 0x000fe8000892187c */
[----:B------:R-:W-:Y:S04]  /*55910*/  LDGSTS.E [R27+-0x5c080], desc[UR60][R240.64], P1 ;  /* 0xa3f80000f01b7fae */ /* 0x000fe8000892187c */
[----:B-1----:R-:W4:Y:S04]  /*55920*/  LDL.LU.64 R14, [R1+0x210] ;  /* 0x00021000010e7983 */ /* 0x002f280000300a00 */
[----:B------:R-:W4:Y:S04]  /*55930*/  LDL.LU.64 R22, [R1+0x1d0] ;  /* 0x0001d00001167983 */ /* 0x000f280000300a00 */
[----:B------:R1:W-:Y:S01]  /*55940*/  STL.64 [R1+0x16f0], R240 ;  /* 0x0016f0f001007387 */ /* 0x0003e20000100a00 */
[----:B--2---:R-:W-:-:S03]  /*55950*/  IMAD.WIDE R28, R5, 0x4, R12 ;  /* 0x00000004051c7825 */ /* 0x004fc600078e020c */
[----:B------:R-:W2:Y:S04]  /*55960*/  LDL.LU.64 R12, [R1+0x190] ;  /* 0x00019000010c7983 */ /* 0x000ea80000300a00 */
[----:B------:R1:W-:Y:S04]  /*55970*/  STL.64 [R1+0x16e8], R28 ;  /* 0x0016e81c01007387 */ /* 0x0003e80000100a00 */
[----:B------:R3:W-:Y:S01]  /*55980*/  LDGSTS.E [R26+-0x5bc80], desc[UR60][R28.64], P1 ;  /* 0xa43800001c1a7fae */ /* 0x0007e2000892187c */
[----:B------:R-:W-:-:S04]  /*55990*/  IMAD.WIDE R18, R5, 0x4, R242 ;  /* 0x0000000405127825 */ /* 0x000fc800078e02f2 */
[C---:B------:R-:W-:Y:S01]  /*559a0*/  IMAD.WIDE R24, R5.reuse, 0x4, R24 ;  /* 0x0000000405187825 */ /* 0x040fe200078e0218 */
[----:B------:R-:W2:Y:S04]  /*559b0*/  LDL.LU.64 R242, [R1+0x150] ;  /* 0x0001500001f27983 */ /* 0x000ea80000300a00 */
[----:B------:R4:W-:Y:S04]  /*559c0*/  STL.64 [R1+0x16e0], R18 ;  /* 0x0016e01201007387 */ /* 0x0009e80000100a00 */
[----:B-1----:R-:W2:Y:S04]  /*559d0*/  LDL.LU.64 R240, [R1+0x2620] ;  /* 0x0026200001f07983 */ /* 0x002ea80000300a00 */
[----:B------:R-:W2:Y:S04]  /*559e0*/  LDL.LU.64 R28, [R1+0x2618] ;  /* 0x00261800011c7983 */ /* 0x000ea80000300a00 */
[----:B------:R1:W-:Y:S04]  /*559f0*/  LDGSTS.E [R11+-0x5b880], desc[UR60][R18.64], P1 ;  /* 0xa4780000120b7fae */ /* 0x0003e8000892187c */
[----:B------:R1:W-:Y:S04]  /*55a00*/  STL.64 [R1+0x16d8], R24 ;  /* 0x0016d81801007387 */ /* 0x0003e80000100a00 */
[----:B------:R1:W-:Y:S01]  /*55a10*/  LDGSTS.E [R10+-0x5b480], desc[UR60][R24.64], P1 ;  /* 0xa4b80000180a7fae */ /* 0x0003e2000892187c */
[----:B---3--:R-:W-:-:S04]  /*55a20*/  IMAD.WIDE R26, R5, 0x4, R16 ;  /* 0x00000004051a7825 */ /* 0x008fc800078e0210 */
[----:B----4-:R-:W-:-:S04]  /*55a30*/  IMAD.WIDE R20, R5, 0x4, R20 ;  /* 0x0000000405147825 */ /* 0x010fc800078e0214 */
[----:B------:R-:W-:-:S04]  /*55a40*/  IMAD.WIDE R16, R5, 0x4, R44 ;  /* 0x0000000405107825 */ /* 0x000fc800078e022c */
[C---:B-1----:R-:W-:Y:S02]  /*55a50*/  VIADD R19, R252.reuse, 0x100000 ;  /* 0x00100000fc137836 */ /* 0x042fe40000000000 */
[----:B------:R-:W-:Y:S01]  /*55a60*/  VIADD R18, R252, 0x100000 ;  /* 0x00100000fc127836 */ /* 0x000fe20000000000 */
[----:B------:R1:W-:Y:S04]  /*55a70*/  STL.64 [R1+0x16d0], R26 ;  /* 0x0016d01a01007387 */ /* 0x0003e80000100a00 */
[----:B------:R-:W-:Y:S01]  /*55a80*/  STL.64 [R1+0x16c8], R20 ;  /* 0x0016c81401007387 */ /* 0x000fe20000100a00 */
[----:B------:R-:W-:-:S03]  /*55a90*/  IMAD.WIDE R24, R5, 0x4, R80 ;  /* 0x0000000405187825 */ /* 0x000fc600078e0250 */
[----:B------:R3:W-:Y:S04]  /*55aa0*/  STL.64 [R1+0x16c0], R16 ;  /* 0x0016c01001007387 */ /* 0x0007e80000100a00 */
[----:B------:R-:W-:Y:S04]  /*55ab0*/  LDGSTS.E [R19+-0x5b080], desc[UR60][R26.64], P1 ;  /* 0xa4f800001a137fae */ /* 0x000fe8000892187c */
[----:B------:R4:W-:Y:S04]  /*55ac0*/  STL.64 [R1+0x16b8], R24 ;  /* 0x0016b81801007387 */ /* 0x0009e80000100a00 */
[----:B------:R3:W-:Y:S04]  /*55ad0*/  LDGSTS.E [R18+-0x5ac80], desc[UR60][R20.64], P1 ;  /* 0xa538000014127fae */ /* 0x0007e8000892187c */
[----:B------:R-:W-:Y:S04]  /*55ae0*/  LDGSTS.E [R11+-0x5a880], desc[UR60][R16.64], P1 ;  /* 0xa5780000100b7fae */ /* 0x000fe8000892187c */
[----:B------:R4:W-:Y:S04]  /*55af0*/  LDGSTS.E [R10+-0x5a480], desc[UR60][R24.64], P1 ;  /* 0xa5b80000180a7fae */ /* 0x0009e8000892187c */
[----:B-1----:R-:W2:Y:S04]  /*55b00*/  LDL.LU.64 R26, [R1+0x110] ;  /* 0x00011000011a7983 */ /* 0x002ea80000300a00 */
[----:B------:R-:W2:Y:S04]  /*55b10*/  LDL.LU.64 R18, [R1+0xd0] ;  /* 0x0000d00001127983 */ /* 0x000ea80000300a00 */
[----:B---3--:R-:W3:Y:S04]  /*55b20*/  LDL.LU.64 R16, [R1+0x90] ;  /* 0x0000900001107983 */ /* 0x008ee80000300a00 */
[----:B------:R-:W3:Y:S04]  /*55b30*/  LDL.LU.64 R44, [R1+0x50] ;  /* 0x00005000012c7983 */ /* 0x000ee80000300a00 */
[----:B------:R-:W3:Y:S01]  /*55b40*/  LDL.LU.64 R80, [R1+0x1af8] ;  /* 0x001af80001507983 */ /* 0x000ee20000300a00 */
[C---:B------:R-:W-:Y:S01]  /*55b50*/  IADD3 R21, R252.reuse, 0x100000, RZ ;  /* 0x00100000fc157810 */ /* 0x040fe20007ffe0ff */
[----:B------:R-:W-:-:S02]  /*55b60*/  VIADD R20, R252, 0x100000 ;  /* 0x00100000fc147836 */ /* 0x000fc40000000000 */
[----:B----4-:R-:W-:-:S04]  /*55b70*/  IMAD.WIDE R24, R5, 0x4, R14 ;  /* 0x0000000405187825 */ /* 0x010fc800078e020e */
[C---:B------:R-:W-:Y:S01]  /*55b80*/  IMAD.WIDE R22, R5.reuse, 0x4, R22 ;  /* 0x0000000405167825 */ /* 0x040fe200078e0216 */
[----:B------:R-:W-:Y:S04]  /*55b90*/  STL.64 [R1+0x16b0], R24 ;  /* 0x0016b01801007387 */ /* 0x000fe80000100a00 */
[----:B------:R1:W-:Y:S04]  /*55ba0*/  LDGSTS.E [R21+-0x5a080], desc[UR60][R24.64], P1 ;  /* 0xa5f8000018157fae */ /* 0x0003e8000892187c */
[----:B------:R4:W-:Y:S04]  /*55bb0*/  STL.64 [R1+0x16a8], R22 ;  /* 0x0016a81601007387 */ /* 0x0009e80000100a00 */
[----:B------:R4:W-:Y:S01]  /*55bc0*/  LDGSTS.E [R20+-0x59c80], desc[UR60][R22.64], P1 ;  /* 0xa638000016147fae */ /* 0x0009e2000892187c */
[----:B-1----:R-:W1:Y:S08]  /*55bd0*/  LDC R21, c[0x0][0x230] ;  /* 0x00008c00ff157b82 */ /* 0x002e700000000800 */
[----:B----4-:R-:W4:Y:S08]  /*55be0*/  LDC R22, c[0x0][0x230] ;  /* 0x00008c00ff167b82 */ /* 0x010f300000000800 */
[----:B------:R-:W1:Y:S08]  /*55bf0*/  LDC R23, c[0x0][0x230] ;  /* 0x00008c00ff177b82 */ /* 0x000e700000000800 */
[----:B------:R-:W1:Y:S01]  /*55c00*/  LDC R20, c[0x0][0x230] ;  /* 0x00008c00ff147b82 */ /* 0x000e620000000800 */
[----:B--2---:R-:W-:-:S05]  /*55c10*/  IMAD.WIDE R14, R5, 0x4, R12 ;  /* 0x00000004050e7825 */ /* 0x004fca00078e020c */
[----:B------:R2:W-:Y:S04]  /*55c20*/  STL.64 [R1+0x16a0], R14 ;  /* 0x0016a00e01007387 */ /* 0x0005e80000100a00 */
[----:B------:R2:W-:Y:S02]  /*55c30*/  LDGSTS.E [R11+-0x59880], desc[UR60][R14.64], P1 ;  /* 0xa67800000e0b7fae */ /* 0x0005e4000892187c */
[----:B--2---:R-:W2:Y:S01]  /*55c40*/  LDC R15, c[0x0][0x230] ;  /* 0x00008c00ff0f7b82 */ /* 0x004ea20000000800 */
[----:B------:R-:W-:-:S04]  /*55c50*/  IMAD.WIDE R12, R5, 0x4, R242 ;  /* 0x00000004050c7825 */ /* 0x000fc800078e02f2 */
[----:B------:R-:W-:Y:S01]  /*55c60*/  VIADD R242, R252, 0x100000 ;  /* 0x00100000fcf27836 */ /* 0x000fe20000000000 */
[----:B------:R-:W-:Y:S04]  /*55c70*/  STL.64 [R1+0x1698], R12 ;  /* 0x0016980c01007387 */ /* 0x000fe80000100a00 */
[----:B------:R4:W-:Y:S04]  /*55c80*/  LDGSTS.E [R10+-0x59480], desc[UR60][R12.64], P1 ;  /* 0xa6b800000c0a7fae */ /* 0x0009e8000892187c */
[----:B------:R-:W2:Y:S01]  /*55c90*/  LDL.LU.64 R10, [R1+0x10] ;  /* 0x00001000010a7983 */ /* 0x000ea20000300a00 */
[----:B------:R-:W-:-:S04]  /*55ca0*/  IMAD.WIDE R24, R5, 0x4, R26 ;  /* 0x0000000405187825 */ /* 0x000fc800078e021a */
[----:B------:R-:W-:-:S04]  /*55cb0*/  IMAD.WIDE R26, R5, 0x4, R18 ;  /* 0x00000004051a7825 */ /* 0x000fc800078e0212 */
[----:B---3--:R-:W-:-:S04]  /*55cc0*/  IMAD.WIDE R18, R5, 0x4, R16 ;  /* 0x0000000405127825 */ /* 0x008fc800078e0210 */
[----:B------:R-:W-:-:S04]  /*55cd0*/  IMAD.WIDE R16, R5, 0x4, R44 ;  /* 0x0000000405107825 */ /* 0x000fc800078e022c */
[----:B------:R-:W-:Y:S01]  /*55ce0*/  IMAD.WIDE R44, R5, 0x4, R80 ;  /* 0x00000004052c7825 */ /* 0x000fe200078e0250 */
[----:B------:R3:W-:Y:S04]  /*55cf0*/  STL.64 [R1+0x1690], R24 ;  /* 0x0016901801007387 */ /* 0x0007e80000100a00 */
[----:B------:R1:W-:Y:S04]  /*55d00*/  STL.64 [R1+0x1688], R26 ;  /* 0x0016881a01007387 */ /* 0x0003e80000100a00 */
[----:B------:R-:W2:Y:S04]  /*55d10*/  LDL.LU.64 R80, [R1+0x8] ;  /* 0x0000080001507983 */ /* 0x000ea80000300a00 */
[----:B------:R1:W-:Y:S04]  /*55d20*/  STL.64 [R1+0x1680], R18 ;  /* 0x0016801201007387 */ /* 0x0003e80000100a00 */
[----:B------:R-:W-:Y:S04]  /*55d30*/  LDGSTS.E [R242+-0x59080], desc[UR60][R24.64], P1 ;  /* 0xa6f8000018f27fae */ /* 0x000fe8000892187c */
[----:B---3--:R-:W3:Y:S04]  /*55d40*/  LDL.LU.64 R24, [R1+0x2610] ;  /* 0x0026100001187983 */ /* 0x008ee80000300a00 */
[----:B------:R1:W-:Y:S04]  /*55d50*/  STL.64 [R1+0x1678], R16 ;  /* 0x0016781001007387 */ /* 0x0003e80000100a00 */
[----:B------:R-:W3:Y:S01]  /*55d60*/  LDL.LU.64 R242, [R1] ;  /* 0x0000000001f27983 */ /* 0x000ee20000300a00 */
[----:B------:R-:W-:-:S02]  /*55d70*/  IADD3 R14, R252, 0x100000, RZ ;  /* 0x00100000fc0e7810 */ /* 0x000fc40007ffe0ff */
[C---:B------:R-:W-:Y:S01]  /*55d80*/  IADD3 R5, R252.reuse, 0x100000, RZ ;  /* 0x00100000fc057810 */ /* 0x040fe20007ffe0ff */
[C---:B----4-:R-:W-:Y:S02]  /*55d90*/  VIADD R13, R252.reuse, 0x100000 ;  /* 0x00100000fc0d7836 */ /* 0x050fe40000000000 */
[----:B------:R-:W-:Y:S01]  /*55da0*/  VIADD R12, R252, 0x100000 ;  /* 0x00100000fc0c7836 */ /* 0x000fe20000000000 */
[----:B------:R-:W-:Y:S04]  /*55db0*/  LDGSTS.E [R14+-0x58c80], desc[UR60][R26.64], P1 ;  /* 0xa73800001a0e7fae */ /* 0x000fe8000892187c */
[----:B------:R4:W-:Y:S04]  /*55dc0*/  LDGSTS.E [R5+-0x58880], desc[UR60][R18.64], P1 ;  /* 0xa778000012057fae */ /* 0x0009e8000892187c */
[----:B------:R-:W-:Y:S04]  /*55dd0*/  LDGSTS.E [R13+-0x58480], desc[UR60][R16.64], P1 ;  /* 0xa7b80000100d7fae */ /* 0x000fe8000892187c */
[----:B------:R4:W-:Y:S04]  /*55de0*/  LDGSTS.E [R12+-0x58080], desc[UR60][R44.64], P1 ;  /* 0xa7f800002c0c7fae */ /* 0x0009e8000892187c */
[----:B------:R-:W0:Y:S01]  /*55df0*/  LDGDEPBAR ;  /* 0x00000000000079af */ /* 0x000e220000000000 */
[----:B------:R-:W-:Y:S01]  /*55e00*/  BAR.SYNC.DEFER_BLOCKING 0x0 ;  /* 0x0000000000007b1d */ /* 0x000fe20000010000 */
[----:B--2---:R-:W-:-:S02]  /*55e10*/  VIADD R15, R15, 0xfffffe7f ;  /* 0xfffffe7f0f0f7836 */ /* 0x004fc40000000000 */
[----:B------:R-:W-:Y:S01]  /*55e20*/  VIADD R22, R22, 0xfffffe7e ;  /* 0xfffffe7e16167836 */ /* 0x000fe20000000000 */
[----:B-1----:R-:W-:Y:S02]  /*55e30*/  IADD3 R23, R23, -0x183, RZ ;  /* 0xfffffe7d17177810 */ /* 0x002fe40007ffe0ff */
[----:B------:R-:W-:Y:S02]  /*55e40*/  ISETP.GE.U32.AND P4, PT, R15, 0x7ffffe00, PT ;  /* 0x7ffffe000f00780c */ /* 0x000fe40003f86070 */
[----:B------:R-:W-:Y:S01]  /*55e50*/  ISETP.GE.U32.AND P2, PT, R22, 0x7ffffdff, PT ;  /* 0x7ffffdff1600780c */ /* 0x000fe20003f46070 */
[----:B------:R1:W-:Y:S01]  /*55e60*/  STL.64 [R1+0x1718], R44 ;  /* 0x0017182c01007387 */ /* 0x0003e20000100a00 */
[----:B------:R-:W-:-:S03]  /*55e70*/  ISETP.GE.U32.AND P0, PT, R23, 0x7ffffdfe, PT ;  /* 0x7ffffdfe1700780c */ /* 0x000fc60003f06070 */
[----:B------:R-:W2:Y:S04]  /*55e80*/  LDL.LU.64 R26, [R1+0x2608] ;  /* 0x00260800011a7983 */ /* 0x000ea80000300a00 */
[----:B------:R-:W2:Y:S01]  /*55e90*/  LDL.LU R14, [R1+0x2600] ;  /* 0x00260000010e7983 */ /* 0x000ea20000300800 */
[----:B------:R-:W-:-:S03]  /*55ea0*/  IADD3 R23, R20, -0x1a2, RZ ;  /* 0xfffffe5e14177810 */ /* 0x000fc60007ffe0ff */
[----:B------:R-:W2:Y:S04]  /*55eb0*/  LDL.LU.64 R18, [R1+0x25f8] ;  /* 0x0025f80001127983 */ /* 0x000ea80000300a00 */
[----:B------:R-:W2:Y:S01]  /*55ec0*/  LDL.LU.64 R16, [R1+0x25f0] ;  /* 0x0025f00001107983 */ /* 0x000ea20000300a00 */
[----:B----4-:R-:W4:Y:S01]  /*55ed0*/  LDC R5, c[0x0][0x230] ;  /* 0x00008c00ff057b82 */ /* 0x010f220000000800 */
[----:B------:R-:W-:-:S07]  /*55ee0*/  ISETP.GE.U32.AND P5, PT, R23, 0x7ffffddf, PT ;  /* 0x7ffffddf1700780c */ /* 0x000fce0003fa6070 */
[----:B------:R-:W4:Y:S08]  /*55ef0*/  LDC R12, c[0x0][0x230] ;  /* 0x00008c00ff0c7b82 */ /* 0x000f300000000800 */
[----:B------:R-:W4:Y:S08]  /*55f00*/  LDC R13, c[0x0][0x230] ;  /* 0x00008c00ff0d7b82 */ /* 0x000f300000000800 */
[----:B------:R-:W2:Y:S01]  /*55f10*/  LDC R20, c[0x0][0x230] ;  /* 0x00008c00ff147b82 */ /* 0x000ea20000000800 */
[----:B-1----:R-:W2:Y:S04]  /*55f20*/  LDL.LU.64 R44, [R1+0x25e8] ;  /* 0x0025e800012c7983 */ /* 0x002ea80000300a00 */
[----:B------:R-:W2:Y:S04]  /*55f30*/  LDL.LU R15, [R1+0x25e0] ;  /* 0x0025e000010f7983 */ /* 0x000ea80000300800 */
[----:B------:R-:W2:Y:S04]  /*55f40*/  LDL.LU R22, [R1+0x25dc] ;  /* 0x0025dc0001167983 */ /* 0x000ea80000300800 */
[----:B------:R-:W2:Y:S01]  /*55f50*/  LDL.LU R23, [R1+0x25d8] ;  /* 0x0025d80001177983 */ /* 0x000ea20000300800 */
[----:B------:R-:W-:-:S05]  /*55f60*/  IMAD.WIDE R10, R7, 0x4, R10 ;  /* 0x00000004070a7825 */ /* 0x000fca00078e020a */
[----:B------:R1:W-:Y:S04]  /*55f70*/  STL.64 [R1+0x1710], R10 ;  /* 0x0017100a01007387 */ /* 0x0003e80000100a00 */
[----:B------:R-:W-:Y:S01]  /*55f80*/  @!PT LDS RZ, [RZ] ;  /* 0x00000000fffff984 */ /* 0x000fe20000000800 */
[----:B------:R-:W-:Y:S01]  /*55f90*/  @!PT LDS RZ, [RZ] ;  /* 0x00000000fffff984 */ /* 0x000fe20000000800 */
[----:B------:R-:W-:Y:S01]  /*55fa0*/  @!PT LDS RZ, [RZ] ;  /* 0x00000000fffff984 */ /* 0x000fe20000000800 */
[----:B------:R-:W-:Y:S04]  /*55fb0*/  LDGSTS.E [R0+-0x10000], desc[UR60][R10.64], !P4 ;  /* 0xf00000000a007fae */ /* 0x000fe8000e12187c */
[----:B-1----:R-:W2:Y:S01]  /*55fc0*/  LDL.LU.64 R10, [R1+0x25d0] ;  /* 0x0025d000010a7983 */ /* 0x002ea20000300a00 */
[----:B------:R-:W-:-:S05]  /*55fd0*/  IMAD.WIDE R80, R7, 0x4, R80 ;  /* 0x0000000407507825 */ /* 0x000fca00078e0250 */
[----:B------:R1:W-:Y:S04]  /*55fe0*/  STL.64 [R1+0x1708], R80 ;  /* 0x0017085001007387 */ /* 0x0003e80000100a00 */
[----:B------:R-:W-:Y:S01]  /*55ff0*/  LDGSTS.E [R0+-0xfffc], desc[UR60][R80.64], !P2 ;  /* 0xf000400050007fae */ /* 0x000fe2000d12187c */
[----:B---3--:R-:W-:-:S03]  /*56000*/  IMAD.WIDE R242, R7, 0x4, R242 ;  /* 0x0000000407f27825 */ /* 0x008fc600078e02f2 */
[----:B-1----:R-:W3:Y:S04]  /*56010*/  LDL.LU.64 R80, [R1+0x25c8] ;  /* 0x0025c80001507983 */ /* 0x002ee80000300a00 */
[----:B------:R1:W-:Y:S04]  /*56020*/  STL.64 [R1+0x1670], R242 ;  /* 0x001670f201007387 */ /* 0x0003e80000100a00 */
[----:B------:R2:W-:Y:S04]  /*56030*/  LDGSTS.E [R0+-0xfff8], desc[UR60][R242.64], !P0 ;  /* 0xf0008000f2007fae */ /* 0x0005e8000c12187c */
[----:B-1----:R-:W2:Y:S01]  /*56040*/  LDL.LU.64 R242, [R1+0x25c0] ;  /* 0x0025c00001f27983 */ /* 0x002ea20000300a00 */
[----:B----4-:R-:W-:-:S05]  /*56050*/  VIADD R5, R5, 0xfffffe7c ;  /* 0xfffffe7c05057836 */ /* 0x010fca0000000000 */
[----:B------:R-:W-:Y:S01]  /*56060*/  ISETP.GE.U32.AND P1, PT, R5, 0x7ffffdfd, PT ;  /* 0x7ffffdfd0500780c */ /* 0x000fe20003f26070 */
[----:B------:R-:W-:Y:S02]  /*56070*/  VIADD R5, R21, 0xfffffe5f ;  /* 0xfffffe5f15057836 */ /* 0x000fe40000000000 */
[----:B------:R-:W1:Y:S01]  /*56080*/  LDC R21, c[0x0][0x230] ;  /* 0x00008c00ff157b82 */ /* 0x000e620000000800 */
[----:B------:R-:W-:Y:S01]  /*56090*/  VIADD R12, R12, 0xfffffe3f ;  /* 0xfffffe3f0c0c7836 */ /* 0x000fe20000000000 */
[----:B------:R-:W-:Y:S02]  /*560a0*/  IADD3 R13, R13, -0x1a4, RZ ;  /* 0xfffffe5c0d0d7810 */ /* 0x000fe40007ffe0ff */
[----:B------:R-:W-:-:S04]  /*560b0*/  ISETP.GE.U32.AND P6, PT, R5, 0x7ffffde0, PT ;  /* 0x7ffffde00500780c */ /* 0x000fc80003fc6070 */
[----:B------:R-:W4:Y:S01]  /*560c0*/  LDC R5, c[0x0][0x230] ;  /* 0x00008c00ff057b82 */ /* 0x000f220000000800 */
[----:B------:R-:W-:Y:S02]  /*560d0*/  ISETP.GE.U32.AND P2, PT, R13, 0x7ffffddd, PT ;  /* 0x7ffffddd0d00780c */ /* 0x000fe40003f46070 */
[----:B------:R-:W-:Y:S01]  /*560e0*/  ISETP.GE.U32.AND P0, PT, R12, 0x7ffffdc0, PT ;  /* 0x7ffffdc00c00780c */ /* 0x000fe20003f06070 */
[----:B--2---:R-:W-:-:S04]  /*560f0*/  IMAD.WIDE R12, R7, 0x4, R242 ;  /* 0x00000004070c7825 */ /* 0x004fc800078e02f2 */
[----:B-1----:R-:W-:Y:S01]  /*56100*/  VIADD R242, R21, 0xfffffe3e ;  /* 0xfffffe3e15f27836 */ /* 0x002fe20000000000 */
[----:B------:R-:W-:Y:S01]  /*56110*/  IADD3 R243, R20, -0x1c3, RZ ;  /* 0xfffffe3d14f37810 */ /* 0x000fe20007ffe0ff */
[----:B---3--:R-:W-:-:S04]  /*56120*/  IMAD.WIDE R20, R7, 0x4, R80 ;  /* 0x0000000407147825 */ /* 0x008fc800078e0250 */
[----:B------:R-:W-:Y:S01]  /*56130*/  IMAD.WIDE R80, R7, 0x4, R10 ;  /* 0x0000000407507825 */ /* 0x000fe200078e020a */
[----:B------:R1:W-:Y:S04]  /*56140*/  STL.64 [R1+0x1668], R12 ;  /* 0x0016680c01007387 */ /* 0x0003e80000100a00 */
[----:B------:R-:W-:Y:S04]  /*56150*/  LDGSTS.E [R0+-0xfff4], desc[UR60][R12.64], !P1 ;  /* 0xf000c0000c007fae */ /* 0x000fe8000c92187c */
[----:B------:R-:W-:Y:S01]  /*56160*/  LDGSTS.E [R0+-0xc000], desc[UR60][R20.64], !P6 ;  /* 0xf400000014007fae */ /* 0x000fe2000f12187c */
[----:B------:R-:W2:Y:S03]  /*56170*/  LDC R11, c[0x0][0x230] ;  /* 0x00008c00ff0b7b82 */ /* 0x000ea60000000800 */
[----:B-1----:R-:W3:Y:S04]  /*56180*/  LDL.LU.64 R12, [R1+0x25b8] ;  /* 0x0025b800010c7983 */ /* 0x002ee80000300a00 */
[----:B------:R1:W-:Y:S04]  /*56190*/  STL.64 [R1+0x1658], R20 ;  /* 0x0016581401007387 */ /* 0x0003e80000100a00 */
[----:B------:R2:W-:Y:S01]  /*561a0*/  STL.64 [R1+0x1650], R80 ;  /* 0x0016505001007387 */ /* 0x0005e20000100a00 */
[----:B----4-:R-:W-:Y:S01]  /*561b0*/  VIADD R5, R5, 0xfffffe5d ;  /* 0xfffffe5d05057836 */ /* 0x010fe20000000000 */
[----:B------:R-:W-:-:S02]  /*561c0*/  ISETP.GE.U32.AND P1, PT, R242, 0x7ffffdbf, PT ;  /* 0x7ffffdbff200780c */ /* 0x000fc40003f26070 */
[----:B------:R-:W-:Y:S01]  /*561d0*/  ISETP.GE.U32.AND P6, PT, R243, 0x7ffffdbe, PT ;  /* 0x7ffffdbef300780c */ /* 0x000fe20003fc6070 */
[----:B------:R4:W-:Y:S04]  /*561e0*/  LDGSTS.E [R0+-0xbffc], desc[UR60][R80.64], !P5 ;  /* 0xf400400050007fae */ /* 0x0009e8000e92187c */
[----:B-1----:R-:W3:Y:S01]  /*561f0*/  LDL.LU.64 R20, [R1+0x25b0] ;  /* 0x0025b00001147983 */ /* 0x002ee20000300a00 */
[----:B------:R-:W-:Y:S01]  /*56200*/  ISETP.GE.U32.AND P4, PT, R5, 0x7ffffdde, PT ;  /* 0x7ffffdde0500780c */ /* 0x000fe20003f86070 */
[----:B--2---:R-:W-:Y:S02]  /*56210*/  VIADD R10, R11, 0xfffffe3c ;  /* 0xfffffe3c0b0a7836 */ /* 0x004fe40000000000 */
[----:B------:R-:W-:Y:S01]  /*56220*/  IMAD.WIDE R44, R7, 0x4, R44 ;  /* 0x00000004072c7825 */ /* 0x000fe200078e022c */
[----:B------:R-:W1:Y:S08]  /*56230*/  LDC R11, c[0x0][0x230] ;  /* 0x00008c00ff0b7b82 */ /* 0x000e700000000800 */
[----:B----4-:R-:W2:Y:S08]  /*56240*/  LDC R80, c[0x0][0x230] ;  /* 0x00008c00ff507b82 */ /* 0x010eb00000000800 */
[----:B------:R-:W4:Y:S01]  /*56250*/  LDC R81, c[0x0][0x230] ;  /* 0x00008c00ff517b82 */ /* 0x000f220000000800 */
[----:B------:R-:W-:-:S07]  /*56260*/  ISETP.GE.U32.AND P5, PT, R10, 0x7ffffdbd, PT ;  /* 0x7ffffdbd0a00780c */ /* 0x000fce0003fa6070 */
[----:B------:R-:W2:Y:S01]  /*56270*/  LDC R10, c[0x0][0x230] ;  /* 0x00008c00ff0a7b82 */ /* 0x000ea20000000800 */
[----:B------:R-:W-:-:S04]  /*56280*/  IMAD.WIDE R16, R7, 0x4, R16 ;  /* 0x0000000407107825 */ /* 0x000fc800078e0210 */
[----:B------:R-:W-:-:S03]  /*56290*/  IMAD.WIDE R18, R7, 0x4, R18 ;  /* 0x0000000407127825 */ /* 0x000fc600078e0212 */
[----:B------:R-:W4:Y:S01]  /*562a0*/  LDC R5, c[0x0][0x23c] ;  /* 0x00008f00ff057b82 */ /* 0x000f220000000800 */
[----:B-1----:R-:W-:Y:S01]  /*562b0*/  VIADD R11, R11, 0xfffffe1f ;  /* 0xfffffe1f0b0b7836 */ /* 0x002fe20000000000 */
[----:B--2---:R-:W-:Y:S01]  /*562c0*/  IADD3 R10, R10, -0x1e2, RZ ;  /* 0xfffffe1e0a0a7810 */ /* 0x004fe20007ffe0ff */
[----:B---3--:R-:W-:-:S04]  /*562d0*/  IMAD.WIDE R242, R7, 0x4, R20 ;  /* 0x0000000407f27825 */ /* 0x008fc800078e0214 */
[----:B------:R-:W-:Y:S02]  /*562e0*/  IMAD.WIDE R20, R7, 0x4, R12 ;  /* 0x0000000407147825 */ /* 0x000fe400078e020c */
[----:B------:R-:W1:Y:S08]  /*562f0*/  LDC R12, c[0x0][0x230] ;  /* 0x00008c00ff0c7b82 */ /* 0x000e700000000800 */
[----:B------:R-:W2:Y:S01]  /*56300*/  LDC R13, c[0x0][0x230] ;  /* 0x00008c00ff0d7b82 */ /* 0x000ea20000000800 */
[----:B------:R-:W-:Y:S04]  /*56310*/  STL.64 [R1+0x1648], R242 ;  /* 0x001648f201007387 */ /* 0x000fe80000100a00 */
[----:B------:R-:W-:Y:S04]  /*56320*/  LDGSTS.E [R0+-0xbff8], desc[UR60][R242.64], !P4 ;  /* 0xf4008000f2007fae */ /* 0x000fe8000e12187c */
[----:B------:R3:W-:Y:S04]  /*56330*/  STL.64 [R1+0x1640], R20 ;  /* 0x0016401401007387 */ /* 0x0007e80000100a00 */
[----:B------:R3:W-:Y:S02]  /*56340*/  LDGSTS.E [R0+-0xbff4], desc[UR60][R20.64], !P2 ;  /* 0xf400c00014007fae */ /* 0x0007e4000d12187c */
[----:B---3--:R-:W3:Y:S01]  /*56350*/  LDC R21, c[0x0][0x230] ;  /* 0x00008c00ff157b82 */ /* 0x008ee20000000800 */
[----:B------:R-:W-:Y:S01]  /*56360*/  ISETP.GE.U32.AND P4, PT, R11, 0x7ffffda0, PT ;  /* 0x7ffffda00b00780c */ /* 0x000fe20003f86070 */
[----:B------:R-:W-:-:S04]  /*56370*/  IMAD.WIDE R242, R7, 0x4, R22 ;  /* 0x0000000407f27825 */ /* 0x000fc800078e0216 */
[----:B------:R-:W-:Y:S02]  /*56380*/  IMAD.WIDE R22, R7, 0x4, R14 ;  /* 0x0000000407167825 */ /* 0x000fe400078e020e */
[----:B------:R-:W4:Y:S01]  /*56390*/  LDC R15, c[0x0][0x230] ;  /* 0x00008c00ff0f7b82 */ /* 0x000f220000000800 */
[----:B------:R-:W-:-:S07]  /*563a0*/  ISETP.GE.U32.AND P2, PT, R10, 0x7ffffd9f, PT ;  /* 0x7ffffd9f0a00780c */ /* 0x000fce0003f46070 */
[----:B------:R-:W2:Y:S01]  /*563b0*/  LDC R20, c[0x0][0x230] ;  /* 0x00008c00ff147b82 */ /* 0x000ea20000000800 */
[----:B------:R-:W-:Y:S04]  /*563c0*/  LDGSTS.E [R0+-0x8000], desc[UR60][R242.64], !P0 ;  /* 0xf8000000f2007fae */ /* 0x000fe8000c12187c */
[----:B------:R1:W-:Y:S01]  /*563d0*/  LDGSTS.E [R0+-0x7ffc], desc[UR60][R22.64], !P1 ;  /* 0xf800400016007fae */ /* 0x0003e2000c92187c */
[----:B---3--:R-:W-:-:S03]  /*563e0*/  VIADD R11, R21, 0xfffffe1d ;  /* 0xfffffe1d150b7836 */ /* 0x008fc60000000000 */
[----:B------:R-:W-:Y:S01]  /*563f0*/  STL.64 [R1+0x1638], R242 ;  /* 0x001638f201007387 */ /* 0x000fe20000100a00 */
[----:B------:R-:W3:Y:S03]  /*56400*/  LDC R21, c[0x0][0x230] ;  /* 0x00008c00ff157b82 */ /* 0x000ee60000000800 */
[----:B------:R1:W-:Y:S04]  /*56410*/  STL.64 [R1+0x1630], R22 ;  /* 0x0016301601007387 */ /* 0x0003e80000100a00 */
[----:B------:R-:W-:Y:S01]  /*56420*/  LDGSTS.E [R0+-0x7ff8], desc[UR60][R44.64], !P6 ;  /* 0xf80080002c007fae */ /* 0x000fe2000f12187c */
[----:B------:R-:W-:-:S03]  /*56430*/  ISETP.GE.U32.AND P0, PT, R11, 0x7ffffd9e, PT ;  /* 0x7ffffd9e0b00780c */ /* 0x000fc60003f06070 */
[----:B------:R2:W-:Y:S04]  /*56440*/  LDGSTS.E [R0+-0x7ff4], desc[UR60][R16.64], !P5 ;  /* 0xf800c00010007fae */ /* 0x0005e8000e92187c */
[----:B------:R-:W-:Y:S04]  /*56450*/  STL.64 [R1+0x1628], R44 ;  /* 0x0016282c01007387 */ /* 0x000fe80000100a00 */
[----:B------:R2:W-:Y:S01]  /*56460*/  LDGSTS.E [R0+-0x4000], desc[UR60][R18.64], !P4 ;  /* 0xfc00000012007fae */ /* 0x0005e2000e12187c */
[----:B------:R-:W2:Y:S08]  /*56470*/  LDC R14, c[0x0][0x230] ;  /* 0x00008c00ff0e7b82 */ /* 0x000eb00000000800 */
[----:B-1----:R-:W1:Y:S01]  /*56480*/  LDC R22, c[0x0][0x230] ;  /* 0x00008c00ff167b82 */ /* 0x002e620000000800 */
[----:B---3--:R-:W-:-:S07]  /*56490*/  VIADD R10, R21, 0xfffffe1c ;  /* 0xfffffe1c150a7836 */ /* 0x008fce0000000000 */
[----:B------:R-:W3:Y:S01]  /*564a0*/  LDC R21, c[0x0][0x230] ;  /* 0x00008c00ff157b82 */ /* 0x000ee20000000800 */
[----:B------:R-:W-:Y:S02]  /*564b0*/  ISETP.GE.U32.AND P1, PT, R10, 0x7ffffd9d, PT ;  /* 0x7ffffd9d0a00780c */ /* 0x000fe40003f26070 */
[----:B------:R-:W-:-:S04]  /*564c0*/  IADD3 R10, R80, -0x185, RZ ;  /* 0xfffffe7b500a7810 */ /* 0x000fc80007ffe0ff */
[----:B------:R-:W-:Y:S01]  /*564d0*/  ISETP.GE.U32.AND P6, PT, R10, 0x7ffffdfc, PT ;  /* 0x7ffffdfc0a00780c */ /* 0x000fe20003fc6070 */
[----:B------:R-:W-:Y:S02]  /*564e0*/  VIADD R10, R12, 0xfffffe79 ;  /* 0xfffffe790c0a7836 */ /* 0x000fe40000000000 */
[----:B------:R-:W1:Y:S01]  /*564f0*/  LDC R12, c[0x0][0x230] ;  /* 0x00008c00ff0c7b82 */ /* 0x000e620000000800 */
[----:B------:R2:W-:Y:S04]  /*56500*/  STL.64 [R1+0x1620], R16 ;  /* 0x0016201001007387 */ /* 0x0005e80000100a00 */
[----:B------:R2:W-:Y:S01]  /*56510*/  STL.64 [R1+0x1618], R18 ;  /* 0x0016181201007387 */ /* 0x0005e20000100a00 */
[----:B------:R-:W-:Y:S01]  /*56520*/  ISETP.GE.U32.AND P4, PT, R10, 0x7ffffdfa, PT ;  /* 0x7ffffdfa0a00780c */ /* 0x000fe20003f86070 */
[----:B----4-:R-:W-:-:S02]  /*56530*/  VIADD R10, R15, 0xfffffe5b ;  /* 0xfffffe5b0f0a7836 */ /* 0x010fc40000000000 */
[----:B------:R-:W4:Y:S01]  /*56540*/  LDC R15, c[0x0][0x230] ;  /* 0x00008c00ff0f7b82 */ /* 0x000f220000000800 */
[----:B------:R-:W-:Y:S02]  /*56550*/  VIADD R11, R81, 0xfffffe7a ;  /* 0xfffffe7a510b7836 */ /* 0x000fe40000000000 */
[----:B--2---:R-:W-:-:S04]  /*56560*/  IMAD.WIDE R16, R7, 0x4, R24 ;  /* 0x0000000407107825 */ /* 0x004fc800078e0218 */
[----:B------:R-:W-:Y:S01]  /*56570*/  IMAD.WIDE R18, R7, 0x4, R26 ;  /* 0x0000000407127825 */ /* 0x000fe200078e021a */
[----:B------:R-:W-:-:S03]  /*56580*/  ISETP.GE.U32.AND P5, PT, R11, 0x7ffffdfb, PT ;  /* 0x7ffffdfb0b00780c */ /* 0x000fc60003fa6070 */
[----:B------:R-:W-:Y:S01]  /*56590*/  IMAD.WIDE R24, R7, 0x4, R28 ;  /* 0x0000000407187825 */ /* 0x000fe200078e021c */
[----:B------:R-:W-:Y:S01]  /*565a0*/  IADD3 R11, R20, -0x188, RZ ;  /* 0xfffffe78140b7810 */ /* 0x000fe20007ffe0ff */
[----:B------:R2:W-:Y:S04]  /*565b0*/  STL.64 [R1+0x1610], R18 ;  /* 0x0016101201007387 */ /* 0x0005e80000100a00 */
[----:B------:R2:W-:Y:S04]  /*565c0*/  LDGSTS.E [R0+-0x3ffc], desc[UR60][R18.64], !P2 ;  /* 0xfc00400012007fae */ /* 0x0005e8000d12187c */
[----:B------:R2:W-:Y:S04]  /*565d0*/  STL.64 [R1+0x1608], R16 ;  /* 0x0016081001007387 */ /* 0x0005e80000100a00 */
[----:B------:R1:W-:Y:S01]  /*565e0*/  LDGSTS.E [R0+-0x3ff8], desc[UR60][R16.64], !P0 ;  /* 0xfc00800010007fae */ /* 0x0003e2000c12187c */
[----:B------:R-:W-:-:S03]  /*565f0*/  ISETP.GE.U32.AND P2, PT, R11, 0x7ffffdf9, PT ;  /* 0x7ffffdf90b00780c */ /* 0x000fc60003f46070 */
[----:B------:R4:W-:Y:S04]  /*56600*/  STL.64 [R1+0x1600], R24 ;  /* 0x0016001801007387 */ /* 0x0009e80000100a00 */
[----:B------:R4:W-:Y:S01]  /*56610*/  LDGSTS.E [R0+-0x3ff4], desc[UR60][R24.64], !P1 ;  /* 0xfc00c00018007fae */ /* 0x0009e2000c92187c */
[----:B------:R-:W-:Y:S01]  /*56620*/  ISETP.GE.U32.AND P0, PT, R10, 0x7ffffddc, PT ;  /* 0x7ffffddc0a00780c */ /* 0x000fe20003f06070 */
[----:B---3--:R-:W-:Y:S02]  /*56630*/  VIADD R11, R21, 0xfffffe5a ;  /* 0xfffffe5a150b7836 */ /* 0x008fe40000000000 */
[----:B--2---:R-:W-:Y:S01]  /*56640*/  IMAD.WIDE R18, R7, 0x4, R240 ;  /* 0x0000000407127825 */ /* 0x004fe200078e02f0 */
[----:B-1----:R-:W1:Y:S01]  /*56650*/  LDC R16, c[0x0][0x230] ;  /* 0x00008c00ff107b82 */ /* 0x002e620000000800 */
[----:B------:R-:W-:-:S07]  /*56660*/  IADD3 R10, R22, -0x1a7, RZ ;  /* 0xfffffe59160a7810 */ /* 0x000fce0007ffe0ff */
[----:B------:R-:W2:Y:S01]  /*56670*/  LDC R17, c[0x0][0x230] ;  /* 0x00008c00ff117b82 */ /* 0x000ea20000000800 */
[----:B------:R3:W-:Y:S04]  /*56680*/  STL.64 [R1+0x1660], R18 ;  /* 0x0016601201007387 */ /* 0x0007e80000100a00 */
[----:B------:R3:W-:Y:S01]  /*56690*/  LDGSTS.E [R2+-0x10000], desc[UR60][R18.64], !P6 ;  /* 0xf000000012027fae */ /* 0x0007e2000f12187c */
[----:B----4-:R-:W-:Y:S01]  /*566a0*/  IMAD.WIDE R24, R7, 0x4, R238 ;  /* 0x0000000407187825 */ /* 0x010fe200078e02ee */
[----:B------:R-:W-:Y:S02]  /*566b0*/  ISETP.GE.U32.AND P1, PT, R11, 0x7ffffddb, PT ;  /* 0x7ffffddb0b00780c */ /* 0x000fe40003f26070 */
[----:B------:R-:W-:Y:S01]  /*566c0*/  ISETP.GE.U32.AND P6, PT, R10, 0x7ffffdda, PT ;  /* 0x7ffffdda0a00780c */ /* 0x000fe20003fc6070 */
[----:B------:R-:W-:-:S04]  /*566d0*/  IMAD.WIDE R22, R7, 0x4, R236 ;  /* 0x0000000407167825 */ /* 0x000fc800078e02ec */
[----:B------:R-:W-:Y:S02]  /*566e0*/  VIADD R10, R12, 0xfffffe58 ;  /* 0xfffffe580c0a7836 */ /* 0x000fe40000000000 */
[----:B------:R-:W-:Y:S01]  /*566f0*/  VIADD R11, R13, 0xfffffe3b ;  /* 0xfffffe3b0d0b7836 */ /* 0x000fe20000000000 */
[----:B------:R-:W4:Y:S08]  /*56700*/  LDC R12, c[0x0][0x230] ;  /* 0x00008c00ff0c7b82 */ /* 0x000f300000000800 */
[----:B---3--:R-:W3:Y:S08]  /*56710*/  LDC R18, c[0x0][0x230] ;  /* 0x00008c00ff127b82 */ /* 0x008ef00000000800 */
[----:B------:R-:W4:Y:S01]  /*56720*/  LDC R13, c[0x0][0x230] ;  /* 0x00008c00ff0d7b82 */ /* 0x000f220000000800 */
[----:B------:R-:W-:Y:S04]  /*56730*/  LDGSTS.E [R2+-0xfffc], desc[UR60][R24.64], !P5 ;  /* 0xf000400018027fae */ /* 0x000fe8000e92187c */
[----:B------:R2:W-:Y:S01]  /*56740*/  LDGSTS.E [R2+-0xfff8], desc[UR60][R22.64], !P4 ;  /* 0xf000800016027fae */ /* 0x0005e2000e12187c */
[----:B------:R-:W-:-:S02]  /*56750*/  ISETP.GE.U32.AND P5, PT, R10, 0x7ffffdd9, PT ;  /* 0x7ffffdd90a00780c */ /* 0x000fc40003fa6070 */
[----:B------:R-:W-:Y:S01]  /*56760*/  ISETP.GE.U32.AND P4, PT, R11, 0x7ffffdbc, PT ;  /* 0x7ffffdbc0b00780c */ /* 0x000fe20003f86070 */
[----:B------:R-:W-:Y:S01]  /*56770*/  IMAD.WIDE R20, R7, 0x4, R234 ;  /* 0x0000000407147825 */ /* 0x000fe200078e02ea */
[----:B------:R-:W-:-:S03]  /*56780*/  IADD3 R10, R14, -0x1c6, RZ ;  /* 0xfffffe3a0e0a7810 */ /* 0x000fc60007ffe0ff */
[----:B------:R-:W-:Y:S01]  /*56790*/  VIADD R11, R15, 0xfffffe39 ;  /* 0xfffffe390f0b7836 */ /* 0x000fe20000000000 */
[----:B------:R-:W4:Y:S08]  /*567a0*/  LDC R14, c[0x0][0x230] ;  /* 0x00008c00ff0e7b82 */ /* 0x000f300000000800 */
[----:B------:R-:W4:Y:S01]  /*567b0*/  LDC R15, c[0x0][0x230] ;  /* 0x00008c00ff0f7b82 */ /* 0x000f220000000800 */
[----:B------:R-:W-:Y:S04]  /*567c0*/  STL [R1+0x253c], R0 ;  /* 0x00253c0001007387 */ /* 0x000fe80000100800 */
[----:B------:R-:W-:Y:S04]  /*567d0*/  STL.64 [R1+0x15f0], R24 ;  /* 0x0015f01801007387 */ /* 0x000fe80000100a00 */
[----:B------:R2:W-:Y:S04]  /*567e0*/  STL.64 [R1+0x15e0], R22 ;  /* 0x0015e01601007387 */ /* 0x0005e80000100a00 */
[----:B------:R3:W-:Y:S04]  /*567f0*/  STL.64 [R1+0x15d0], R20 ;  /* 0x0015d01401007387 */ /* 0x0007e80000100a00 */
[----:B------:R3:W-:Y:S01]  /*56800*/  LDGSTS.E [R2+-0xfff4], desc[UR60][R20.64], !P2 ;  /* 0xf000c00014027fae */ /* 0x0007e2000d12187c */
[----:B------:R-:W-:Y:S01]  /*56810*/  ISETP.GE.U32.AND P2, PT, R10, 0x7ffffdbb, PT ;  /* 0x7ffffdbb0a00780c */ /* 0x000fe20003f46070 */
[----:B-1----:R-:W-:Y:S01]  /*56820*/  VIADD R10, R16, 0xfffffe38 ;  /* 0xfffffe38100a7836 */ /* 0x002fe20000000000 */
[----:B------:R-:W1:Y:S08]  /*56830*/  LDC R19, c[0x0][0x230] ;  /* 0x00008c00ff137b82 */ /* 0x000e700000000800 */
[----:B------:R-:W1:Y:S01]  /*56840*/  LDC R16, c[0x0][0x230] ;  /* 0x00008c00ff107b82 */ /* 0x000e620000000800 */
[----:B--2---:R-:W-:-:S04]  /*56850*/  IMAD.WIDE R22, R7, 0x4, R38 ;  /* 0x0000000407167825 */ /* 0x004fc800078e0226 */
[----:B---3--:R-:W-:Y:S01]  /*56860*/  IMAD.WIDE R20, R7, 0x4, R30 ;  /* 0x0000000407147825 */ /* 0x008fe200078e021e */
[----:B------:R2:W-:Y:S04]  /*56870*/  STL.64 [R1+0x15b8], R22 ;  /* 0x0015b81601007387 */ /* 0x0005e80000100a00 */
[----:B------:R2:W-:Y:S04]  /*56880*/  LDGSTS.E [R2+-0xc000], desc[UR60][R22.64], !P0 ;  /* 0xf400000016027fae */ /* 0x0005e8000c12187c */
[----:B------:R3:W-:Y:S04]  /*56890*/  STL.64 [R1+0x15a8], R20 ;  /* 0x0015a81401007387 */ /* 0x0007e80000100a00 */
[----:B------:R3:W-:Y:S01]  /*568a0*/  LDGSTS.E [R2+-0xbffc], desc[UR60][R20.64], !P1 ;  /* 0xf400400014027fae */ /* 0x0007e2000c92187c */
[----:B------:R-:W-:-:S02]  /*568b0*/  ISETP.GE.U32.AND P0, PT, R11, 0x7ffffdba, PT ;  /* 0x7ffffdba0b00780c */ /* 0x000fc40003f06070 */
[----:B------:R-:W-:Y:S02]  /*568c0*/  ISETP.GE.U32.AND P1, PT, R10, 0x7ffffdb9, PT ;  /* 0x7ffffdb90a00780c */ /* 0x000fe40003f26070 */
[----:B------:R-:W-:Y:S01]  /*568d0*/  IADD3 R11, R17, -0x1e5, RZ ;  /* 0xfffffe1b110b7810 */ /* 0x000fe20007ffe0ff */
[----:B------:R-:W-:Y:S01]  /*568e0*/  VIADD R10, R18, 0xfffffe1a ;  /* 0xfffffe1a120a7836 */ /* 0x000fe20000000000 */
[----:B------:R-:W1:Y:S08]  /*568f0*/  LDC R17, c[0x0][0x230] ;  /* 0x00008c00ff117b82 */ /* 0x000e700000000800 */
[----:B------:R-:W1:Y:S01]  /*56900*/  LDC R18, c[0x0][0x230] ;  /* 0x00008c00ff127b82 */ /* 0x000e620000000800 */
[----:B--2---:R-:W-:-:S04]  /*56910*/  IMAD.WIDE R22, R7, 0x4, R40 ;  /* 0x0000000407167825 */ /* 0x004fc800078e0228 */
[----:B---3--:R-:W-:-:S04]  /*56920*/  IMAD.WIDE R20, R7, 0x4, R32 ;  /* 0x0000000407147825 */ /* 0x008fc800078e0220 */
[----:B------:R-:W-:Y:S01]  /*56930*/  IMAD.WIDE R24, R7, 0x4, R62 ;  /* 0x0000000407187825 */ /* 0x000fe200078e023e */
[----:B------:R2:W-:Y:S04]  /*56940*/  LDGSTS.E [R2+-0xbff8], desc[UR60][R22.64], !P6 ;  /* 0xf400800016027fae */ /* 0x0005e8000f12187c */
[----:B------:R2:W-:Y:S04]  /*56950*/  STL.64 [R1+0x15a0], R22 ;  /* 0x0015a01601007387 */ /* 0x0005e80000100a00 */
[----:B------:R3:W-:Y:S01]  /*56960*/  LDGSTS.E [R2+-0xbff4], desc[UR60][R20.64], !P5 ;  /* 0xf400c00014027fae */ /* 0x0007e2000e92187c */
[----:B------:R-:W-:-:S02]  /*56970*/  ISETP.GE.U32.AND P6, PT, R11, 0x7ffffd9c, PT ;  /* 0x7ffffd9c0b00780c */ /* 0x000fc40003fc6070 */
[----:B------:R-:W-:Y:S01]  /*56980*/  ISETP.GE.U32.AND P5, PT, R10, 0x7ffffd9b, PT ;  /* 0x7ffffd9b0a00780c */ /* 0x000fe20003fa6070 */
[----:B----4-:R-:W-:Y:S01]  /*56990*/  VIADD R10, R12, 0xfffffe19 ;  /* 0xfffffe190c0a7836 */ /* 0x010fe20000000000 */
[----:B------:R-:W-:Y:S01]  /*569a0*/  IADD3 R11, R13, -0x1e8, RZ ;  /* 0xfffffe180d0b7810 */ /* 0x000fe20007ffe0ff */
[----:B------:R-:W4:Y:S08]  /*569b0*/  LDC R12, c[0x0][0x230] ;  /* 0x00008c00ff0c7b82 */ /* 0x000f300000000800 */
[----:B------:R-:W4:Y:S01]  /*569c0*/  LDC R13, c[0x0][0x230] ;  /* 0x00008c00ff0d7b82 */ /* 0x000f220000000800 */
[----:B------:R-:W-:Y:S01]  /*569d0*/  LDGSTS.E [R2+-0x8000], desc[UR60][R24.64], !P4 ;  /* 0xf800000018027fae */ /* 0x000fe2000e12187c */
[----:B--2---:R-:W-:-:S03]  /*569e0*/  IMAD.WIDE R22, R7, 0x4, R34 ;  /* 0x0000000407167825 */ /* 0x004fc600078e0222 */
[----:B------:R3:W-:Y:S01]  /*569f0*/  STL.64 [R1+0x1590], R20 ;  /* 0x0015901401007387 */ /* 0x0007e20000100a00 */
[----:B------:R-:W-:Y:S01]  /*56a00*/  ISETP.GE.U32.AND P4, PT, R10, 0x7ffffd9a, PT ;  /* 0x7ffffd9a0a00780c */ /* 0x000fe20003f86070 */
[----:B------:R-:W-:Y:S02]  /*56a10*/  VIADD R10, R14, 0xfffffe77 ;  /* 0xfffffe770e0a7836 */ /* 0x000fe40000000000 */
[----:B------:R2:W-:Y:S01]  /*56a20*/  LDGSTS.E [R2+-0x7ffc], desc[UR60][R22.64], !P2 ;  /* 0xf800400016027fae */ /* 0x0005e2000d12187c */
[----:B------:R-:W-:Y:S01]  /*56a30*/  ISETP.GE.U32.AND P2, PT, R11, 0x7ffffd99, PT ;  /* 0x7ffffd990b00780c */ /* 0x000fe20003f46070 */
[----:B------:R-:W-:Y:S01]  /*56a40*/  VIADD R11, R15, 0xfffffe76 ;  /* 0xfffffe760f0b7836 */ /* 0x000fe20000000000 */
[----:B------:R-:W4:Y:S08]  /*56a50*/  LDC R14, c[0x0][0x230] ;  /* 0x00008c00ff0e7b82 */ /* 0x000f300000000800 */
[----:B------:R-:W4:Y:S01]  /*56a60*/  LDC R15, c[0x0][0x230] ;  /* 0x00008c00ff0f7b82 */ /* 0x000f220000000800 */
[----:B------:R-:W-:Y:S01]  /*56a70*/  STL.64 [R1+0x1580], R24 ;  /* 0x0015801801007387 */ /* 0x000fe20000100a00 */
[----:B---3--:R-:W-:-:S03]  /*56a80*/  IMAD.WIDE R20, R7, 0x4, R36 ;  /* 0x0000000407147825 */ /* 0x008fc600078e0224 */
[----:B------:R2:W-:Y:S04]  /*56a90*/  STL.64 [R1+0x1570], R22 ;  /* 0x0015701601007387 */ /* 0x0005e80000100a00 */
[----:B------:R3:W-:Y:S04]  /*56aa0*/  STL.64 [R1+0x1560], R20 ;  /* 0x0015601401007387 */ /* 0x0007e80000100a00 */
[----:B------:R3:W-:Y:S01]  /*56ab0*/  LDGSTS.E [R2+-0x7ff8], desc[UR60][R20.64], !P0 ;  /* 0xf800800014027fae */ /* 0x0007e2000c12187c */
[----:B------:R-:W-:Y:S02]  /*56ac0*/  ISETP.GE.U32.AND P0, PT, R10, 0x7ffffdf8, PT ;  /* 0x7ffffdf80a00780c */ /* 0x000fe40003f06070 */
[----:B-1----:R-:W-:-:S02]  /*56ad0*/  IADD3 R10, R16, -0x18b, RZ ;  /* 0xfffffe75100a7810 */ /* 0x002fc40007ffe0ff */
        /* <DEDUP_REMOVED lines=8> */
[----:B------:R-:W-:Y:S01]  /*56b60*/  ISETP.GE.U32.AND P6, PT, R10, 0x7ffffdf6, PT ;  /* 0x7ffffdf60a00780c */ /* 0x000fe20003fc6070 */
[----:B------:R-:W-:Y:S02]  /*56b70*/  VIADD R11, R17, 0xfffffe74 ;  /* 0xfffffe74110b7836 */ /* 0x000fe40000000000 */
        /* <DEDUP_REMOVED lines=10> */
[----:B------:R-:W-:Y:S02]  /*56c20*/  ISETP.GE.U32.AND P4, PT, R10, 0x7ffffdd8, PT ;  /* 0x7ffffdd80a00780c */ /* 0x000fe40003f86070 */
[----:B----4-:R-:W-:Y:S01]  /*56c30*/  IADD3 R10, R12, -0x1aa, RZ ;  /* 0xfffffe560c0a7810 */ /* 0x010fe20007ffe0ff */
[----:B------:R-:W-:Y:S01]  /*56c40*/  VIADD R11, R13, 0xfffffe55 ;  /* 0xfffffe550d0b7836 */ /* 0x000fe20000000000 */
        /* <DEDUP_REMOVED lines=8> */
[----:B------:R-:W-:Y:S02]  /*56cd0*/  ISETP.GE.U32.AND P0, PT, R11, 0x7ffffdd6, PT ;  /* 0x7ffffdd60b00780c */ /* 0x000fe40003f06070 */
[----:B------:R-:W-:Y:S01]  /*56ce0*/  IADD3 R11, R15, -0x1c9, RZ ;  /* 0xfffffe370f0b7810 */ /* 0x000fe20007ffe0ff */
[----:B------:R-:W4:Y:S08]  /*56cf0*/  LDC R14, c[0x0][0x230] ;  /* 0x00008c00ff0e7b82 */ /* 0x000f300000000800 */
[----:B------:R-:W4:Y:S01]  /*56d00*/  LDC R15, c[0x0][0x230] ;  /* 0x00008c00ff0f7b82 */ /* 0x000f220000000800 */
[----:B------:R-:W-:Y:S01]  /*56d10*/  STL.64 [R1+0x1520], R24 ;  /* 0x0015201801007387 */ /* 0x000fe20000100a00 */
[----:B---3--:R-:W-:-:S03]  /*56d20*/  IMAD.WIDE R20, R7, 0x4, R230 ;  /* 0x0000000407147825 */ /* 0x008fc600078e02e6 */
[----:B------:R2:W-:Y:S04]  /*56d30*/  STL.64 [R1+0x1540], R22 ;  /* 0x0015401601007387 */ /* 0x0005e80000100a00 */
[----:B------:R3:W-:Y:S04]  /*56d40*/  STL.64 [R1+0x1518], R20 ;  /* 0x0015181401007387 */ /* 0x0007e80000100a00 */
[----:B------:R3:W-:Y:S01]  /*56d50*/  LDGSTS.E [R3+-0xfffc], desc[UR60][R20.64], !P1 ;  /* 0xf000400014037fae */ /* 0x0007e2000c92187c */
[----:B------:R-:W-:Y:S01]  /*56d60*/  ISETP.GE.U32.AND P1, PT, R10, 0x7ffffdd5, PT ;  /* 0x7ffffdd50a00780c */ /* 0x000fe20003f26070 */
[----:B-1----:R-:W-:-:S02]  /*56d70*/  VIADD R10, R16, 0xfffffe36 ;  /* 0xfffffe36100a7836 */ /* 0x002fc40000000000 */
        /* <DEDUP_REMOVED lines=9> */
[----:B------:R-:W-:Y:S01]  /*56e10*/  VIADD R11, R17, 0xfffffe35 ;  /* 0xfffffe35110b7836 */ /* 0x000fe20000000000 */
[----:B------:R-:W-:Y:S01]  /*56e20*/  IADD3 R10, R18, -0x1cc, RZ ;  /* 0xfffffe34120a7810 */ /* 0x000fe20007ffe0ff */
        /* <DEDUP_REMOVED lines=10> */
[----:B----4-:R-:W-:Y:S02]  /*56ed0*/  VIADD R10, R12, 0xfffffe17 ;  /* 0xfffffe170c0a7836 */ /* 0x010fe40000000000 */
[----:B------:R-:W-:Y:S01]  /*56ee0*/  VIADD R11, R13, 0xfffffe16 ;  /* 0xfffffe160d0b7836 */ /* 0x000fe20000000000 */
[----:B------:R-:W4:Y:S08]  /*56ef0*/  LDC R12, c[0x0][0x230] ;  /* 0x00008c00ff0c7b82 */ /* 0x000f300000000800 */
[----:B------:R-:W4:Y:S01]  /*56f00*/  LDC R13, c[0x0][0x230] ;  /* 0x00008c00ff0d7b82 */ /* 0x000f220000000800 */
[----:B------:R-:W-:Y:S01]  /*56f10*/  LDGSTS.E [R3+-0xbff8], desc[UR60][R24.64], !P0 ;  /* 0xf400800018037fae */ /* 0x000fe2000c12187c */
[----:B--2---:R-:W-:-:S03]  /*56f20*/  IMAD.WIDE R22, R7, 0x4, R54 ;  /* 0x0000000407167825 */ /* 0x004fc600078e0236 */
[----:B------:R3:W-:Y:S01]  /*56f30*/  STL.64 [R1+0x14e0], R20 ;  /* 0x0014e01401007387 */ /* 0x0007e20000100a00 */
[----:B------:R-:W-:Y:S02]  /*56f40*/  ISETP.GE.U32.AND P0, PT, R10, 0x7ffffd98, PT ;  /* 0x7ffffd980a00780c */ /* 0x000fe40003f06070 */
[----:B------:R-:W-:Y:S01]  /*56f50*/  IADD3 R10, R14, -0x1eb, RZ ;  /* 0xfffffe150e0a7810 */ /* 0x000fe20007ffe0ff */
        /* <DEDUP_REMOVED lines=53> */
[----:B-1----:R-:W-:Y:S01]  /*572b0*/  IADD3 R10, R16, -0x1b0, RZ ;  /* 0xfffffe50100a7810 */ /* 0x002fe20007ffe0ff */
[----:B------:R1:W-:Y:S01]  /*572c0*/  STL.64 [R1+0x2530], R2 ;  /* 0x0025300201007387 */ /* 0x0003e20000100a00 */
[----:B------:R-:W4:Y:S01]  /*572d0*/  LDC R16, c[0x0][0x230] ;  /* 0x00008c00ff107b82 */ /* 0x000f220000000800 */
[----:B--2---:R-:W-:-:S04]  /*572e0*/  IMAD.WIDE R22, R7, 0x4, R224 ;  /* 0x0000000407167825 */ /* 0x004fc800078e02e0 */
[----:B---3--:R-:W-:Y:S01]  /*572f0*/  IMAD.WIDE R20, R7, 0x4, R222 ;  /* 0x0000000407147825 */ /* 0x008fe200078e02de */
[----:B------:R-:W-:Y:S04]  /*57300*/  STL.64 [R1+0x1430], R22 ;  /* 0x0014301601007387 */ /* 0x000fe80000100a00 */
[----:B------:R-:W-:Y:S04]  /*57310*/  LDGSTS.E [R4+-0x10000], desc[UR60][R22.64], !P4 ;  /* 0xf000000016047fae */ /* 0x000fe8000e12187c */
[----:B------:R2:W-:Y:S04]  /*57320*/  STL.64 [R1+0x1420], R20 ;  /* 0x0014201401007387 */ /* 0x0005e80000100a00 */
[----:B------:R2:W-:Y:S01]  /*57330*/  LDGSTS.E [R4+-0xfffc], desc[UR60][R20.64], !P2 ;  /* 0xf000400014047fae */ /* 0x0005e2000d12187c */
[----:B------:R-:W-:-:S02]  /*57340*/  ISETP.GE.U32.AND P4, PT, R11, 0x7ffffdd2, PT ;  /* 0x7ffffdd20b00780c */ /* 0x000fc40003f86070 */
[----:B------:R-:W-:Y:S01]  /*57350*/  ISETP.GE.U32.AND P2, PT, R10, 0x7ffffdd1, PT ;  /* 0x7ffffdd10a00780c */ /* 0x000fe20003f46070 */
[----:B-1----:R-:W-:-:S04]  /*57360*/  IMAD.WIDE R2, R7, 0x4, R84 ;  /* 0x0000000407027825 */ /* 0x002fc800078e0254 */
[----:B------:R-:W-:Y:S02]  /*57370*/  VIADD R11, R17, 0xfffffe33 ;  /* 0xfffffe33110b7836 */ /* 0x000fe40000000000 */
[----:B------:R-:W-:Y:S01]  /*57380*/  VIADD R10, R18, 0xfffffe32 ;  /* 0xfffffe32120a7836 */ /* 0x000fe20000000000 */
[----:B------:R-:W1:Y:S08]  /*57390*/  LDC R17, c[0x0][0x230] ;  /* 0x00008c00ff117b82 */ /* 0x000e700000000800 */
[----:B------:R-:W3:Y:S01]  /*573a0*/  LDC R18, c[0x0][0x230] ;  /* 0x00008c00ff127b82 */ /* 0x000ee20000000800 */
[----:B--2---:R-:W-:-:S04]  /*573b0*/  IMAD.WIDE R20, R7, 0x4, R82 ;  /* 0x0000000407147825 */ /* 0x004fc800078e0252 */
        /* <DEDUP_REMOVED lines=21> */
[----:B-1----:R-:W-:-:S03]  /*57510*/  IMAD.WIDE R2, R7, 0x4, R90 ;  /* 0x0000000407027825 */ /* 0x002fc600078e025a */
[----:B------:R2:W-:Y:S04]  /*57520*/  STL.64 [R1+0x13e0], R20 ;  /* 0x0013e01401007387 */ /* 0x0005e80000100a00 */
[----:B------:R1:W-:Y:S04]  /*57530*/  STL.64 [R1+0x13d0], R2 ;  /* 0x0013d00201007387 */ /* 0x0003e80000100a00 */
[----:B------:R1:W-:Y:S01]  /*57540*/  LDGSTS.E [R4+-0xbff8], desc[UR60][R2.64], !P4 ;  /* 0xf400800002047fae */ /* 0x0003e2000e12187c */
[----:B------:R-:W-:Y:S01]  /*57550*/  ISETP.GE.U32.AND P4, PT, R10, 0x7ffffd94, PT ;  /* 0x7ffffd940a00780c */ /* 0x000fe20003f86070 */
[----:B------:R-:W-:-:S02]  /*57560*/  VIADD R10, R16, 0xfffffe11 ;  /* 0xfffffe11100a7836 */ /* 0x000fc40000000000 */
[----:B------:R-:W4:Y:S01]  /*57570*/  LDC R16, c[0x0][0x230] ;  /* 0x00008c00ff107b82 */ /* 0x000f220000000800 */
[----:B--2---:R-:W-:-:S04]  /*57580*/  IMAD.WIDE R20, R7, 0x4, R92 ;  /* 0x0000000407147825 */ /* 0x004fc800078e025c */
[----:B-1----:R-:W-:Y:S01]  /*57590*/  IMAD.WIDE R2, R7, 0x4, R94 ;  /* 0x0000000407027825 */ /* 0x002fe200078e025e */
[----:B------:R1:W-:Y:S04]  /*575a0*/  STL.64 [R1+0x13c0], R20 ;  /* 0x0013c01401007387 */ /* 0x0003e80000100a00 */
[----:B------:R1:W-:Y:S04]  /*575b0*/  LDGSTS.E [R4+-0xbff4], desc[UR60][R20.64], !P2 ;  /* 0xf400c00014047fae */ /* 0x0003e8000d12187c */
[----:B------:R2:W-:Y:S04]  /*575c0*/  STL.64 [R1+0x13b0], R2 ;  /* 0x0013b00201007387 */ /* 0x0005e80000100a00 */
[----:B------:R2:W-:Y:S01]  /*575d0*/  LDGSTS.E [R4+-0x8000], desc[UR60][R2.64], !P0 ;  /* 0xf800000002047fae */ /* 0x0005e2000c12187c */
[----:B------:R-:W-:-:S02]  /*575e0*/  ISETP.GE.U32.AND P2, PT, R11, 0x7ffffd93, PT ;  /* 0x7ffffd930b00780c */ /* 0x000fc40003f46070 */
[----:B------:R-:W-:Y:S01]  /*575f0*/  ISETP.GE.U32.AND P0, PT, R10, 0x7ffffd92, PT ;  /* 0x7ffffd920a00780c */ /* 0x000fe20003f06070 */
[----:B------:R-:W-:Y:S01]  /*57600*/  VIADD R11, R17, 0xfffffe10 ;  /* 0xfffffe10110b7836 */ /* 0x000fe20000000000 */
[----:B---3--:R-:W-:Y:S01]  /*57610*/  IADD3 R10, R18, -0x191, RZ ;  /* 0xfffffe6f120a7810 */ /* 0x008fe20007ffe0ff */
[----:B------:R-:W3:Y:S08]  /*57620*/  LDC R17, c[0x0][0x230] ;  /* 0x00008c00ff117b82 */ /* 0x000ef00000000800 */
[----:B------:R-:W3:Y:S01]  /*57630*/  LDC R18, c[0x0][0x230] ;  /* 0x00008c00ff127b82 */ /* 0x000ee20000000800 */
[----:B-1----:R-:W-:-:S04]  /*57640*/  IMAD.WIDE R20, R7, 0x4, R96 ;  /* 0x0000000407147825 */ /* 0x002fc800078e0260 */
[----:B--2---:R-:W-:-:S04]  /*57650*/  IMAD.WIDE R2, R7, 0x4, R98 ;  /* 0x0000000407027825 */ /* 0x004fc800078e0262 */
        /* <DEDUP_REMOVED lines=11> */
[----:B-1----:R-:W-:-:S03]  /*57710*/  IMAD.WIDE R20, R7, 0x4, R102 ;  /* 0x0000000407147825 */ /* 0x002fc600078e0266 */
        /* <DEDUP_REMOVED lines=9> */
[----:B--2---:R-:W-:-:S03]  /*577b0*/  IMAD.WIDE R2, R7, 0x4, R104 ;  /* 0x0000000407027825 */ /* 0x004fc600078e0268 */
[----:B------:R1:W-:Y:S04]  /*577c0*/  STL.64 [R1+0x1378], R20 ;  /* 0x0013781401007387 */ /* 0x0003e80000100a00 */
[----:B------:R2:W-:Y:S04]  /*577d0*/  STL.64 [R1+0x1368], R2 ;  /* 0x0013680201007387 */ /* 0x0005e80000100a00 */
[----:B------:R2:W-:Y:S01]  /*577e0*/  LDGSTS.E [R4+-0x3ffc], desc[UR60][R2.64], !P2 ;  /* 0xfc00400002047fae */ /* 0x0005e2000d12187c */
[----:B------:R-:W-:Y:S01]  /*577f0*/  ISETP.GE.U32.AND P2, PT, R10, 0x7ffffded, PT ;  /* 0x7ffffded0a00780c */ /* 0x000fe20003f46070 */
[----:B------:R-:W-:-:S02]  /*57800*/  VIADD R10, R16, 0xfffffe4e ;  /* 0xfffffe4e100a7836 */ /* 0x000fc40000000000 */
[----:B------:R-:W4:Y:S01]  /*57810*/  LDC R16, c[0x0][0x230] ;  /* 0x00008c00ff107b82 */ /* 0x000f220000000800 */
[----:B-1----:R-:W-:-:S04]  /*57820*/  IMAD.WIDE R20, R7, 0x4, R106 ;  /* 0x0000000407147825 */ /* 0x002fc800078e026a */
[----:B--2---:R-:W-:Y:S01]  /*57830*/  IMAD.WIDE R2, R7, 0x4, R108 ;  /* 0x0000000407027825 */ /* 0x004fe200078e026c */
[----:B------:R1:W-:Y:S04]  /*57840*/  STL.64 [R1+0x1350], R20 ;  /* 0x0013501401007387 */ /* 0x0003e80000100a00 */
[----:B------:R1:W-:Y:S04]  /*57850*/  LDGSTS.E [R4+-0x3ff8], desc[UR60][R20.64], !P0 ;  /* 0xfc00800014047fae */ /* 0x0003e8000c12187c */
[----:B------:R2:W-:Y:S04]  /*57860*/  STL.64 [R1+0x1340], R2 ;  /* 0x0013400201007387 */ /* 0x0005e80000100a00 */
[----:B------:R2:W-:Y:S01]  /*57870*/  LDGSTS.E [R4+-0x3ff4], desc[UR60][R2.64], !P1 ;  /* 0xfc00c00002047fae */ /* 0x0005e2000c92187c */
[----:B------:R-:W-:-:S02]  /*57880*/  ISETP.GE.U32.AND P0, PT, R11, 0x7ffffdd0, PT ;  /* 0x7ffffdd00b00780c */ /* 0x000fc40003f06070 */
[----:B------:R-:W-:Y:S02]  /*57890*/  ISETP.GE.U32.AND P1, PT, R10, 0x7ffffdcf, PT ;  /* 0x7ffffdcf0a00780c */ /* 0x000fe40003f26070 */
[----:B---3--:R-:W-:Y:S01]  /*578a0*/  IADD3 R11, R17, -0x1b3, RZ ;  /* 0xfffffe4d110b7810 */ /* 0x008fe20007ffe0ff */
[----:B------:R-:W-:Y:S01]  /*578b0*/  VIADD R10, R18, 0xfffffe4c ;  /* 0xfffffe4c120a7836 */ /* 0x000fe20000000000 */
[----:B------:R-:W3:Y:S08]  /*578c0*/  LDC R17, c[0x0][0x230] ;  /* 0x00008c00ff117b82 */ /* 0x000ef00000000800 */
[----:B------:R-:W3:Y:S01]  /*578d0*/  LDC R18, c[0x0][0x230] ;  /* 0x00008c00ff127b82 */ /* 0x000ee20000000800 */
[----:B-1----:R-:W-:-:S04]  /*578e0*/  IMAD.WIDE R20, R7, 0x4, R110 ;  /* 0x0000000407147825 */ /* 0x002fc800078e026e */
[C---:B--2---:R-:W-:Y:S01]  /*578f0*/  IMAD.WIDE R2, R7.reuse, 0x4, R112 ;  /* 0x0000000407027825 */ /* 0x044fe200078e0270 */
[----:B------:R-:W-:Y:S04]  /*57900*/  STL [R1+0x2540], R4 ;  /* 0x0025400401007387 */ /* 0x000fe80000100800 */
[----:B------:R1:W-:Y:S04]  /*57910*/  LDGSTS.E [R8+-0x10000], desc[UR60][R20.64], !P6 ;  /* 0xf000000014087fae */ /* 0x0003e8000f12187c */
[----:B------:R1:W-:Y:S04]  /*57920*/  STL.64 [R1+0x1330], R20 ;  /* 0x0013301401007387 */ /* 0x0003e80000100a00 */
[----:B------:R2:W-:Y:S01]  /*57930*/  LDGSTS.E [R8+-0xfffc], desc[UR60][R2.64], !P5 ;  /* 0xf000400002087fae */ /* 0x0005e2000e92187c */
[----:B------:R-:W-:Y:S01]  /*57940*/  IMAD.WIDE R22, R7, 0x4, R114 ;  /* 0x0000000407167825 */ /* 0x000fe200078e0272 */
[----:B------:R-:W-:-:S02]  /*57950*/  ISETP.GE.U32.AND P6, PT, R11, 0x7ffffdce, PT ;  /* 0x7ffffdce0b00780c */ /* 0x000fc40003fc6070 */
[----:B------:R-:W-:Y:S01]  /*57960*/  ISETP.GE.U32.AND P5, PT, R10, 0x7ffffdcd, PT ;  /* 0x7ffffdcd0a00780c */ /* 0x000fe20003fa6070 */
[----:B----4-:R-:W-:Y:S01]  /*57970*/  VIADD R10, R12, 0xfffffe2f ;  /* 0xfffffe2f0c0a7836 */ /* 0x010fe20000000000 */
[----:B------:R-:W-:Y:S01]  /*57980*/  IADD3 R11, R13, -0x1d2, RZ ;  /* 0xfffffe2e0d0b7810 */ /* 0x000fe20007ffe0ff */
[----:B------:R-:W4:Y:S08]  /*57990*/  LDC R12, c[0x0][0x230] ;  /* 0x00008c00ff0c7b82 */ /* 0x000f300000000800 */
[----:B------:R-:W4:Y:S01]  /*579a0*/  LDC R13, c[0x0][0x230] ;  /* 0x00008c00ff0d7b82 */ /* 0x000f220000000800 */
[----:B------:R-:W-:Y:S01]  /*579b0*/  LDGSTS.E [R8+-0xfff8], desc[UR60][R22.64], !P4 ;  /* 0xf000800016087fae */ /* 0x000fe2000e12187c */
[----:B-1----:R-:W-:-:S03]  /*579c0*/  IMAD.WIDE R20, R7, 0x4, R116 ;  /* 0x0000000407147825 */ /* 0x002fc600078e0274 */
        /* <DEDUP_REMOVED lines=13> */
[----:B------:R-:W-:Y:S02]  /*57aa0*/  ISETP.GE.U32.AND P0, PT, R10, 0x7ffffdae, PT ;  /* 0x7ffffdae0a00780c */ /* 0x000fe40003f06070 */
[----:B------:R-:W-:-:S02]  /*57ab0*/  IADD3 R10, R16, -0x1f1, RZ ;  /* 0xfffffe0f100a7810 */ /* 0x000fc40007ffe0ff */
        /* <DEDUP_REMOVED lines=8> */
[----:B------:R-:W-:Y:S01]  /*57b40*/  ISETP.GE.U32.AND P6, PT, R10, 0x7ffffd90, PT ;  /* 0x7ffffd900a00780c */ /* 0x000fe20003fc6070 */
[----:B---3--:R-:W-:Y:S02]  /*57b50*/  VIADD R11, R17, 0xfffffe0e ;  /* 0xfffffe0e110b7836 */ /* 0x008fe40000000000 */
[----:B------:R-:W-:Y:S01]  /*57b60*/  VIADD R10, R18, 0xfffffe0d ;  /* 0xfffffe0d120a7836 */ /* 0x000fe20000000000 */
        /* <DEDUP_REMOVED lines=40> */
[----:B---3--:R-:W-:Y:S01]  /*57df0*/  VIADD R11, R17, 0xfffffe4b ;  /* 0xfffffe4b110b7836 */ /* 0x008fe20000000000 */
[----:B------:R-:W-:Y:S01]  /*57e00*/  IADD3 R10, R18, -0x1b6, RZ ;  /* 0xfffffe4a120a7810 */ /* 0x000fe20007ffe0ff */
        /* <DEDUP_REMOVED lines=24> */
[----:B------:R-:W-:Y:S01]  /*57f90*/  STL [R1+0x2544], R8 ;  /* 0x0025440801007387 */ /* 0x000fe20000100800 */
[----:B--2---:R-:W-:-:S03]  /*57fa0*/  IMAD.WIDE R2, R7, 0x4, R146 ;  /* 0x0000000407027825 */ /* 0x004fc600078e0292 */
[----:B------:R-:W-:Y:S04]  /*57fb0*/  STL.64 [R1+0x11a0], R22 ;  /* 0x0011a01601007387 */ /* 0x000fe80000100a00 */
        /* <DEDUP_REMOVED lines=72> */
[----:B------:R2:W-:Y:S04]  /*58440*/  STL.64 [R1+0x10d8], R2 ;  /* 0x0010d80201007387 */ /* 0x0005e80000100a00 */
[----:B------:R-:W-:Y:S01]  /*58450*/  LDGSTS.E [R9+-0x3ff8], desc[UR60][R22.64], !P6 ;  /* 0xfc00800016097fae */ /* 0x000fe2000f12187c */
[----:B-1----:R-:W-:Y:S01]  /*58460*/  IMAD.WIDE R20, R7, 0x4, R174 ;  /* 0x0000000407147825 */ /* 0x002fe200078e02ae */
[----:B------:R-:W-:-:S03]  /*58470*/  ISETP.GE.U32.AND P6, PT, R10, 0x7ffffdc8, PT ;  /* 0x7ffffdc80a00780c */ /* 0x000fc60003fc6070 */
[----:B------:R-:W-:Y:S01]  /*58480*/  VIADD R10, R14, 0xfffffe45 ;  /* 0xfffffe450e0a7836 */ /* 0x000fe20000000000 */
[----:B------:R-:W-:Y:S04]  /*58490*/  STL.64 [R1+0x10b8], R22 ;  /* 0x0010b81601007387 */ /* 0x000fe80000100a00 */
[----:B------:R1:W-:Y:S01]  /*584a0*/  LDGSTS.E [R9+-0x3ff4], desc[UR60][R20.64], !P5 ;  /* 0xfc00c00014097fae */ /* 0x0003e2000e92187c */
[----:B------:R-:W-:Y:S02]  /*584b0*/  ISETP.GE.U32.AND P5, PT, R11, 0x7ffffdc7, PT ;  /* 0x7ffffdc70b00780c */ /* 0x000fe40003fa6070 */
[----:B------:R-:W-:Y:S01]  /*584c0*/  IADD3 R11, R15, -0x1bc, RZ ;  /* 0xfffffe440f0b7810 */ /* 0x000fe20007ffe0ff */
[----:B------:R-:W4:Y:S01]  /*584d0*/  LDC R14, c[0x0][0x230] ;  /* 0x00008c00ff0e7b82 */ /* 0x000f220000000800 */
[----:B--2---:R-:W-:-:S07]  /*584e0*/  IMAD.WIDE R2, R7, 0x4, R176 ;  /* 0x0000000407027825 */ /* 0x004fce00078e02b0 */
[----:B------:R-:W2:Y:S01]  /*584f0*/  LDC R15, c[0x0][0x230] ;  /* 0x00008c00ff0f7b82 */ /* 0x000ea20000000800 */
[----:B------:R-:W-:Y:S04]  /*58500*/  STL.64 [R1+0x10a8], R20 ;  /* 0x0010a81401007387 */ /* 0x000fe80000100a00 */
[----:B------:R-:W-:Y:S04]  /*58510*/  STL.64 [R1+0x1098], R2 ;  /* 0x0010980201007387 */ /* 0x000fe80000100a00 */
[----:B------:R1:W-:Y:S04]  /*58520*/  STL [R1+0x2550], R9 ;  /* 0x0025500901007387 */ /* 0x0003e80000100800 */
[----:B------:R3:W-:Y:S01]  /*58530*/  LDGSTS.E [R171+-0x10000], desc[UR60][R2.64], !P4 ;  /* 0xf000000002ab7fae */ /* 0x0007e2000e12187c */
[----:B------:R-:W-:Y:S01]  /*58540*/  ISETP.GE.U32.AND P4, PT, R10, 0x7ffffdc6, PT ;  /* 0x7ffffdc60a00780c */ /* 0x000fe20003f86070 */
[----:B------:R-:W-:-:S02]  /*58550*/  VIADD R10, R16, 0xfffffe27 ;  /* 0xfffffe27100a7836 */ /* 0x000fc40000000000 */
[----:B------:R-:W2:Y:S01]  /*58560*/  LDC R16, c[0x0][0x230] ;  /* 0x00008c00ff107b82 */ /* 0x000ea20000000800 */
[----:B-1----:R-:W-:-:S04]  /*58570*/  IMAD.WIDE R8, R7, 0x4, R178 ;  /* 0x0000000407087825 */ /* 0x002fc800078e02b2 */
        /* <DEDUP_REMOVED lines=9> */
[C---:B------:R-:W-:Y:S01]  /*58610*/  IMAD.WIDE R20, R7.reuse, 0x4, R186 ;  /* 0x0000000407147825 */ /* 0x040fe200078e02ba */
[----:B------:R-:W2:Y:S08]  /*58620*/  LDC R18, c[0x0][0x230] ;  /* 0x00008c00ff127b82 */ /* 0x000eb00000000800 */
[----:B------:R-:W2:Y:S01]  /*58630*/  LDC R17, c[0x0][0x230] ;  /* 0x00008c00ff117b82 */ /* 0x000ea20000000800 */
[----:B-1----:R-:W-:-:S04]  /*58640*/  IMAD.WIDE R8, R7, 0x4, R182 ;  /* 0x0000000407087825 */ /* 0x002fc800078e02b6 */
[----:B---3--:R-:W-:Y:S01]  /*58650*/  IMAD.WIDE R2, R7, 0x4, R184 ;  /* 0x0000000407027825 */ /* 0x008fe200078e02b8 */
[----:B------:R1:W-:Y:S04]  /*58660*/  LDGSTS.E [R171+-0xfff4], desc[UR60][R8.64], !P1 ;  /* 0xf000c00008ab7fae */ /* 0x0003e8000c92187c */
[----:B------:R1:W-:Y:S04]  /*58670*/  STL.64 [R1+0x1058], R8 ;  /* 0x0010580801007387 */ /* 0x0003e80000100a00 */
[----:B------:R3:W-:Y:S01]  /*58680*/  LDGSTS.E [R171+-0xc000], desc[UR60][R2.64], !P6 ;  /* 0xf400000002ab7fae */ /* 0x0007e2000f12187c */
[----:B------:R-:W-:-:S02]  /*58690*/  ISETP.GE.U32.AND P1, PT, R11, 0x7ffffda7, PT ;  /* 0x7ffffda70b00780c */ /* 0x000fc40003f26070 */
[----:B------:R-:W-:Y:S01]  /*586a0*/  ISETP.GE.U32.AND P6, PT, R10, 0x7ffffda6, PT ;  /* 0x7ffffda60a00780c */ /* 0x000fe20003fc6070 */
[----:B------:R3:W-:Y:S01]  /*586b0*/  STL.64 [R1+0x1038], R2 ;  /* 0x0010380201007387 */ /* 0x0007e20000100a00 */
[----:B----4-:R-:W-:Y:S02]  /*586c0*/  VIADD R10, R12, 0xfffffe24 ;  /* 0xfffffe240c0a7836 */ /* 0x010fe40000000000 */
[----:B------:R-:W-:Y:S01]  /*586d0*/  VIADD R11, R13, 0xfffffe07 ;  /* 0xfffffe070d0b7836 */ /* 0x000fe20000000000 */
[----:B------:R4:W-:Y:S04]  /*586e0*/  STL.64 [R1+0x1028], R20 ;  /* 0x0010281401007387 */ /* 0x0009e80000100a00 */
[----:B------:R4:W-:Y:S01]  /*586f0*/  LDGSTS.E [R171+-0xbffc], desc[UR60][R20.64], !P5 ;  /* 0xf400400014ab7fae */ /* 0x0009e2000e92187c */
[----:B------:R-:W4:Y:S01]  /*58700*/  LDC R12, c[0x0][0x230] ;  /* 0x00008c00ff0c7b82 */ /* 0x000f220000000800 */
[----:B-1----:R-:W-:-:S04]  /*58710*/  IMAD.WIDE R8, R7, 0x4, R188 ;  /* 0x0000000407087825 */ /* 0x002fc800078e02bc */
[----:B---3--:R-:W-:Y:S01]  /*58720*/  IMAD.WIDE R2, R7, 0x4, R190 ;  /* 0x0000000407027825 */ /* 0x008fe200078e02be */
[----:B------:R1:W-:Y:S04]  /*58730*/  STL.64 [R1+0x1008], R8 ;  /* 0x0010080801007387 */ /* 0x0003e80000100a00 */
[----:B------:R1:W-:Y:S01]  /*58740*/  LDGSTS.E [R171+-0xbff8], desc[UR60][R8.64], !P4 ;  /* 0xf400800008ab7fae */ /* 0x0003e2000e12187c */
[----:B------:R-:W-:Y:S02]  /*58750*/  ISETP.GE.U32.AND P5, PT, R10, 0x7ffffda5, PT ;  /* 0x7ffffda50a00780c */ /* 0x000fe40003fa6070 */
[----:B------:R-:W-:Y:S02]  /*58760*/  ISETP.GE.U32.AND P4, PT, R11, 0x7ffffd88, PT ;  /* 0x7ffffd880b00780c */ /* 0x000fe40003f86070 */
[----:B------:R-:W-:Y:S01]  /*58770*/  IADD3 R10, R14, -0x1fa, RZ ;  /* 0xfffffe060e0a7810 */ /* 0x000fe20007ffe0ff */
[----:B------:R3:W-:Y:S04]  /*58780*/  STL.64 [R1+0xfe0], R2 ;  /* 0x000fe00201007387 */ /* 0x0007e80000100a00 */
[----:B------:R3:W-:Y:S01]  /*58790*/  LDGSTS.E [R171+-0xbff4], desc[UR60][R2.64], !P2 ;  /* 0xf400c00002ab7fae */ /* 0x0007e2000d12187c */
[----:B--2---:R-:W-:Y:S01]  /*587a0*/  VIADD R11, R15, 0xfffffe05 ;  /* 0xfffffe050f0b7836 */ /* 0x004fe20000000000 */
[----:B------:R-:W-:Y:S01]  /*587b0*/  ISETP.GE.U32.AND P2, PT, R10, 0x7ffffd87, PT ;  /* 0x7ffffd870a00780c */ /* 0x000fe20003f46070 */
[C---:B----4-:R-:W-:Y:S01]  /*587c0*/  IMAD.WIDE R20, R7.reuse, 0x4, R200 ;  /* 0x0000000407147825 */ /* 0x050fe200078e02c8 */
[----:B------:R-:W2:Y:S08]  /*587d0*/  LDC R13, c[0x0][0x230] ;  /* 0x00008c00ff0d7b82 */ /* 0x000eb00000000800 */
[----:B------:R-:W4:Y:S01]  /*587e0*/  LDC R14, c[0x0][0x230] ;  /* 0x00008c00ff0e7b82 */ /* 0x000f220000000800 */
[----:B-1----:R-:W-:-:S07]  /*587f0*/  IMAD.WIDE R8, R7, 0x4, R192 ;  /* 0x0000000407087825 */ /* 0x002fce00078e02c0 */
[----:B------:R-:W1:Y:S01]  /*58800*/  LDC R15, c[0x0][0x230] ;  /* 0x00008c00ff0f7b82 */ /* 0x000e620000000800 */
[----:B---3--:R-:W-:Y:S01]  /*58810*/  IMAD.WIDE R2, R7, 0x4, R194 ;  /* 0x0000000407027825 */ /* 0x008fe200078e02c2 */
[----:B------:R3:W-:Y:S04]  /*58820*/  LDGSTS.E [R171+-0x8000], desc[UR60][R8.64], !P0 ;  /* 0xf800000008ab7fae */ /* 0x0007e8000c12187c */
[----:B------:R3:W-:Y:S01]  /*58830*/  STL.64 [R1+0xec8], R8 ;  /* 0x000ec80801007387 */ /* 0x0007e20000100a00 */
[----:B------:R-:W-:-:S03]  /*58840*/  ISETP.GE.U32.AND P0, PT, R11, 0x7ffffd86, PT ;  /* 0x7ffffd860b00780c */ /* 0x000fc60003f06070 */
[----:B------:R3:W-:Y:S04]  /*58850*/  STL.64 [R1+0xea0], R2 ;  /* 0x000ea00201007387 */ /* 0x0007e80000100a00 */
[----:B------:R2:W-:Y:S01]  /*58860*/  LDGSTS.E [R171+-0x7ffc], desc[UR60][R2.64], !P1 ;  /* 0xf800400002ab7fae */ /* 0x0005e2000c92187c */
[----:B---3--:R-:W-:-:S04]  /*58870*/  IMAD.WIDE R8, R7, 0x4, R196 ;  /* 0x0000000407087825 */ /* 0x008fc800078e02c4 */
[C---:B--2---:R-:W-:Y:S01]  /*58880*/  IMAD.WIDE R2, R7.reuse, 0x4, R198 ;  /* 0x0000000407027825 */ /* 0x044fe200078e02c6 */
[----:B------:R2:W-:Y:S04]  /*58890*/  STL.64 [R1+0xe90], R8 ;  /* 0x000e900801007387 */ /* 0x0005e80000100a00 */
[----:B------:R2:W-:Y:S04]  /*588a0*/  LDGSTS.E [R171+-0x7ff8], desc[UR60][R8.64], !P6 ;  /* 0xf800800008ab7fae */ /* 0x0005e8000f12187c */
[----:B------:R3:W-:Y:S04]  /*588b0*/  STL.64 [R1+0xe80], R2 ;  /* 0x000e800201007387 */ /* 0x0007e80000100a00 */
[----:B------:R3:W-:Y:S04]  /*588c0*/  LDGSTS.E [R171+-0x7ff4], desc[UR60][R2.64], !P5 ;  /* 0xf800c00002ab7fae */ /* 0x0007e8000e92187c */
[----:B------:R-:W-:Y:S04]  /*588d0*/  STL.64 [R1+0xe70], R20 ;  /* 0x000e701401007387 */ /* 0x000fe80000100a00 */
[----:B------:R-:W-:Y:S01]  /*588e0*/  LDGSTS.E [R171+-0x4000], desc[UR60][R20.64], !P4 ;  /* 0xfc00000014ab7fae */ /* 0x000fe2000e12187c */
        /* <DEDUP_REMOVED lines=8> */
[----:B------:R2:W-:Y:S04]  /*58970*/  STL.64 [R1+0xe20], R8 ;  /* 0x000e200801007387 */ /* 0x0005e80000100a00 */
[----:B------:R3:W-:Y:S04]  /*58980*/  STL.64 [R1+0xe18], R2 ;  /* 0x000e180201007387 */ /* 0x0007e80000100a00 */
[----:B------:R-:W-:Y:S04]  /*58990*/  STL [R1+0x2560], R171 ;  /* 0x002560ab01007387 */ /* 0x000fe80000100800 */
[----:B------:R-:W3:Y:S04]  /*589a0*/  LDL.LU.64 R44, [R1+0x488] ;  /* 0x00048800012c7983 */ /* 0x000ee80000300a00 */
[----:B------:R-:W3:Y:S01]  /*589b0*/  LDL.LU.64 R242, [R1+0x498] ;  /* 0x0004980001f27983 */ /* 0x000ee20000300a00 */
[----:B------:R-:W-:-:S02]  /*589c0*/  VIADD R10, R16, 0xfffffe04 ;  /* 0xfffffe04100a7836 */ /* 0x000fc40000000000 */
[----:B------:R-:W2:Y:S01]  /*589d0*/  LDC R16, c[0x0][0x230] ;  /* 0x00008c00ff107b82 */ /* 0x000ea20000000800 */
[----:B------:R-:W-:Y:S01]  /*589e0*/  IADD3 R11, R17, -0x19d, RZ ;  /* 0xfffffe63110b7810 */ /* 0x000fe20007ffe0ff */
[----:B------:R-:W-:Y:S01]  /*589f0*/  IMAD.WIDE R20, R7, 0x4, R214 ;  /* 0x0000000407147825 */ /* 0x000fe200078e02d6 */
[----:B------:R-:W-:-:S03]  /*58a00*/  ISETP.GE.U32.AND P1, PT, R10, 0x7ffffd85, PT ;  /* 0x7ffffd850a00780c */ /* 0x000fc60003f26070 */
[----:B------:R-:W-:Y:S02]  /*58a10*/  VIADD R10, R18, 0xfffffe62 ;  /* 0xfffffe62120a7836 */ /* 0x000fe40000000000 */
[----:B------:R-:W2:Y:S01]  /*58a20*/  LDC R18, c[0x0][0x230] ;  /* 0x00008c00ff127b82 */ /* 0x000ea20000000800 */
[----:B------:R-:W-:Y:S02]  /*58a30*/  ISETP.GE.U32.AND P6, PT, R11, 0x7ffffde4, PT ;  /* 0x7ffffde40b00780c */ /* 0x000fe40003fc6070 */
[----:B------:R-:W-:-:S05]  /*58a40*/  IADD3 R11, R13, -0x1a0, RZ ;  /* 0xfffffe600d0b7810 */ /* 0x000fca0007ffe0ff */
[----:B------:R-:W3:Y:S01]  /*58a50*/  LDC R17, c[0x0][0x230] ;  /* 0x00008c00ff117b82 */ /* 0x000ee20000000800 */
[----:B------:R-:W-:Y:S01]  /*58a60*/  ISETP.GE.U32.AND P5, PT, R10, 0x7ffffde3, PT ;  /* 0x7ffffde30a00780c */ /* 0x000fe20003fa6070 */
[----:B------:R-:W-:-:S06]  /*58a70*/  VIADD R10, R12, 0xfffffe61 ;  /* 0xfffffe610c0a7836 */ /* 0x000fcc0000000000 */
[----:B------:R-:W3:Y:S08]  /*58a80*/  LDC R12, c[0x0][0x230] ;  /* 0x00008c00ff0c7b82 */ /* 0x000ef00000000800 */
[----:B------:R-:W3:Y:S01]  /*58a90*/  LDC R13, c[0x0][0x230] ;  /* 0x00008c00ff0d7b82 */ /* 0x000ee20000000800 */
[----:B------:R-:W-:Y:S01]  /*58aa0*/  ISETP.GE.U32.AND P4, PT, R10, 0x7ffffde2, PT ;  /* 0x7ffffde20a00780c */ /* 0x000fe20003f86070 */
[----:B----4-:R-:W-:Y:S01]  /*58ab0*/  VIADD R10, R14, 0xfffffe43 ;  /* 0xfffffe430e0a7836 */ /* 0x010fe20000000000 */
[----:B------:R-:W-:Y:S01]  /*58ac0*/  ISETP.GE.U32.AND P2, PT, R11, 0x7ffffde1, PT ;  /* 0x7ffffde10b00780c */ /* 0x000fe20003f46070 */
[----:B-1----:R-:W-:Y:S01]  /*58ad0*/  VIADD R11, R15, 0xfffffe42 ;  /* 0xfffffe420f0b7836 */ /* 0x002fe20000000000 */
[----:B------:R1:W-:Y:S04]  /*58ae0*/  LDGSTS.E [R171+-0x3ff4], desc[UR60][R8.64], !P1 ;  /* 0xfc00c00008ab7fae */ /* 0x0003e8000c92187c */
[----:B------:R3:W-:Y:S01]  /*58af0*/  LDGSTS.E [R244+-0x10000], desc[UR60][R2.64], !P6 ;  /* 0xf000000002f47fae */ /* 0x0007e2000f12187c */
[----:B------:R-:W-:Y:S01]  /*58b00*/  ISETP.GE.U32.AND P0, PT, R10, 0x7ffffdc4, PT ;  /* 0x7ffffdc40a00780c */ /* 0x000fe20003f06070 */
[----:B------:R-:W4:Y:S08]  /*58b10*/  LDC R14, c[0x0][0x230] ;  /* 0x00008c00ff0e7b82 */ /* 0x000f300000000800 */
[----:B------:R-:W4:Y:S01]  /*58b20*/  LDC R15, c[0x0][0x230] ;  /* 0x00008c00ff0f7b82 */ /* 0x000f220000000800 */
[----:B--2---:R-:W-:-:S02]  /*58b30*/  IADD3 R10, R16, -0x1bf, RZ ;  /* 0xfffffe41100a7810 */ /* 0x004fc40007ffe0ff */
[----:B------:R-:W-:-:S05]  /*58b40*/  ISETP.GE.U32.AND P1, PT, R11, 0x7ffffdc3, PT ;  /* 0x7ffffdc30b00780c */ /* 0x000fca0003f26070 */
[----:B------:R-:W2:Y:S01]  /*58b50*/  LDC R16, c[0x0][0x230] ;  /* 0x00008c00ff107b82 */ /* 0x000ea20000000800 */
[----:B-1----:R-:W-:Y:S01]  /*58b60*/  IMAD.WIDE R8, R7, 0x4, R210 ;  /* 0x0000000407087825 */ /* 0x002fe200078e02d2 */
[----:B------:R-:W-:-:S03]  /*58b70*/  ISETP.GE.U32.AND P6, PT, R10, 0x7ffffdc2, PT ;  /* 0x7ffffdc20a00780c */ /* 0x000fc60003fc6070 */
[----:B------:R-:W-:Y:S02]  /*58b80*/  VIADD R11, R18, 0xfffffe40 ;  /* 0xfffffe40120b7836 */ /* 0x000fe40000000000 */
[----:B------:R-:W-:Y:S01]  /*58b90*/  VIADD R10, R19, 0xfffffe23 ;  /* 0xfffffe23130a7836 */ /* 0x000fe20000000000 */
[----:B------:R-:W1:Y:S01]  /*58ba0*/  LDC R18, c[0x0][0x230] ;  /* 0x00008c00ff127b82 */ /* 0x000e620000000800 */
[----:B---3--:R-:W-:Y:S01]  /*58bb0*/  IMAD.WIDE R2, R7, 0x4, R212 ;  /* 0x0000000407027825 */ /* 0x008fe200078e02d4 */
[----:B------:R3:W-:Y:S04]  /*58bc0*/  STL.64 [R1+0xe10], R8 ;  /* 0x000e100801007387 */ /* 0x0007e80000100a00 */
[----:B------:R3:W-:Y:S04]  /*58bd0*/  LDGSTS.E [R244+-0xfffc], desc[UR60][R8.64], !P5 ;  /* 0xf000400008f47fae */ /* 0x0007e8000e92187c */
[----:B------:R3:W-:Y:S04]  /*58be0*/  STL.64 [R1+0xe08], R2 ;  /* 0x000e080201007387 */ /* 0x0007e80000100a00 */
[----:B------:R3:W-:Y:S01]  /*58bf0*/  LDGSTS.E [R244+-0xfff8], desc[UR60][R2.64], !P4 ;  /* 0xf000800002f47fae */ /* 0x0007e2000e12187c */
[----:B------:R-:W-:-:S03]  /*58c00*/  ISETP.GE.U32.AND P5, PT, R11, 0x7ffffdc1, PT ;  /* 0x7ffffdc10b00780c */ /* 0x000fc60003fa6070 */
[----:B------:R-:W2:Y:S01]  /*58c10*/  LDL.LU.64 R24, [R1+0x4a0] ;  /* 0x0004a00001187983 */ /* 0x000ea20000300a00 */
[----:B------:R-:W-:-:S03]  /*58c20*/  ISETP.GE.U32.AND P4, PT, R10, 0x7ffffda4, PT ;  /* 0x7ffffda40a00780c */ /* 0x000fc60003f86070 */
[----:B------:R-:W2:Y:S01]  /*58c30*/  LDL.LU.64 R26, [R1+0x4a8] ;  /* 0x0004a800011a7983 */ /* 0x000ea20000300a00 */
[----:B------:R-:W-:Y:S01]  /*58c40*/  IADD3 R10, R12, -0x1de, RZ ;  /* 0xfffffe220c0a7810 */ /* 0x000fe20007ffe0ff */
[----:B------:R-:W-:Y:S02]  /*58c50*/  VIADD R11, R13, 0xfffffe21 ;  /* 0xfffffe210d0b7836 */ /* 0x000fe40000000000 */
[----:B---3--:R-:W-:-:S04]  /*58c60*/  IMAD.WIDE R8, R7, 0x4, R216 ;  /* 0x0000000407087825 */ /* 0x008fc800078e02d8 */
[C---:B------:R-:W-:Y:S01]  /*58c70*/  IMAD.WIDE R2, R7.reuse, 0x4, R218 ;  /* 0x0000000407027825 */ /* 0x040fe200078e02da */
[----:B------:R-:W-:Y:S04]  /*58c80*/  STL.64 [R1+0xdc8], R20 ;  /* 0x000dc81401007387 */ /* 0x000fe80000100a00 */
[----:B------:R-:W-:Y:S01]  /*58c90*/  LDGSTS.E [R244+-0xfff4], desc[UR60][R20.64], !P2 ;  /* 0xf000c00014f47fae */ /* 0x000fe2000d12187c */
[----:B------:R-:W-:-:S03]  /*58ca0*/  IMAD.WIDE R12, R7, 0x4, R220 ;  /* 0x00000004070c7825 */ /* 0x000fc600078e02dc */
[----:B------:R3:W-:Y:S04]  /*58cb0*/  STL.64 [R1+0xd98], R8 ;  /* 0x000d980801007387 */ /* 0x0007e80000100a00 */
[----:B------:R3:W-:Y:S04]  /*58cc0*/  LDGSTS.E [R244+-0xc000], desc[UR60][R8.64], !P0 ;  /* 0xf400000008f47fae */ /* 0x0007e8000c12187c */
[----:B------:R4:W-:Y:S04]  /*58cd0*/  STL.64 [R1+0x490], R2 ;  /* 0x0004900201007387 */ /* 0x0009e80000100a00 */
[----:B------:R4:W-:Y:S04]  /*58ce0*/  LDGSTS.E [R244+-0xbffc], desc[UR60][R2.64], !P1 ;  /* 0xf400400002f47fae */ /* 0x0009e8000c92187c */
[----:B------:R-:W2:Y:S04]  /*58cf0*/  LDL.LU.64 R238, [R1+0x4b0] ;  /* 0x0004b00001ee7983 */ /* 0x000ea80000300a00 */
[----:B------:R1:W-:Y:S04]  /*58d00*/  STL.64 [R1+0x480], R12 ;  /* 0x0004800c01007387 */ /* 0x0003e80000100a00 */
[----:B------:R-:W2:Y:S01]  /*58d10*/  LDL.LU.64 R80, [R1+0x4b8] ;  /* 0x0004b80001507983 */ /* 0x000ea20000300a00 */
[----:B---3--:R-:W-:-:S04]  /*58d20*/  IMAD.WIDE R8, R7, 0x4, R44 ;  /* 0x0000000407087825 */ /* 0x008fc800078e022c */
[----:B----4-:R-:W-:Y:S01]  /*58d30*/  IMAD.WIDE R2, R7, 0x4, R242 ;  /* 0x0000000407027825 */ /* 0x010fe200078e02f2 */
[----:B------:R-:W-:Y:S02]  /*58d40*/  ISETP.GE.U32.AND P2, PT, R10, 0x7ffffda3, PT ;  /* 0x7ffffda30a00780c */ /* 0x000fe40003f46070 */
[----:B------:R-:W-:Y:S01]  /*58d50*/  ISETP.GE.U32.AND P0, PT, R11, 0x7ffffda2, PT ;  /* 0x7ffffda20b00780c */ /* 0x000fe20003f06070 */
[----:B------:R1:W-:Y:S04]  /*58d60*/  LDGSTS.E [R244+-0xbff8], desc[UR60][R12.64], !P6 ;  /* 0xf40080000cf47fae */ /* 0x0003e8000f12187c */
[----:B------:R3:W-:Y:S04]  /*58d70*/  STL.64 [R1+0x478], R8 ;  /* 0x0004780801007387 */ /* 0x0007e80000100a00 */
[----:B------:R-:W4:Y:S04]  /*58d80*/  LDL.LU.64 R20, [R1+0x4c0] ;  /* 0x0004c00001147983 */ /* 0x000f280000300a00 */
[----:B------:R-:W4:Y:S04]  /*58d90*/  LDL.LU.64 R22, [R1+0x4c8] ;  /* 0x0004c80001167983 */ /* 0x000f280000300a00 */
[----:B------:R3:W-:Y:S04]  /*58da0*/  STL.64 [R1+0x470], R2 ;  /* 0x0004700201007387 */ /* 0x0007e80000100a00 */
[----:B------:R-:W4:Y:S04]  /*58db0*/  LDL.LU.64 R28, [R1+0x4d0] ;  /* 0x0004d000011c7983 */ /* 0x000f280000300a00 */
[----:B------:R-:W4:Y:S04]  /*58dc0*/  LDL.LU.64 R44, [R1+0x4d8] ;  /* 0x0004d800012c7983 */ /* 0x000f280000300a00 */
[----:B------:R-:W4:Y:S04]  /*58dd0*/  LDL.LU.64 R242, [R1+0x4e0] ;  /* 0x0004e00001f27983 */ /* 0x000f280000300a00 */
[----:B------:R3:W-:Y:S04]  /*58de0*/  LDGSTS.E [R244+-0xbff4], desc[UR60][R8.64], !P5 ;  /* 0xf400c00008f47fae */ /* 0x0007e8000e92187c */
[----:B------:R3:W-:Y:S01]  /*58df0*/  LDGSTS.E [R244+-0x8000], desc[UR60][R2.64], !P4 ;  /* 0xf800000002f47fae */ /* 0x0007e2000e12187c */
[----:B------:R-:W-:-:S02]  /*58e00*/  IMAD.SHL.U32 R5, R5, 0x80, RZ ;  /* 0x0000008005057824 */ /* 0x000fc400078e00ff */
[----:B------:R-:W-:Y:S02]  /*58e10*/  VIADD R10, R14, 0xfffffe20 ;  /* 0xfffffe200e0a7836 */ /* 0x000fe40000000000 */
[----:B------:R-:W-:Y:S01]  /*58e20*/  VIADD R11, R17, 0xfffffe00 ;  /* 0xfffffe00110b7836 */ /* 0x000fe20000000000 */
[----:B-1----:R-:W-:Y:S01]  /*58e30*/  IADD3 R12, R18, -0x1ff, RZ ;  /* 0xfffffe01120c7810 */ /* 0x002fe20007ffe0ff */
[----:B--2---:R-:W-:Y:S01]  /*58e40*/  VIADD R13, R16, 0xfffffe02 ;  /* 0xfffffe02100d7836 */ /* 0x004fe20000000000 */
[----:B------:R-:W-:Y:S02]  /*58e50*/  ISETP.GE.U32.AND P1, PT, R10, 0x7ffffda1, PT ;  /* 0x7ffffda10a00780c */ /* 0x000fe40003f26070 */
[----:B------:R-:W-:Y:S02]  /*58e60*/  IADD3 R10, R15, -0x1fd, RZ ;  /* 0xfffffe030f0a7810 */ /* 0x000fe40007ffe0ff */
[----:B------:R-:W-:Y:S02]  /*58e70*/  ISETP.GE.AND P5, PT, R6, R11, PT ;  /* 0x0000000b0600720c */ /* 0x000fe40003fa6270 */
[----:B------:R-:W-:-:S02]  /*58e80*/  ISETP.GE.U32.AND P6, PT, R10, 0x7ffffd84, PT ;  /* 0x7ffffd840a00780c */ /* 0x000fc40003fc6070 */
[----:B------:R-:W-:Y:S02]  /*58e90*/  SEL R10, RZ, 0x4, P5 ;  /* 0x00000004ff0a7807 */ /* 0x000fe40002800000 */
[----:B------:R-:W-:Y:S01]  /*58ea0*/  ISETP.GE.U32.AND P5, PT, R13, 0x7ffffd83, PT ;  /* 0x7ffffd830d00780c */ /* 0x000fe20003fa6070 */
[----:B---3--:R-:W-:-:S04]  /*58eb0*/  IMAD.WIDE R8, R7, 0x4, R24 ;  /* 0x0000000407087825 */ /* 0x008fc800078e0218 */
[----:B------:R-:W-:Y:S01]  /*58ec0*/  IMAD.WIDE R2, R7, 0x4, R26 ;  /* 0x0000000407027825 */ /* 0x000fe200078e021a */
[----:B------:R1:W-:Y:S04]  /*58ed0*/  STL.64 [R1+0x468], R8 ;  /* 0x0004680801007387 */ /* 0x0003e80000100a00 */
[----:B------:R1:W-:Y:S04]  /*58ee0*/  LDGSTS.E [R244+-0x7ffc], desc[UR60][R8.64], !P2 ;  /* 0xf800400008f47fae */ /* 0x0003e8000d12187c */
[----:B------:R2:W-:Y:S04]  /*58ef0*/  STL.64 [R1+0x460], R2 ;  /* 0x0004600201007387 */ /* 0x0005e80000100a00 */
[----:B------:R2:W-:Y:S04]  /*58f00*/  LDGSTS.E [R244+-0x7ff8], desc[UR60][R2.64], !P0 ;  /* 0xf800800002f47fae */ /* 0x0005e8000c12187c */
[----:B------:R-:W3:Y:S04]  /*58f10*/  LDL.LU.64 R24, [R1+0x4e8] ;  /* 0x0004e80001187983 */ /* 0x000ee80000300a00 */
[----:B------:R-:W3:Y:S04]  /*58f20*/  LDL.LU.64 R26, [R1+0x4f0] ;  /* 0x0004f000011a7983 */ /* 0x000ee80000300a00 */
[----:B------:R-:W3:Y:S01]  /*58f30*/  LDL.LU.64 R240, [R1+0x4f8] ;  /* 0x0004f80001f07983 */ /* 0x000ee20000300a00 */
[----:B-1----:R-:W-:-:S04]  /*58f40*/  IMAD.WIDE R8, R5, 0x4, R238 ;  /* 0x0000000405087825 */ /* 0x002fc800078e02ee */
[----:B--2---:R-:W-:Y:S02]  /*58f50*/  IMAD.WIDE R2, R5, 0x4, R80 ;  /* 0x0000000405027825 */ /* 0x004fe400078e0250 */
[----:B------:R-:W2:Y:S04]  /*58f60*/  LDL.LU.64 R80, [R1+0x500] ;  /* 0x0005000001507983 */ /* 0x000ea80000300a00 */
[----:B------:R-:W-:Y:S04]  /*58f70*/  STL.64 [R1+0x430], R8 ;  /* 0x0004300801007387 */ /* 0x000fe80000100a00 */
[----:B------:R-:W-:Y:S01]  /*58f80*/  STL.64 [R1+0x410], R2 ;  /* 0x0004100201007387 */ /* 0x000fe20000100a00 */
[----:B------:R-:W-:Y:S01]  /*58f90*/  ISETP.GE.U32.AND P2, PT, R12, 0x7ffffd82, PT ;  /* 0x7ffffd820c00780c */ /* 0x000fe20003f46070 */
[----:B----4-:R-:W-:-:S04]  /*58fa0*/  IMAD.WIDE R20, R7, 0x4, R20 ;  /* 0x0000000407147825 */ /* 0x010fc800078e0214 */
[----:B------:R-:W-:-:S04]  /*58fb0*/  IMAD.WIDE R18, R7, 0x4, R22 ;  /* 0x0000000407127825 */ /* 0x000fc800078e0216 */
[----:B------:R-:W-:-:S04]  /*58fc0*/  IMAD.WIDE R16, R7, 0x4, R28 ;  /* 0x0000000407107825 */ /* 0x000fc800078e021c */
[C---:B------:R-:W-:Y:S01]  /*58fd0*/  IMAD.WIDE R14, R7.reuse, 0x4, R44 ;  /* 0x00000004070e7825 */ /* 0x040fe200078e022c */
[----:B------:R1:W-:Y:S04]  /*58fe0*/  STL.64 [R1+0x458], R20 ;  /* 0x0004581401007387 */ /* 0x0003e80000100a00 */
[----:B------:R-:W-:Y:S04]  /*58ff0*/  STL.64 [R1+0x450], R18 ;  /* 0x0004501201007387 */ /* 0x000fe80000100a00 */
[----:B------:R-:W-:Y:S01]  /*59000*/  STL.64 [R1+0x448], R16 ;  /* 0x0004481001007387 */ /* 0x000fe20000100a00 */
[----:B------:R-:W-:-:S03]  /*59010*/  IMAD.WIDE R12, R7, 0x4, R242 ;  /* 0x00000004070c7825 */ /* 0x000fc600078e02f2 */
[----:B------:R3:W-:Y:S04]  /*59020*/  STL.64 [R1+0x440], R14 ;  /* 0x0004400e01007387 */ /* 0x0007e80000100a00 */
[----:B------:R-:W4:Y:S04]  /*59030*/  LDL.LU.64 R44, [R1+0x508] ;  /* 0x00050800012c7983 */ /* 0x000f280000300a00 */
[----:B------:R-:W-:Y:S04]  /*59040*/  LDGSTS.E [R244+-0x7ff4], desc[UR60][R20.64], !P1 ;  /* 0xf800c00014f47fae */ /* 0x000fe8000c92187c */
[----:B------:R-:W-:Y:S01]  /*59050*/  STL.64 [R1+0x438], R12 ;  /* 0x0004380c01007387 */ /* 0x000fe20000100a00 */
[----:B------:R-:W-:-:S03]  /*59060*/  ISETP.GT.AND P4, PT, R170, 0x27f, PT ;  /* 0x0000027faa00780c */ /* 0x000fc60003f84270 */
[----:B------:R-:W-:Y:S04]  /*59070*/  LDGSTS.E [R244+-0x4000], desc[UR60][R18.64], !P6 ;  /* 0xfc00000012f47fae */ /* 0x000fe8000f12187c */
[----:B------:R-:W-:Y:S04]  /*59080*/  LDGSTS.E [R244+-0x3ffc], desc[UR60][R16.64], !P5 ;  /* 0xfc00400010f47fae */ /* 0x000fe8000e92187c */
[----:B------:R3:W-:Y:S04]  /*59090*/  LDGSTS.E [R244+-0x3ff8], desc[UR60][R14.64], !P2 ;  /* 0xfc0080000ef47fae */ /* 0x0007e8000d12187c */
[----:B-1----:R-:W4:Y:S04]  /*590a0*/  LDL.LU.64 R20, [R1+0x510] ;  /* 0x0005100001147983 */ /* 0x002f280000300a00 */
[----:B------:R-:W4:Y:S01]  /*590b0*/  LDL.LU.64 R242, [R1+0x518] ;  /* 0x0005180001f27983 */ /* 0x000f220000300a00 */
[----:B------:R-:W-:-:S02]  /*590c0*/  SEL R10, R10, RZ, P4 ;  /* 0x000000ff0a0a7207 */ /* 0x000fc40002000000 */
[----:B------:R-:W-:Y:S01]  /*590d0*/  ISETP.GE.U32.AND P4, PT, R11, 0x7ffffd81, PT ;  /* 0x7ffffd810b00780c */ /* 0x000fe20003f86070 */
[----:B------:R-:W-:Y:S01]  /*590e0*/  STL [R1+0x2588], R244 ;  /* 0x002588f401007387 */ /* 0x000fe20000100800 */
[----:B------:R-:W-:Y:S01]  /*590f0*/  ISETP.NE.U32.AND P0, PT, R10, RZ, PT ;  /* 0x000000ff0a00720c */ /* 0x000fe20003f05070 */
[C---:B------:R-:W-:Y:S02]  /*59100*/  VIADD R10, R245.reuse, 0x100000 ;  /* 0x00100000f50a7836 */ /* 0x040fe40000000000 */
[----:B------:R1:W-:Y:S04]  /*59110*/  STL [R1+0x2570], R7 ;  /* 0x0025700701007387 */ /* 0x0003e80000100800 */
[----:B------:R-:W4:Y:S01]  /*59120*/  LDL.LU.64 R28, [R1+0x520] ;  /* 0x00052000011c7983 */ /* 0x000f220000300a00 */
[----:B------:R-:W-:-:S03]  /*59130*/  VIADD R11, R245, 0x100000 ;  /* 0x00100000f50b7836 */ /* 0x000fc60000000000 */
[----:B------:R1:W-:Y:S04]  /*59140*/  LDGSTS.E [R244+-0x3ff4], desc[UR60][R12.64], !P4 ;  /* 0xfc00c0000cf47fae */ /* 0x0003e8000e12187c */
[----:B------:R-:W0:Y:S04]  /*59150*/  LDGDEPBAR ;  /* 0x00000000000079af */ /* 0x000e280000000000 */
[----:B------:R1:W-:Y:S04]  /*59160*/  LDGSTS.E [R10+-0x40000], desc[UR60][R8.64], P3 ;  /* 0xc0000000080a7fae */ /* 0x0003e8000992187c */
[----:B------:R2:W-:Y:S01]  /*59170*/  LDGSTS.E [R11+-0x3fc00], desc[UR60][R2.64], P3 ;  /* 0xc0400000020b7fae */ /* 0x0005e2000992187c */
[----:B---3--:R-:W-:-:S03]  /*59180*/  IMAD.WIDE R14, R5, 0x4, R24 ;  /* 0x00000004050e7825 */ /* 0x008fc600078e0218 */
[----:B------:R-:W3:Y:S01]  /*59190*/  LDL.LU.64 R24, [R1+0x528] ;  /* 0x0005280001187983 */ /* 0x000ee20000300a00 */
[----:B-1----:R-:W-:Y:S01]  /*591a0*/  IMAD.WIDE R6, R5, 0x4, R240 ;  /* 0x0000000405067825 */ /* 0x002fe200078e02f0 */
[----:B------:R-:W-:-:S03]  /*591b0*/  IADD3 R13, R245, 0x100000, RZ ;  /* 0x00100000f50d7810 */ /* 0x000fc60007ffe0ff */
[C---:B------:R-:W-:Y:S02]  /*591c0*/  IMAD.WIDE R8, R5.reuse, 0x4, R26 ;  /* 0x0000000405087825 */ /* 0x040fe400078e021a */
[----:B------:R-:W3:Y:S04]  /*591d0*/  LDL.LU.64 R26, [R1+0x530] ;  /* 0x00053000011a7983 */ /* 0x000ee80000300a00 */
[----:B------:R4:W-:Y:S01]  /*591e0*/  STL.64 [R1+0x3f0], R14 ;  /* 0x0003f00e01007387 */ /* 0x0009e20000100a00 */
[----:B--2---:R-:W-:-:S03]  /*591f0*/  IMAD.WIDE R2, R5, 0x4, R80 ;  /* 0x0000000405027825 */ /* 0x004fc600078e0250 */
[----:B------:R1:W-:Y:S04]  /*59200*/  STL.64 [R1+0x3d0], R8 ;  /* 0x0003d00801007387 */ /* 0x0003e80000100a00 */
[----:B------:R-:W2:Y:S01]  /*59210*/  LDL.LU.64 R80, [R1+0x538] ;  /* 0x0005380001507983 */ /* 0x000ea20000300a00 */
[----:B------:R-:W-:-:S03]  /*59220*/  VIADD R12, R245, 0x100000 ;  /* 0x00100000f50c7836 */ /* 0x000fc60000000000 */
[----:B------:R1:W-:Y:S04]  /*59230*/  STL.64 [R1+0x3b0], R6 ;  /* 0x0003b00601007387 */ /* 0x0003e80000100a00 */
[----:B------:R4:W-:Y:S04]  /*59240*/  LDGSTS.E [R13+-0x3f800], desc[UR60][R14.64], P3 ;  /* 0xc08000000e0d7fae */ /* 0x0009e8000992187c */
[----:B------:R1:W-:Y:S04]  /*59250*/  STL.64 [R1+0x390], R2 ;  /* 0x0003900201007387 */ /* 0x0003e80000100a00 */
[----:B------:R-:W2:Y:S04]  /*59260*/  LDL.LU.64 R22, [R1+0x540] ;  /* 0x0005400001167983 */ /* 0x000ea80000300a00 */
[----:B------:R1:W-:Y:S04]  /*59270*/  LDGSTS.E [R12+-0x3f400], desc[UR60][R8.64], P3 ;  /* 0xc0c00000080c7fae */ /* 0x0003e8000992187c */
[----:B------:R1:W-:Y:S04]  /*59280*/  LDGSTS.E [R11+-0x3f000], desc[UR60][R6.64], P3 ;  /* 0xc1000000060b7fae */ /* 0x0003e8000992187c */
[----:B------:R1:W-:Y:S01]  /*59290*/  LDGSTS.E [R10+-0x3ec00], desc[UR60][R2.64], P3 ;  /* 0xc1400000020a7fae */ /* 0x0003e2000992187c */
[----:B----4-:R-:W-:-:S03]  /*592a0*/  IMAD.WIDE R14, R5, 0x4, R44 ;  /* 0x00000004050e7825 */ /* 0x010fc600078e022c */
[----:B------:R-:W4:Y:S04]  /*592b0*/  LDL.LU.64 R44, [R1+0x548] ;  /* 0x00054800012c7983 */ /* 0x000f280000300a00 */
[----:B------:R-:W4:Y:S04]  /*592c0*/  LDL.LU.64 R240, [R1+0x550] ;  /* 0x0005500001f07983 */ /* 0x000f280000300a00 */
[----:B------:R3:W-:Y:S04]  /*592d0*/  STL.64 [R1+0x370], R14 ;  /* 0x0003700e01007387 */ /* 0x0007e80000100a00 */
[----:B------:R3:W-:Y:S01]  /*592e0*/  LDGSTS.E [R13+-0x3e800], desc[UR60][R14.64], P3 ;  /* 0xc18000000e0d7fae */ /* 0x0007e2000992187c */
[----:B-1----:R-:W-:-:S03]  /*592f0*/  IMAD.WIDE R8, R5, 0x4, R20 ;  /* 0x0000000405087825 */ /* 0x002fc600078e0214 */
[----:B------:R-:W4:Y:S01]  /*59300*/  LDL.LU.64 R20, [R1+0x558] ;  /* 0x0005580001147983 */ /* 0x000f220000300a00 */
[----:B------:R-:W-:-:S03]  /*59310*/  IMAD.WIDE R6, R5, 0x4, R242 ;  /* 0x0000000405067825 */ /* 0x000fc600078e02f2 */
[----:B------:R1:W-:Y:S04]  /*59320*/  STL.64 [R1+0x350], R8 ;  /* 0x0003500801007387 */ /* 0x0003e80000100a00 */
[----:B------:R-:W4:Y:S04]  /*59330*/  LDL.LU.64 R242, [R1+0x560] ;  /* 0x0005600001f27983 */ /* 0x000f280000300a00 */
[----:B------:R1:W-:Y:S01]  /*59340*/  LDGSTS.E [R12+-0x3e400], desc[UR60][R8.64], P3 ;  /* 0xc1c00000080c7fae */ /* 0x0003e2000992187c */
[----:B------:R-:W-:-:S03]  /*59350*/  IMAD.WIDE R2, R5, 0x4, R28 ;  /* 0x0000000405027825 */ /* 0x000fc600078e021c */
[----:B------:R2:W-:Y:S04]  /*59360*/  STL.64 [R1+0x330], R6 ;  /* 0x0003300601007387 */ /* 0x0005e80000100a00 */
[----:B------:R2:W-:Y:S04]  /*59370*/  LDGSTS.E [R11+-0x3e000], desc[UR60][R6.64], P3 ;  /* 0xc2000000060b7fae */ /* 0x0005e8000992187c */
[----:B------:R2:W-:Y:S04]  /*59380*/  STL.64 [R1+0x310], R2 ;  /* 0x0003100201007387 */ /* 0x0005e80000100a00 */
[----:B------:R-:W4:Y:S04]  /*59390*/  LDL.LU.64 R28, [R1+0x568] ;  /* 0x00056800011c7983 */ /* 0x000f280000300a00 */
[----:B------:R2:W-:Y:S01]  /*593a0*/  LDGSTS.E [R10+-0x3dc00], desc[UR60][R2.64], P3 ;  /* 0xc2400000020a7fae */ /* 0x0005e2000992187c */
[----:B---3--:R-:W-:-:S03]  /*593b0*/  IMAD.WIDE R14, R5, 0x4, R24 ;  /* 0x00000004050e7825 */ /* 0x008fc600078e0218 */
[----:B------:R-:W3:Y:S04]  /*593c0*/  LDL.LU.64 R24, [R1+0x570] ;  /* 0x0005700001187983 */ /* 0x000ee80000300a00 */
[----:B------:R4:W-:Y:S04]  /*593d0*/  STL.64 [R1+0x2f0], R14 ;  /* 0x0002f00e01007387 */ /* 0x0009e80000100a00 */
[----:B------:R4:W-:Y:S01]  /*593e0*/  LDGSTS.E [R13+-0x3d800], desc[UR60][R14.64], P3 ;  /* 0xc28000000e0d7fae */ /* 0x0009e2000992187c */
[----:B-1----:R-:W-:-:S03]  /*593f0*/  IMAD.WIDE R8, R5, 0x4, R26 ;  /* 0x0000000405087825 */ /* 0x002fc600078e021a */
[----:B------:R-:W3:Y:S04]  /*59400*/  LDL.LU.64 R26, [R1+0x578] ;  /* 0x00057800011a7983 */ /* 0x000ee80000300a00 */
[----:B------:R1:W-:Y:S01]  /*59410*/  STL.64 [R1+0x2d0], R8 ;  /* 0x0002d00801007387 */ /* 0x0003e20000100a00 */
[----:B--2---:R-:W-:-:S03]  /*59420*/  IMAD.WIDE R6, R5, 0x4, R80 ;  /* 0x0000000405067825 */ /* 0x004fc600078e0250 */
[----:B------:R1:W-:Y:S04]  /*59430*/  LDGSTS.E [R12+-0x3d400], desc[UR60][R8.64], P3 ;  /* 0xc2c00000080c7fae */ /* 0x0003e8000992187c */
[----:B------:R-:W2:Y:S01]  /*59440*/  LDL.LU.64 R80, [R1+0x580] ;  /* 0x0005800001507983 */ /* 0x000ea20000300a00 */
[----:B------:R-:W-:-:S03]  /*59450*/  IMAD.WIDE R2, R5, 0x4, R22 ;  /* 0x0000000405027825 */ /* 0x000fc600078e0216 */
[----:B------:R1:W-:Y:S04]  /*59460*/  STL.64 [R1+0x2b0], R6 ;  /* 0x0002b00601007387 */ /* 0x0003e80000100a00 */
[----:B------:R1:W-:Y:S04]  /*59470*/  LDGSTS.E [R11+-0x3d000], desc[UR60][R6.64], P3 ;  /* 0xc3000000060b7fae */ /* 0x0003e8000992187c */
[----:B------:R1:W-:Y:S04]  /*59480*/  STL.64 [R1+0x290], R2 ;  /* 0x0002900201007387 */ /* 0x0003e80000100a00 */
[----:B------:R1:W-:Y:S01]  /*59490*/  LDGSTS.E [R10+-0x3cc00], desc[UR60][R2.64], P3 ;  /* 0xc3400000020a7fae */ /* 0x0003e2000992187c */
[----:B----4-:R-:W-:-:S04]  /*594a0*/  IMAD.WIDE R14, R5, 0x4, R44 ;  /* 0x00000004050e7825 */ /* 0x010fc800078e022c */
[C---:B-1----:R-:W-:Y:S01]  /*594b0*/  IMAD.WIDE R8, R5.reuse, 0x4, R240 ;  /* 0x0000000405087825 */ /* 0x042fe200078e02f0 */
[----:B------:R-:W4:Y:S04]  /*594c0*/  LDL.LU.64 R44, [R1+0x588] ;  /* 0x00058800012c7983 */ /* 0x000f280000300a00 */
[----:B------:R1:W-:Y:S04]  /*594d0*/  STL.64 [R1+0x270], R14 ;  /* 0x0002700e01007387 */ /* 0x0003e80000100a00 */
[----:B------:R1:W-:Y:S04]  /*594e0*/  LDGSTS.E [R13+-0x3c800], desc[UR60][R14.64], P3 ;  /* 0xc38000000e0d7fae */ /* 0x0003e8000992187c */
[----:B------:R3:W-:Y:S04]  /*594f0*/  STL.64 [R1+0x250], R8 ;  /* 0x0002500801007387 */ /* 0x0007e80000100a00 */
[----:B------:R-:W4:Y:S04]  /*59500*/  LDL.LU.64 R240, [R1+0x590] ;  /* 0x0005900001f07983 */ /* 0x000f280000300a00 */
[----:B------:R3:W-:Y:S01]  /*59510*/  LDGSTS.E [R12+-0x3c400], desc[UR60][R8.64], P3 ;  /* 0xc3c00000080c7fae */ /* 0x0007e2000992187c */
[----:B------:R-:W-:-:S04]  /*59520*/  IMAD.WIDE R6, R5, 0x4, R20 ;  /* 0x0000000405067825 */ /* 0x000fc800078e0214 */
[C---:B------:R-:W-:Y:S01]  /*59530*/  IMAD.WIDE R2, R5.reuse, 0x4, R242 ;  /* 0x0000000405027825 */ /* 0x040fe200078e02f2 */
[----:B------:R3:W-:Y:S04]  /*59540*/  STL.64 [R1+0x230], R6 ;  /* 0x0002300601007387 */ /* 0x0007e80000100a00 */
[----:B------:R-:W4:Y:S04]  /*59550*/  LDL.LU.64 R242, [R1+0x598] ;  /* 0x0005980001f27983 */ /* 0x000f280000300a00 */
[----:B------:R2:W-:Y:S04]  /*59560*/  STL.64 [R1+0x210], R2 ;  /* 0x0002100201007387 */ /* 0x0005e80000100a00 */
[----:B------:R-:W4:Y:S01]  /*59570*/  LDL.LU.64 R20, [R1+0x5a0] ;  /* 0x0005a00001147983 */ /* 0x000f220000300a00 */
[----:B-1----:R-:W-:-:S03]  /*59580*/  IMAD.WIDE R14, R5, 0x4, R28 ;  /* 0x00000004050e7825 */ /* 0x002fc600078e021c */
[----:B------:R1:W-:Y:S04]  /*59590*/  LDGSTS.E [R11+-0x3c000], desc[UR60][R6.64], P3 ;  /* 0xc4000000060b7fae */ /* 0x0003e8000992187c */
[----:B------:R-:W4:Y:S04]  /*595a0*/  LDL.LU.64 R28, [R1+0x5a8] ;  /* 0x0005a800011c7983 */ /* 0x000f280000300a00 */
[----:B------:R2:W-:Y:S04]  /*595b0*/  LDGSTS.E [R10+-0x3bc00], desc[UR60][R2.64], P3 ;  /* 0xc4400000020a7fae */ /* 0x0005e8000992187c */
[----:B------:R4:W-:Y:S04]  /*595c0*/  STL.64 [R1+0x1f0], R14 ;  /* 0x0001f00e01007387 */ /* 0x0009e80000100a00 */
[----:B------:R4:W-:Y:S01]  /*595d0*/  LDGSTS.E [R13+-0x3b800], desc[UR60][R14.64], P3 ;  /* 0xc48000000e0d7fae */ /* 0x0009e2000992187c */
[----:B---3--:R-:W-:-:S05]  /*595e0*/  IMAD.WIDE R8, R5, 0x4, R24 ;  /* 0x0000000405087825 */ /* 0x008fca00078e0218 */
[----:B------:R3:W-:Y:S04]  /*595f0*/  STL.64 [R1+0x1d0], R8 ;  /* 0x0001d00801007387 */ /* 0x0007e80000100a00 */
[----:B------:R3:W-:Y:S01]  /*59600*/  LDGSTS.E [R12+-0x3b400], desc[UR60][R8.64], P3 ;  /* 0xc4c00000080c7fae */ /* 0x0007e2000992187c */
[----:B-1----:R-:W-:-:S04]  /*59610*/  IMAD.WIDE R6, R5, 0x4, R26 ;  /* 0x0000000405067825 */ /* 0x002fc800078e021a */
[C---:B--2---:R-:W-:Y:S01]  /*59620*/  IMAD.WIDE R2, R5.reuse, 0x4, R80 ;  /* 0x0000000405027825 */ /* 0x044fe200078e0250 */
[----:B------:R1:W-:Y:S04]  /*59630*/  LDGSTS.E [R11+-0x3b000], desc[UR60][R6.64], P3 ;  /* 0xc5000000060b7fae */ /* 0x0003e8000992187c */
[----:B------:R-:W2:Y:S04]  /*59640*/  LDL.LU.64 R80, [R1+0x5b0] ;  /* 0x0005b00001507983 */ /* 0x000ea80000300a00 */
[----:B------:R1:W-:Y:S04]  /*59650*/  STL.64 [R1+0x1b0], R6 ;  /* 0x0001b00601007387 */ /* 0x0003e80000100a00 */
[----:B------:R-:W2:Y:S04]  /*59660*/  LDL.LU.64 R238, [R1+0x5b8] ;  /* 0x0005b80001ee7983 */ /* 0x000ea80000300a00 */
[----:B------:R1:W-:Y:S04]  /*59670*/  STL.64 [R1+0x190], R2 ;  /* 0x0001900201007387 */ /* 0x0003e80000100a00 */
[----:B------:R-:W2:Y:S04]  /*59680*/  LDL.LU.64 R22, [R1+0x5c0] ;  /* 0x0005c00001167983 */ /* 0x000ea80000300a00 */
[----:B------:R-:W2:Y:S04]  /*59690*/  LDL.LU.64 R24, [R1+0x5c8] ;  /* 0x0005c80001187983 */ /* 0x000ea80000300a00 */
[----:B------:R-:W2:Y:S04]  /*596a0*/  LDL.LU.64 R26, [R1+0x5d0] ;  /* 0x0005d000011a7983 */ /* 0x000ea80000300a00 */
[----:B------:R1:W-:Y:S01]  /*596b0*/  LDGSTS.E [R10+-0x3ac00], desc[UR60][R2.64], P3 ;  /* 0xc5400000020a7fae */ /* 0x0003e2000992187c */
[----:B----4-:R-:W-:-:S03]  /*596c0*/  IMAD.WIDE R14, R5, 0x4, R44 ;  /* 0x00000004050e7825 */ /* 0x010fc600078e022c */
[----:B------:R-:W4:Y:S04]  /*596d0*/  LDL.LU.64 R44, [R1+0x5d8] ;  /* 0x0005d800012c7983 */ /* 0x000f280000300a00 */
[----:B------:R1:W-:Y:S01]  /*596e0*/  STL.64 [R1+0x170], R14 ;  /* 0x0001700e01007387 */ /* 0x0003e20000100a00 */
[----:B---3--:R-:W-:-:S03]  /*596f0*/  IMAD.WIDE R8, R5, 0x4, R240 ;  /* 0x0000000405087825 */ /* 0x008fc600078e02f0 */
[----:B------:R3:W-:Y:S04]  /*59700*/  LDGSTS.E [R13+-0x3a800], desc[UR60][R14.64], P3 ;  /* 0xc58000000e0d7fae */ /* 0x0007e8000992187c */
[----:B------:R2:W-:Y:S01]  /*59710*/  LDGSTS.E [R12+-0x3a400], desc[UR60][R8.64], P3 ;  /* 0xc5c00000080c7fae */ /* 0x0005e2000992187c */
[----:B-1----:R-:W-:-:S03]  /*59720*/  IMAD.WIDE R6, R5, 0x4, R242 ;  /* 0x0000000405067825 */ /* 0x002fc600078e02f2 */
[----:B------:R-:W4:Y:S01]  /*59730*/  LDL.LU.64 R242, [R1+0x5e0] ;  /* 0x0005e00001f27983 */ /* 0x000f220000300a00 */
[----:B------:R-:W-:-:S03]  /*59740*/  IMAD.WIDE R2, R5, 0x4, R20 ;  /* 0x0000000405027825 */ /* 0x000fc600078e0214 */
[----:B------:R2:W-:Y:S04]  /*59750*/  STL.64 [R1+0x150], R8 ;  /* 0x0001500801007387 */ /* 0x0005e80000100a00 */
[----:B------:R1:W-:Y:S01]  /*59760*/  STL.64 [R1+0x130], R6 ;  /* 0x0001300601007387 */ /* 0x0003e20000100a00 */
[----:B---3--:R-:W-:-:S03]  /*59770*/  IMAD.WIDE R14, R5, 0x4, R28 ;  /* 0x00000004050e7825 */ /* 0x008fc600078e021c */
[----:B------:R1:W-:Y:S04]  /*59780*/  LDGSTS.E [R11+-0x3a000], desc[UR60][R6.64], P3 ;  /* 0xc6000000060b7fae */ /* 0x0003e8000992187c */
[----:B------:R3:W-:Y:S04]  /*59790*/  STL.64 [R1+0x110], R2 ;  /* 0x0001100201007387 */ /* 0x0007e80000100a00 */
[----:B------:R-:W4:Y:S04]  /*597a0*/  LDL.LU.64 R240, [R1+0x5e8] ;  /* 0x0005e80001f07983 */ /* 0x000f280000300a00 */
[----:B------:R-:W4:Y:S04]  /*597b0*/  LDL.LU.64 R20, [R1+0x5f0] ;  /* 0x0005f00001147983 */ /* 0x000f280000300a00 */
[----:B------:R-:W4:Y:S04]  /*597c0*/  LDL.LU.64 R28, [R1+0x5f8] ;  /* 0x0005f800011c7983 */ /* 0x000f280000300a00 */
[----:B------:R3:W-:Y:S04]  /*597d0*/  STL.64 [R1+0xf0], R14 ;  /* 0x0000f00e01007387 */ /* 0x0007e80000100a00 */
[----:B------:R3:W-:Y:S04]  /*597e0*/  LDGSTS.E [R10+-0x39c00], desc[UR60][R2.64], P3 ;  /* 0xc6400000020a7fae */ /* 0x0007e8000992187c */
[----:B------:R3:W-:Y:S01]  /*597f0*/  LDGSTS.E [R13+-0x39800], desc[UR60][R14.64], P3 ;  /* 0xc68000000e0d7fae */ /* 0x0007e2000992187c */
[----:B--2---:R-:W-:-:S04]  /*59800*/  IMAD.WIDE R8, R5, 0x4, R80 ;  /* 0x0000000405087825 */ /* 0x004fc800078e0250 */
[C---:B-1----:R-:W-:Y:S01]  /*59810*/  IMAD.WIDE R6, R5.reuse, 0x4, R238 ;  /* 0x0000000405067825 */ /* 0x042fe200078e02ee */
[----:B------:R-:W2:Y:S03]  /*59820*/  LDL.LU.64 R80, [R1+0x600] ;  /* 0x0006000001507983 */ /* 0x000ea60000300a00 */
[C---:B---3--:R-:W-:Y:S01]  /*59830*/  IMAD.WIDE R2, R5.reuse, 0x4, R22 ;  /* 0x0000000405027825 */ /* 0x048fe200078e0216 */
[----:B------:R1:W-:Y:S04]  /*59840*/  STL.64 [R1+0xd0], R8 ;  /* 0x0000d00801007387 */ /* 0x0003e80000100a00 */
[----:B------:R1:W-:Y:S01]  /*59850*/  LDGSTS.E [R12+-0x39400], desc[UR60][R8.64], P3 ;  /* 0xc6c00000080c7fae */ /* 0x0003e2000992187c */
[----:B------:R-:W-:-:S03]  /*59860*/  IMAD.WIDE R14, R5, 0x4, R24 ;  /* 0x00000004050e7825 */ /* 0x000fc600078e0218 */
[----:B------:R4:W-:Y:S04]  /*59870*/  STL.64 [R1+0xb0], R6 ;  /* 0x0000b00601007387 */ /* 0x0009e80000100a00 */
[----:B------:R4:W-:Y:S04]  /*59880*/  LDGSTS.E [R11+-0x39000], desc[UR60][R6.64], P3 ;  /* 0xc7000000060b7fae */ /* 0x0009e8000992187c */
[----:B------:R3:W-:Y:S04]  /*59890*/  STL.64 [R1+0x90], R2 ;  /* 0x0000900201007387 */ /* 0x0007e80000100a00 */
[----:B------:R3:W-:Y:S04]  /*598a0*/  LDGSTS.E [R10+-0x38c00], desc[UR60][R2.64], P3 ;  /* 0xc7400000020a7fae */ /* 0x0007e8000992187c */
[----:B------:R2:W-:Y:S04]  /*598b0*/  STL.64 [R1+0x70], R14 ;  /* 0x0000700e01007387 */ /* 0x0005e80000100a00 */
[----:B------:R2:W-:Y:S01]  /*598c0*/  LDGSTS.E [R13+-0x38800], desc[UR60][R14.64], P3 ;  /* 0xc78000000e0d7fae */ /* 0x0005e2000992187c */
[----:B-1----:R-:W-:-:S05]  /*598d0*/  IMAD.WIDE R8, R5, 0x4, R26 ;  /* 0x0000000405087825 */ /* 0x002fca00078e021a */
[----:B------:R-:W-:Y:S04]  /*598e0*/  STL.64 [R1+0x50], R8 ;  /* 0x0000500801007387 */ /* 0x000fe80000100a00 */
[----:B------:R-:W2:Y:S04]  /*598f0*/  LDL.LU.64 R24, [R1+0x650] ;  /* 0x0006500001187983 */ /* 0x000ea80000300a00 */
[----:B------:R-:W-:Y:S01]  /*59900*/  LDGSTS.E [R12+-0x38400], desc[UR60][R8.64], P3 ;  /* 0xc7c00000080c7fae */ /* 0x000fe2000992187c */
[----:B----4-:R-:W-:-:S05]  /*59910*/  IMAD.WIDE R6, R5, 0x4, R44 ;  /* 0x0000000405067825 */ /* 0x010fca00078e022c */
[----:B------:R1:W-:Y:S04]  /*59920*/  STL.64 [R1+0x30], R6 ;  /* 0x0000300601007387 */ /* 0x0003e80000100a00 */
[----:B------:R-:W4:Y:S04]  /*59930*/  LDL.LU.64 R26, [R1+0x648] ;  /* 0x00064800011a7983 */ /* 0x000f280000300a00 */
[----:B------:R-:W4:Y:S04]  /*59940*/  LDL.LU.64 R44, [R1+0x640] ;  /* 0x00064000012c7983 */ /* 0x000f280000300a00 */
[----:B------:R1:W-:Y:S01]  /*59950*/  LDGSTS.E [R11+-0x20000], desc[UR60][R6.64], P3 ;  /* 0xe0000000060b7fae */ /* 0x0003e2000992187c */
[----:B---3--:R-:W-:-:S05]  /*59960*/  IMAD.WIDE R2, R5, 0x4, R242 ;  /* 0x0000000405027825 */ /* 0x008fca00078e02f2 */
[----:B------:R3:W-:Y:S04]  /*59970*/  STL.64 [R1+0x10], R2 ;  /* 0x0000100201007387 */ /* 0x0007e80000100a00 */
[----:B------:R-:W3:Y:S01]  /*59980*/  LDL.LU.64 R242, [R1+0x638] ;  /* 0x0006380001f27983 */ /* 0x000ee20000300a00 */
[----:B------:R-:W-:-:S03]  /*59990*/  IMAD.WIDE R232, R5, 0x4, R20 ;  /* 0x0000000405e87825 */ /* 0x000fc600078e0214 */
[----:B------:R-:W3:Y:S04]  /*599a0*/  LDL.LU.64 R22, [R1+0x630] ;  /* 0x0006300001167983 */ /* 0x000ee80000300a00 */
[----:B------:R-:W3:Y:S01]  /*599b0*/  LDL.LU.64 R20, [R1+0x628] ;  /* 0x0006280001147983 */ /* 0x000ee20000300a00 */
[----:B------:R-:W-:-:S03]  /*599c0*/  IMAD.WIDE R224, R5, 0x4, R28 ;  /* 0x0000000405e07825 */ /* 0x000fc600078e021c */
[----:B------:R-:W3:Y:S01]  /*599d0*/  LDL.LU.64 R28, [R1+0x620] ;  /* 0x00062000011c7983 */ /* 0x000ee20000300a00 */
[----:B------:R-:W-:-:S03]  /*599e0*/  IMAD.WIDE R240, R5, 0x4, R240 ;  /* 0x0000000405f07825 */ /* 0x000fc600078e02f0 */
[----:B------:R-:W-:Y:S04]  /*599f0*/  LDGSTS.E [R10+-0x1fc00], desc[UR60][R2.64], P3 ;  /* 0xe0400000020a7fae */ /* 0x000fe8000992187c */
[----:B------:R-:W-:Y:S04]  /*59a00*/  LDGSTS.E [R13+-0x1f800], desc[UR60][R240.64], P3 ;  /* 0xe0800000f00d7fae */ /* 0x000fe8000992187c */
[----:B------:R-:W-:Y:S04]  /*59a10*/  LDGSTS.E [R12+-0x1f400], desc[UR60][R232.64], P3 ;  /* 0xe0c00000e80c7fae */ /* 0x000fe8000992187c */
[----:B------:R-:W-:Y:S01]  /*59a20*/  LDGSTS.E [R11+-0x1f000], desc[UR60][R224.64], P3 ;  /* 0xe1000000e00b7fae */ /* 0x000fe2000992187c */
[----:B--2---:R-:W-:-:S03]  /*59a30*/  IMAD.WIDE R62, R5, 0x4, R80 ;  /* 0x00000004053e7825 */ /* 0x004fc600078e0250 */
[----:B------:R-:W2:Y:S04]  /*59a40*/  LDL.LU.64 R80, [R1+0x618] ;  /* 0x0006180001507983 */ /* 0x000ea80000300a00 */
[----:B------:R-:W-:Y:S04]  /*59a50*/  STL.64 [R1+0x2548], R240 ;  /* 0x002548f001007387 */ /* 0x000fe80000100a00 */
[----:B------:R-:W-:Y:S04]  /*59a60*/  STL.64 [R1+0x2558], R232 ;  /* 0x002558e801007387 */ /* 0x000fe80000100a00 */
[----:B------:R-:W-:Y:S04]  /*59a70*/  STL.64 [R1+0x2568], R224 ;  /* 0x002568e001007387 */ /* 0x000fe80000100a00 */
[----:B------:R-:W-:Y:S04]  /*59a80*/  STL.64 [R1+0x2578], R62 ;  /* 0x0025783e01007387 */ /* 0x000fe80000100a00 */
[----:B------:R-:W-:Y:S01]  /*59a90*/  LDGSTS.E [R10+-0x1ec00], desc[UR60][R62.64], P3 ;  /* 0xe14000003e0a7fae */ /* 0x000fe2000992187c */
[----:B------:R-:W-:-:S05]  /*59aa0*/  IMAD.WIDE R60, R5, 0x4, R24 ;  /* 0x00000004053c7825 */ /* 0x000fca00078e0218 */
[----:B------:R-:W-:Y:S01]  /*59ab0*/  LDGSTS.E [R13+-0x1e800], desc[UR60][R60.64], P3 ;  /* 0xe18000003c0d7fae */ /* 0x000fe2000992187c */
[----:B----4-:R-:W-:-:S04]  /*59ac0*/  IMAD.WIDE R58, R5, 0x4, R26 ;  /* 0x00000004053a7825 */ /* 0x010fc800078e021a */
[C---:B------:R-:W-:Y:S02]  /*59ad0*/  IMAD.WIDE R56, R5.reuse, 0x4, R44 ;  /* 0x0000000405387825 */ /* 0x040fe400078e022c */
[----:B------:R-:W4:Y:S04]  /*59ae0*/  LDL.LU.64 R44, [R1+0x610] ;  /* 0x00061000012c7983 */ /* 0x000f280000300a00 */
[----:B------:R-:W4:Y:S04]  /*59af0*/  LDL.LU.64 R26, [R1+0x608] ;  /* 0x00060800011a7983 */ /* 0x000f280000300a00 */
[----:B------:R-:W4:Y:S04]  /*59b00*/  LDL.LU.64 R24, [R1+0x420] ;  /* 0x0004200001187983 */ /* 0x000f280000300a00 */
[----:B------:R-:W-:Y:S04]  /*59b10*/  LDGSTS.E [R12+-0x1e400], desc[UR60][R58.64], P3 ;  /* 0xe1c000003a0c7fae */ /* 0x000fe8000992187c */
[----:B------:R-:W-:Y:S01]  /*59b20*/  LDGSTS.E [R11+-0x1e000], desc[UR60][R56.64], P3 ;  /* 0xe2000000380b7fae */ /* 0x000fe2000992187c */
[----:B---3--:R-:W-:-:S03]  /*59b30*/  IMAD.WIDE R54, R5, 0x4, R242 ;  /* 0x0000000405367825 */ /* 0x008fc600078e02f2 */
[----:B------:R-:W3:Y:S04]  /*59b40*/  LDL.LU.64 R242, [R1+0x3c0] ;  /* 0x0003c00001f27983 */ /* 0x000ee80000300a00 */
[----:B------:R-:W-:Y:S04]  /*59b50*/  STL.64 [R1+0x2580], R60 ;  /* 0x0025803c01007387 */ /* 0x000fe80000100a00 */
[----:B------:R-:W-:Y:S04]  /*59b60*/  STL.64 [R1+0x2590], R58 ;  /* 0x0025903a01007387 */ /* 0x000fe80000100a00 */
[----:B------:R-:W-:Y:S04]  /*59b70*/  STL.64 [R1+0x2598], R56 ;  /* 0x0025983801007387 */ /* 0x000fe80000100a00 */
[----:B------:R-:W-:Y:S01]  /*59b80*/  STL.64 [R1+0x25a0], R54 ;  /* 0x0025a03601007387 */ /* 0x000fe20000100a00 */
[----:B------:R-:W-:-:S03]  /*59b90*/  IMAD.WIDE R50, R5, 0x4, R20 ;  /* 0x0000000405327825 */ /* 0x000fc600078e0214 */
[----:B------:R-:W3:Y:S01]  /*59ba0*/  LDL.LU.64 R20, [R1+0x388] ;  /* 0x0003880001147983 */ /* 0x000ee20000300a00 */
[----:B------:R-:W-:-:S03]  /*59bb0*/  IMAD.WIDE R52, R5, 0x4, R22 ;  /* 0x0000000405347825 */ /* 0x000fc600078e0216 */
[----:B------:R-:W3:Y:S04]  /*59bc0*/  LDL.LU.64 R238, [R1+0x348] ;  /* 0x0003480001ee7983 */ /* 0x000ee80000300a00 */
        /* <DEDUP_REMOVED lines=8> */
[----:B------:R1:W-:Y:S04]  /*59c50*/  STL.64 [R1+0x25a8], R52 ;  /* 0x0025a83401007387 */ /* 0x0003e80000100a00 */
[----:B------:R-:W2:Y:S04]  /*59c60*/  LDL.LU.64 R28, [R1+0x288] ;  /* 0x00028800011c7983 */ /* 0x000ea80000300a00 */
[----:B------:R-:W-:Y:S01]  /*59c70*/  LDGSTS.E [R10+-0x1cc00], desc[UR60][R46.64], P3 ;  /* 0xe34000002e0a7fae */ /* 0x000fe2000992187c */
[----:B----4-:R-:W-:-:S04]  /*59c80*/  IMAD.WIDE R42, R5, 0x4, R26 ;  /* 0x00000004052a7825 */ /* 0x010fc800078e021a */
[C---:B------:R-:W-:Y:S01]  /*59c90*/  IMAD.WIDE R40, R5.reuse, 0x4, R24 ;  /* 0x0000000405287825 */ /* 0x040fe200078e0218 */
[----:B------:R-:W4:Y:S04]  /*59ca0*/  LDL.LU.64 R26, [R1+0x248] ;  /* 0x00024800011a7983 */ /* 0x000f280000300a00 */
[----:B------:R-:W4:Y:S01]  /*59cb0*/  LDL.LU.64 R24, [R1+0x208] ;  /* 0x0002080001187983 */ /* 0x000f220000300a00 */
[----:B---3--:R-:W-:-:S03]  /*59cc0*/  IMAD.WIDE R38, R5, 0x4, R242 ;  /* 0x0000000405267825 */ /* 0x008fc600078e02f2 */
[----:B------:R-:W3:Y:S01]  /*59cd0*/  LDL.LU.64 R242, [R1+0x1c8] ;  /* 0x0001c80001f27983 */ /* 0x000ee20000300a00 */
[----:B------:R-:W-:-:S03]  /*59ce0*/  IMAD.WIDE R36, R5, 0x4, R20 ;  /* 0x0000000405247825 */ /* 0x000fc600078e0214 */
[----:B------:R-:W4:Y:S04]  /*59cf0*/  LDL.LU.64 R20, [R1+0x188] ;  /* 0x0001880001147983 */ /* 0x000f280000300a00 */
[----:B------:R-:W4:Y:S04]  /*59d00*/  LDL.LU.64 R230, [R1+0x148] ;  /* 0x0001480001e67983 */ /* 0x000f280000300a00 */
[----:B------:R-:W4:Y:S01]  /*59d10*/  LDL.LU.64 R74, [R1+0x108] ;  /* 0x00010800014a7983 */ /* 0x000f220000300a00 */
[----:B------:R-:W-:-:S04]  /*59d20*/  IMAD.WIDE R32, R5, 0x4, R22 ;  /* 0x0000000405207825 */ /* 0x000fc800078e0216 */
[C---:B--2---:R-:W-:Y:S02]  /*59d30*/  IMAD.WIDE R30, R5.reuse, 0x4, R80 ;  /* 0x00000004051e7825 */ /* 0x044fe400078e0250 */
[----:B------:R-:W2:Y:S04]  /*59d40*/  LDL.LU.64 R80, [R1+0xc8] ;  /* 0x0000c80001507983 */ /* 0x000ea80000300a00 */
[----:B------:R-:W2:Y:S04]  /*59d50*/  LDL.LU.64 R228, [R1+0x88] ;  /* 0x0000880001e47983 */ /* 0x000ea80000300a00 */
[----:B------:R-:W2:Y:S04]  /*59d60*/  LDL.LU.64 R234, [R1+0x48] ;  /* 0x0000480001ea7983 */ /* 0x000ea80000300a00 */
[----:B------:R-:W1:Y:S01]  /*59d70*/  LDL.LU.64 R236, [R1+0x658] ;  /* 0x0006580001ec7983 */ /* 0x000e620000300a00 */
[----:B---3--:R-:W-:-:S03]  /*59d80*/  IMAD.WIDE R22, R5, 0x4, R242 ;  /* 0x0000000405167825 */ /* 0x008fc600078e02f2 */
[----:B------:R-:W3:Y:S01]  /*59d90*/  LDL.LU.64 R242, [R1+0x660] ;  /* 0x0006600001f27983 */ /* 0x000ee20000300a00 */
[----:B------:R-:W-:-:S04]  /*59da0*/  IMAD.WIDE R44, R5, 0x4, R44 ;  /* 0x00000004052c7825 */ /* 0x000fc800078e022c */
[C---:B------:R-:W-:Y:S02]  /*59db0*/  IMAD.WIDE R34, R5.reuse, 0x4, R238 ;  /* 0x0000000405227825 */ /* 0x040fe400078e02ee */
[----:B------:R-:W3:Y:S04]  /*59dc0*/  LDL.LU.64 R238, [R1+0x668] ;  /* 0x0006680001ee7983 */ /* 0x000ee80000300a00 */
[----:B------:R-:W-:Y:S04]  /*59dd0*/  LDGSTS.E [R13+-0x1c800], desc[UR60][R44.64], P3 ;  /* 0xe38000002c0d7fae */ /* 0x000fe8000992187c */
[----:B------:R-:W-:Y:S01]  /*59de0*/  LDGSTS.E [R12+-0x1c400], desc[UR60][R42.64], P3 ;  /* 0xe3c000002a0c7fae */ /* 0x000fe2000992187c */
[----:B----4-:R-:W-:-:S03]  /*59df0*/  IMAD.WIDE R18, R5, 0x4, R230 ;  /* 0x0000000405127825 */ /* 0x010fc600078e02e6 */
[----:B------:R-:W-:Y:S04]  /*59e00*/  LDGSTS.E [R11+-0x1c000], desc[UR60][R40.64], P3 ;  /* 0xe4000000280b7fae */ /* 0x000fe8000992187c */
[----:B------:R-:W4:Y:S04]  /*59e10*/  LDL.LU.64 R230, [R1+0x670] ;  /* 0x0006700001e67983 */ /* 0x000f280000300a00 */
[----:B------:R-:W-:Y:S01]  /*59e20*/  LDGSTS.E [R10+-0x1bc00], desc[UR60][R38.64], P3 ;  /* 0xe4400000260a7fae */ /* 0x000fe2000992187c */
[----:B------:R-:W-:-:S04]  /*59e30*/  IMAD.WIDE R28, R5, 0x4, R28 ;  /* 0x00000004051c7825 */ /* 0x000fc800078e021c */
[C---:B------:R-:W-:Y:S01]  /*59e40*/  IMAD.WIDE R16, R5.reuse, 0x4, R74 ;  /* 0x0000000405107825 */ /* 0x040fe200078e024a */
[----:B------:R-:W-:Y:S03]  /*59e50*/  LDGSTS.E [R13+-0x1b800], desc[UR60][R36.64], P3 ;  /* 0xe4800000240d7fae */ /* 0x000fe6000992187c */
[C---:B------:R-:W-:Y:S01]  /*59e60*/  IMAD.WIDE R26, R5.reuse, 0x4, R26 ;  /* 0x00000004051a7825 */ /* 0x040fe200078e021a */
[----:B------:R-:W4:Y:S04]  /*59e70*/  LDL.LU.64 R74, [R1+0x678] ;  /* 0x00067800014a7983 */ /* 0x000f280000300a00 */
[----:B------:R-:W-:Y:S01]  /*59e80*/  LDGSTS.E [R12+-0x1b400], desc[UR60][R34.64], P3 ;  /* 0xe4c00000220c7fae */ /* 0x000fe2000992187c */
[----:B------:R-:W-:-:S03]  /*59e90*/  IMAD.WIDE R24, R5, 0x4, R24 ;  /* 0x0000000405187825 */ /* 0x000fc600078e0218 */
[----:B------:R-:W-:Y:S04]  /*59ea0*/  LDGSTS.E [R11+-0x1b000], desc[UR60][R32.64], P3 ;  /* 0xe5000000200b7fae */ /* 0x000fe8000992187c */
[----:B------:R-:W-:Y:S01]  /*59eb0*/  LDGSTS.E [R10+-0x1ac00], desc[UR60][R30.64], P3 ;  /* 0xe54000001e0a7fae */ /* 0x000fe2000992187c */
[----:B------:R-:W-:-:S03]  /*59ec0*/  IMAD.WIDE R20, R5, 0x4, R20 ;  /* 0x0000000405147825 */ /* 0x000fc600078e0214 */
[----:B------:R-:W-:Y:S04]  /*59ed0*/  LDGSTS.E [R13+-0x1a800], desc[UR60][R28.64], P3 ;  /* 0xe58000001c0d7fae */ /* 0x000fe8000992187c */
[----:B------:R-:W-:Y:S04]  /*59ee0*/  LDGSTS.E [R12+-0x1a400], desc[UR60][R26.64], P3 ;  /* 0xe5c000001a0c7fae */ /* 0x000fe8000992187c */
[----:B------:R-:W-:Y:S01]  /*59ef0*/  LDGSTS.E [R11+-0x1a000], desc[UR60][R24.64], P3 ;  /* 0xe6000000180b7fae */ /* 0x000fe2000992187c */
[----:B--2---:R-:W-:-:S03]  /*59f00*/  IMAD.WIDE R14, R5, 0x4, R80 ;  /* 0x00000004050e7825 */ /* 0x004fc600078e0250 */
[----:B------:R-:W-:Y:S04]  /*59f10*/  LDGSTS.E [R10+-0x19c00], desc[UR60][R22.64], P3 ;  /* 0xe6400000160a7fae */ /* 0x000fe8000992187c */
[----:B------:R-:W2:Y:S04]  /*59f20*/  LDL.LU.64 R80, [R1+0x680] ;  /* 0x0006800001507983 */ /* 0x000ea80000300a00 */
[----:B------:R-:W-:Y:S04]  /*59f30*/  LDGSTS.E [R13+-0x19800], desc[UR60][R20.64], P3 ;  /* 0xe6800000140d7fae */ /* 0x000fe8000992187c */
[----:B------:R1:W-:Y:S04]  /*59f40*/  LDGSTS.E [R12+-0x19400], desc[UR60][R18.64], P3 ;  /* 0xe6c00000120c7fae */ /* 0x0003e8000992187c */
[----:B------:R-:W-:Y:S04]  /*59f50*/  LDGSTS.E [R11+-0x19000], desc[UR60][R16.64], P3 ;  /* 0xe7000000100b7fae */ /* 0x000fe8000992187c */
[----:B------:R1:W-:Y:S02]  /*59f60*/  LDGSTS.E [R10+-0x18c00], desc[UR60][R14.64], P3 ;  /* 0xe74000000e0a7fae */ /* 0x0003e4000992187c */
[----:B-1----:R-:W-:-:S04]  /*59f70*/  IMAD.WIDE R6, R5, 0x4, R236 ;  /* 0x0000000405067825 */ /* 0x002fc800078e02ec */
[C---:B------:R-:W-:Y:S02]  /*59f80*/  IMAD.WIDE R12, R5.reuse, 0x4, R228 ;  /* 0x00000004050c7825 */ /* 0x040fe400078e02e4 */
[----:B------:R-:W2:Y:S02]  /*59f90*/  LDL.LU.64 R228, [R1+0x688] ;  /* 0x0006880001e47983 */ /* 0x000ea40000300a00 */
[C---:B------:R-:W-:Y:S02]  /*59fa0*/  IMAD.WIDE R10, R5.reuse, 0x4, R234 ;  /* 0x00000004050a7825 */ /* 0x040fe400078e02ea */
[----:B------:R-:W2:Y:S04]  /*59fb0*/  LDL.LU.64 R234, [R1+0x690] ;  /* 0x0006900001ea7983 */ /* 0x000ea80000300a00 */
[----:B------:R-:W2:Y:S04]  /*59fc0*/  LDL.LU.64 R236, [R1+0x698] ;  /* 0x0006980001ec7983 */ /* 0x000ea80000300a00 */
[----:B------:R1:W-:Y:S01]  /*59fd0*/  STL.64 [R1+0x428], R6 ;  /* 0x0004280601007387 */ /* 0x0003e20000100a00 */
[----:B---3--:R-:W-:-:S03]  /*59fe0*/  IMAD.WIDE R2, R5, 0x4, R242 ;  /* 0x0000000405027825 */ /* 0x008fc600078e02f2 */
[----:B------:R-:W3:Y:S01]  /*59ff0*/  LDL.LU.64 R242, [R1+0x6a0] ;  /* 0x0006a00001f27983 */ /* 0x000ee20000300a00 */
[C---:B------:R-:W-:Y:S01]  /*5a000*/  VIADD R67, R245.reuse, 0x100000 ;  /* 0x00100000f5437836 */ /* 0x040fe20000000000 */
[----:B------:R-:W-:Y:S01]  /*5a010*/  IADD3 R66, R245, 0x100000, RZ ;  /* 0x00100000f5427810 */ /* 0x000fe20007ffe0ff */
[----:B------:R-:W-:Y:S01]  /*5a020*/  VIADD R65, R246, 0x100000 ;  /* 0x00100000f6417836 */ /* 0x000fe20000000000 */
[----:B------:R2:W-:Y:S01]  /*5a030*/  STL.64 [R1+0x408], R2 ;  /* 0x0004080201007387 */ /* 0x0005e20000100a00 */
[----:B------:R-:W-:-:S03]  /*5a040*/  IMAD.WIDE R52, R5, 0x4, R238 ;  /* 0x0000000405347825 */ /* 0x000fc600078e02ee */
[----:B------:R-:W3:Y:S04]  /*5a050*/  LDL.LU.64 R238, [R1+0x6a8] ;  /* 0x0006a80001ee7983 */ /* 0x000ee80000300a00 */
[----:B------:R-:W-:Y:S04]  /*5a060*/  LDGSTS.E [R67+-0x18800], desc[UR60][R12.64], P3 ;  /* 0xe78000000c437fae */ /* 0x000fe8000992187c */
[----:B------:R-:W-:Y:S01]  /*5a070*/  LDGSTS.E [R66+-0x18400], desc[UR60][R10.64], P3 ;  /* 0xe7c000000a427fae */ /* 0x000fe2000992187c */
[----:B----4-:R-:W-:-:S04]  /*5a080*/  IMAD.WIDE R8, R5, 0x4, R230 ;  /* 0x0000000405087825 */ /* 0x010fc800078e02e6 */
[----:B------:R-:W-:Y:S01]  /*5a090*/  VIADD R64, R246, 0x100000 ;  /* 0x00100000f6407836 */ /* 0x000fe20000000000 */
[----:B------:R1:W-:Y:S04]  /*5a0a0*/  LDGSTS.E [R65+-0x3ff80], desc[UR60][R6.64], P3 ;  /* 0xc008000006417fae */ /* 0x0003e8000992187c */
[----:B------:R-:W4:Y:S04]  /*5a0b0*/  LDL.LU.64 R230, [R1+0x6b0] ;  /* 0x0006b00001e67983 */ /* 0x000f280000300a00 */
[----:B------:R2:W-:Y:S04]  /*5a0c0*/  STL.64 [R1+0x3e8], R52 ;  /* 0x0003e83401007387 */ /* 0x0005e80000100a00 */
[----:B------:R2:W-:Y:S01]  /*5a0d0*/  LDGSTS.E [R64+-0x3fb80], desc[UR60][R2.64], P3 ;  /* 0xc048000002407fae */ /* 0x0005e2000992187c */
[----:B-1----:R-:W-:-:S03]  /*5a0e0*/  IMAD.WIDE R6, R5, 0x4, R74 ;  /* 0x0000000405067825 */ /* 0x002fc600078e024a */
[----:B------:R-:W4:Y:S04]  /*5a0f0*/  LDL.LU.64 R74, [R1+0x6b8] ;  /* 0x0006b800014a7983 */ /* 0x000f280000300a00 */
[----:B------:R1:W-:Y:S01]  /*5a100*/  STL.64 [R1+0x3c8], R8 ;  /* 0x0003c80801007387 */ /* 0x0003e20000100a00 */
[C---:B------:R-:W-:Y:S01]  /*5a110*/  IADD3 R67, R246.reuse, 0x100000, RZ ;  /* 0x00100000f6437810 */ /* 0x040fe20007ffe0ff */
[----:B--2---:R-:W-:Y:S02]  /*5a120*/  IMAD.WIDE R2, R5, 0x4, R80 ;  /* 0x0000000405027825 */ /* 0x004fe400078e0250 */
[----:B------:R2:W-:Y:S04]  /*5a130*/  STL.64 [R1+0x3a8], R6 ;  /* 0x0003a80601007387 */ /* 0x0005e80000100a00 */
[----:B------:R-:W4:Y:S01]  /*5a140*/  LDL.LU.64 R80, [R1+0x6c0] ;  /* 0x0006c00001507983 */ /* 0x000f220000300a00 */
[----:B------:R-:W-:-:S03]  /*5a150*/  VIADD R66, R246, 0x100000 ;  /* 0x00100000f6427836 */ /* 0x000fc60000000000 */
[----:B------:R1:W-:Y:S04]  /*5a160*/  LDGSTS.E [R67+-0x3f780], desc[UR60][R52.64], P3 ;  /* 0xc088000034437fae */ /* 0x0003e8000992187c */
[----:B------:R3:W-:Y:S04]  /*5a170*/  STL.64 [R1+0x388], R2 ;  /* 0x0003880201007387 */ /* 0x0007e80000100a00 */
[----:B------:R1:W-:Y:S04]  /*5a180*/  LDGSTS.E [R66+-0x3f380], desc[UR60][R8.64], P3 ;  /* 0xc0c8000008427fae */ /* 0x0003e8000992187c */
[----:B------:R2:W-:Y:S04]  /*5a190*/  LDGSTS.E [R65+-0x3ef80], desc[UR60][R6.64], P3 ;  /* 0xc108000006417fae */ /* 0x0005e8000992187c */
[----:B------:R3:W-:Y:S01]  /*5a1a0*/  LDGSTS.E [R64+-0x3eb80], desc[UR60][R2.64], P3 ;  /* 0xc148000002407fae */ /* 0x0007e2000992187c */
[----:B-1----:R-:W-:-:S03]  /*5a1b0*/  IMAD.WIDE R52, R5, 0x4, R228 ;  /* 0x0000000405347825 */ /* 0x002fc600078e02e4 */
[----:B------:R-:W4:Y:S01]  /*5a1c0*/  LDL.LU.64 R228, [R1+0x6c8] ;  /* 0x0006c80001e47983 */ /* 0x000f220000300a00 */
[----:B------:R-:W-:-:S03]  /*5a1d0*/  IMAD.WIDE R8, R5, 0x4, R234 ;  /* 0x0000000405087825 */ /* 0x000fc600078e02ea */
[----:B------:R-:W4:Y:S04]  /*5a1e0*/  LDL.LU.64 R234, [R1+0x6d0] ;  /* 0x0006d00001ea7983 */ /* 0x000f280000300a00 */
[----:B------:R1:W-:Y:S01]  /*5a1f0*/  STL.64 [R1+0x368], R52 ;  /* 0x0003683401007387 */ /* 0x0003e20000100a00 */
[----:B--2---:R-:W-:-:S03]  /*5a200*/  IMAD.WIDE R6, R5, 0x4, R236 ;  /* 0x0000000405067825 */ /* 0x004fc600078e02ec */
[----:B------:R1:W-:Y:S04]  /*5a210*/  LDGSTS.E [R67+-0x3e780], desc[UR60][R52.64], P3 ;  /* 0xc188000034437fae */ /* 0x0003e8000992187c */
[----:B------:R-:W2:Y:S04]  /*5a220*/  LDL.LU.64 R236, [R1+0x6d8] ;  /* 0x0006d80001ec7983 */ /* 0x000ea80000300a00 */
[----:B------:R4:W-:Y:S04]  /*5a230*/  STL.64 [R1+0x348], R8 ;  /* 0x0003480801007387 */ /* 0x0009e80000100a00 */
[----:B------:R4:W-:Y:S04]  /*5a240*/  STL.64 [R1+0x328], R6 ;  /* 0x0003280601007387 */ /* 0x0009e80000100a00 */
[----:B------:R4:W-:Y:S04]  /*5a250*/  LDGSTS.E [R66+-0x3e380], desc[UR60][R8.64], P3 ;  /* 0xc1c8000008427fae */ /* 0x0009e8000992187c */
[----:B------:R4:W-:Y:S01]  /*5a260*/  LDGSTS.E [R65+-0x3df80], desc[UR60][R6.64], P3 ;  /* 0xc208000006417fae */ /* 0x0009e2000992187c */
[----:B---3--:R-:W-:-:S03]  /*5a270*/  IMAD.WIDE R2, R5, 0x4, R242 ;  /* 0x0000000405027825 */ /* 0x008fc600078e02f2 */
[----:B------:R-:W3:Y:S04]  /*5a280*/  LDL.LU.64 R242, [R1+0x6e0] ;  /* 0x0006e00001f27983 */ /* 0x000ee80000300a00 */
[----:B------:R4:W-:Y:S01]  /*5a290*/  STL.64 [R1+0x308], R2 ;  /* 0x0003080201007387 */ /* 0x0009e20000100a00 */
[----:B-1----:R-:W-:-:S03]  /*5a2a0*/  IMAD.WIDE R52, R5, 0x4, R238 ;  /* 0x0000000405347825 */ /* 0x002fc600078e02ee */
[----:B------:R1:W-:Y:S04]  /*5a2b0*/  LDGSTS.E [R64+-0x3db80], desc[UR60][R2.64], P3 ;  /* 0xc248000002407fae */ /* 0x0003e8000992187c */
[----:B------:R-:W3:Y:S04]  /*5a2c0*/  LDL.LU.64 R238, [R1+0x6e8] ;  /* 0x0006e80001ee7983 */ /* 0x000ee80000300a00 */
[----:B------:R1:W-:Y:S01]  /*5a2d0*/  LDGSTS.E [R67+-0x3d780], desc[UR60][R52.64], P3 ;  /* 0xc288000034437fae */ /* 0x0003e2000992187c */
[----:B----4-:R-:W-:-:S03]  /*5a2e0*/  IMAD.WIDE R8, R5, 0x4, R230 ;  /* 0x0000000405087825 */ /* 0x010fc600078e02e6 */
[----:B------:R-:W4:Y:S04]  /*5a2f0*/  LDL.LU.64 R230, [R1+0x6f0] ;  /* 0x0006f00001e67983 */ /* 0x000f280000300a00 */
[----:B------:R1:W-:Y:S04]  /*5a300*/  STL.64 [R1+0x2e8], R52 ;  /* 0x0002e83401007387 */ /* 0x0003e80000100a00 */
[----:B------:R1:W-:Y:S01]  /*5a310*/  LDGSTS.E [R66+-0x3d380], desc[UR60][R8.64], P3 ;  /* 0xc2c8000008427fae */ /* 0x0003e2000992187c */
[----:B------:R-:W-:-:S03]  /*5a320*/  IMAD.WIDE R6, R5, 0x4, R74 ;  /* 0x0000000405067825 */ /* 0x000fc600078e024a */
[----:B------:R-:W4:Y:S04]  /*5a330*/  LDL.LU.64 R74, [R1+0x6f8] ;  /* 0x0006f800014a7983 */ /* 0x000f280000300a00 */
[----:B------:R1:W-:Y:S02]  /*5a340*/  STL.64 [R1+0x2c8], R8 ;  /* 0x0002c80801007387 */ /* 0x0003e40000100a00 */
[C---:B-1----:R-:W-:Y:S02]  /*5a350*/  IMAD.WIDE R2, R5.reuse, 0x4, R80 ;  /* 0x0000000405027825 */ /* 0x042fe400078e0250 */
[----:B------:R2:W-:Y:S04]  /*5a360*/  STL.64 [R1+0x2a8], R6 ;  /* 0x0002a80601007387 */ /* 0x0005e80000100a00 */
[----:B------:R-:W4:Y:S04]  /*5a370*/  LDL.LU.64 R80, [R1+0x700] ;  /* 0x0007000001507983 */ /* 0x000f280000300a00 */
[----:B------:R3:W-:Y:S04]  /*5a380*/  STL.64 [R1+0x288], R2 ;  /* 0x0002880201007387 */ /* 0x0007e80000100a00 */
[----:B------:R2:W-:Y:S04]  /*5a390*/  LDGSTS.E [R65+-0x3cf80], desc[UR60][R6.64], P3 ;  /* 0xc308000006417fae */ /* 0x0005e8000992187c */
[----:B------:R3:W-:Y:S01]  /*5a3a0*/  LDGSTS.E [R64+-0x3cb80], desc[UR60][R2.64], P3 ;  /* 0xc348000002407fae */ /* 0x0007e2000992187c */
[----:B------:R-:W-:-:S03]  /*5a3b0*/  IMAD.WIDE R52, R5, 0x4, R228 ;  /* 0x0000000405347825 */ /* 0x000fc600078e02e4 */
        /* <DEDUP_REMOVED lines=12> */
[----:B------:R-:W3:Y:S01]  /*5a480*/  LDL.LU.64 R242, [R1+0x720] ;  /* 0x0007200001f27983 */ /* 0x000ee20000300a00 */
[----:B-1----:R-:W-:-:S03]  /*5a490*/  IMAD.WIDE R52, R5, 0x4, R238 ;  /* 0x0000000405347825 */ /* 0x002fc600078e02ee */
[----:B------:R1:W-:Y:S04]  /*5a4a0*/  STL.64 [R1+0x208], R2 ;  /* 0x0002080201007387 */ /* 0x0003e80000100a00 */
[----:B------:R-:W3:Y:S04]  /*5a4b0*/  LDL.LU.64 R238, [R1+0x728] ;  /* 0x0007280001ee7983 */ /* 0x000ee80000300a00 */
[----:B------:R1:W-:Y:S04]  /*5a4c0*/  LDGSTS.E [R64+-0x3bb80], desc[UR60][R2.64], P3 ;  /* 0xc448000002407fae */ /* 0x0003e8000992187c */
        /* <DEDUP_REMOVED lines=44> */
[----:B------:R-:W4:Y:S04]  /*5a790*/  LDL.LU.64 R70, [R1+0x788] ;  /* 0x0007880001467983 */ /* 0x000f280000300a00 */
[----:B------:R2:W-:Y:S04]  /*5a7a0*/  LDGSTS.E [R65+-0x38f80], desc[UR60][R6.64], P3 ;  /* 0xc708000006417fae */ /* 0x0005e8000992187c */
[----:B------:R-:W4:Y:S04]  /*5a7b0*/  LDL.LU.64 R226, [R1+0x790] ;  /* 0x0007900001e27983 */ /* 0x000f280000300a00 */
[----:B------:R3:W-:Y:S01]  /*5a7c0*/  LDGSTS.E [R64+-0x38b80], desc[UR60][R2.64], P3 ;  /* 0xc748000002407fae */ /* 0x0007e2000992187c */
[----:B------:R-:W-:-:S04]  /*5a7d0*/  IMAD.WIDE R52, R5, 0x4, R228 ;  /* 0x0000000405347825 */ /* 0x000fc800078e02e4 */
[C---:B------:R-:W-:Y:S01]  /*5a7e0*/  IMAD.WIDE R8, R5.reuse, 0x4, R234 ;  /* 0x0000000405087825 */ /* 0x040fe200078e02ea */
[----:B------:R-:W-:Y:S03]  /*5a7f0*/  STL.64 [R1+0x68], R52 ;  /* 0x0000683401007387 */ /* 0x000fe60000100a00 */
[C---:B--2---:R-:W-:Y:S01]  /*5a800*/  IMAD.WIDE R6, R5.reuse, 0x4, R236 ;  /* 0x0000000405067825 */ /* 0x044fe200078e02ec */
[----:B------:R-:W2:Y:S04]  /*5a810*/  LDL.LU.64 R234, [R1+0x798] ;  /* 0x0007980001ea7983 */ /* 0x000ea80000300a00 */
[----:B------:R-:W-:Y:S04]  /*5a820*/  STL.64 [R1+0x48], R8 ;  /* 0x0000480801007387 */ /* 0x000fe80000100a00 */
[----:B------:R-:W-:Y:S04]  /*5a830*/  LDGSTS.E [R67+-0x38780], desc[UR60][R52.64], P3 ;  /* 0xc788000034437fae */ /* 0x000fe8000992187c */
[----:B------:R-:W-:Y:S04]  /*5a840*/  STL.64 [R1+0x28], R6 ;  /* 0x0000280601007387 */ /* 0x000fe80000100a00 */
[----:B------:R-:W-:Y:S04]  /*5a850*/  LDGSTS.E [R66+-0x38380], desc[UR60][R8.64], P3 ;  /* 0xc7c8000008427fae */ /* 0x000fe8000992187c */
[----:B------:R-:W-:Y:S01]  /*5a860*/  LDGSTS.E [R65+-0x1ff80], desc[UR60][R6.64], P3 ;  /* 0xe008000006417fae */ /* 0x000fe2000992187c */
[----:B---3--:R-:W-:-:S03]  /*5a870*/  IMAD.WIDE R2, R5, 0x4, R242 ;  /* 0x0000000405027825 */ /* 0x008fc600078e02f2 */
[----:B------:R-:W3:Y:S04]  /*5a880*/  LDL.LU.64 R242, [R1+0x7d0] ;  /* 0x0007d00001f27983 */ /* 0x000ee80000300a00 */
[----:B------:R1:W-:Y:S04]  /*5a890*/  STL.64 [R1+0x8], R2 ;  /* 0x0000080201007387 */ /* 0x0003e80000100a00 */
[----:B------:R-:W3:Y:S04]  /*5a8a0*/  LDL.LU.64 R236, [R1+0x7c8] ;  /* 0x0007c80001ec7983 */ /* 0x000ee80000300a00 */
[----:B------:R-:W3:Y:S04]  /*5a8b0*/  LDL.LU.64 R228, [R1+0x7c0] ;  /* 0x0007c00001e47983 */ /* 0x000ee80000300a00 */
[----:B------:R1:W-:Y:S04]  /*5a8c0*/  LDGSTS.E [R64+-0x1fb80], desc[UR60][R2.64], P3 ;  /* 0xe048000002407fae */ /* 0x0003e8000992187c */
[----:B------:R-:W3:Y:S01]  /*5a8d0*/  LDL.LU.64 R78, [R1+0x7b8] ;  /* 0x0007b800014e7983 */ /* 0x000ee20000300a00 */
[----:B------:R-:W-:-:S02]  /*5a8e0*/  VIADD R69, R246, 0x100000 ;  /* 0x00100000f6457836 */ /* 0x000fc40000000000 */
[----:B------:R-:W-:Y:S01]  /*5a8f0*/  IMAD.WIDE R238, R5, 0x4, R238 ;  /* 0x0000000405ee7825 */ /* 0x000fe200078e02ee */
[----:B------:R-:W-:-:S03]  /*5a900*/  IADD3 R68, R246, 0x100000, RZ ;  /* 0x00100000f6447810 */ /* 0x000fc60007ffe0ff */
[C---:B----4-:R-:W-:Y:S01]  /*5a910*/  IMAD.WIDE R230, R5.reuse, 0x4, R230 ;  /* 0x0000000405e67825 */ /* 0x050fe200078e02e6 */
[----:B------:R-:W-:Y:S04]  /*5a920*/  LDGSTS.E [R69+-0x1f780], desc[UR60][R238.64], P3 ;  /* 0xe0880000ee457fae */ /* 0x000fe8000992187c */
[----:B------:R4:W-:Y:S01]  /*5a930*/  LDGSTS.E [R68+-0x1f380], desc[UR60][R230.64], P3 ;  /* 0xe0c80000e6447fae */ /* 0x0009e2000992187c */
[----:B------:R-:W-:-:S04]  /*5a940*/  IMAD.WIDE R222, R5, 0x4, R74 ;  /* 0x0000000405de7825 */ /* 0x000fc800078e024a */
[C---:B-1----:R-:W-:Y:S01]  /*5a950*/  IMAD.WIDE R64, R5.reuse, 0x4, R80 ;  /* 0x0000000405407825 */ /* 0x042fe200078e0250 */
[----:B------:R-:W-:Y:S04]  /*5a960*/  LDGSTS.E [R67+-0x1ef80], desc[UR60][R222.64], P3 ;  /* 0xe1080000de437fae */ /* 0x000fe8000992187c */
[----:B------:R-:W3:Y:S04]  /*5a970*/  LDL.LU.64 R80, [R1+0x7b0] ;  /* 0x0007b00001507983 */ /* 0x000ee80000300a00 */
[----:B------:R-:W3:Y:S04]  /*5a980*/  LDL.LU.64 R2, [R1+0x7a8] ;  /* 0x0007a80001027983 */ /* 0x000ee80000300a00 */
[----:B------:R1:W-:Y:S01]  /*5a990*/  LDGSTS.E [R66+-0x1eb80], desc[UR60][R64.64], P3 ;  /* 0xe148000040427fae */ /* 0x0003e2000992187c */
[----:B----4-:R-:W-:-:S03]  /*5a9a0*/  IMAD.WIDE R68, R5, 0x4, R226 ;  /* 0x0000000405447825 */ /* 0x010fc600078e02e2 */
[----:B------:R-:W4:Y:S01]  /*5a9b0*/  LDL.LU.64 R226, [R1+0x7a0] ;  /* 0x0007a00001e27983 */ /* 0x000f220000300a00 */
[----:B-1----:R-:W-:-:S04]  /*5a9c0*/  IMAD.WIDE R66, R5, 0x4, R70 ;  /* 0x0000000405427825 */ /* 0x002fc800078e0246 */
[C---:B--2---:R-:W-:Y:S02]  /*5a9d0*/  IMAD.WIDE R70, R5.reuse, 0x4, R234 ;  /* 0x0000000405467825 */ /* 0x044fe400078e02ea */
[----:B------:R-:W2:Y:S02]  /*5a9e0*/  LDL.LU.64 R234, [R1+0x418] ;  /* 0x0004180001ea7983 */ /* 0x000ea40000300a00 */
[----:B---3--:R-:W-:Y:S02]  /*5a9f0*/  IMAD.WIDE R72, R5, 0x4, R242 ;  /* 0x0000000405487825 */ /* 0x008fe400078e02f2 */
[----:B------:R-:W3:Y:S02]  /*5aa00*/  LDL.LU.64 R242, [R1+0x3b8] ;  /* 0x0003b80001f27983 */ /* 0x000ee40000300a00 */
[C---:B------:R-:W-:Y:S02]  /*5aa10*/  VIADD R77, R246.reuse, 0x100000 ;  /* 0x00100000f64d7836 */ /* 0x040fe40000000000 */
[C---:B------:R-:W-:Y:S01]  /*5aa20*/  VIADD R76, R246.reuse, 0x100000 ;  /* 0x00100000f64c7836 */ /* 0x040fe20000000000 */
[C---:B------:R-:W-:Y:S01]  /*5aa30*/  IADD3 R75, R246.reuse, 0x100000, RZ ;  /* 0x00100000f64b7810 */ /* 0x040fe20007ffe0ff */
[C---:B------:R-:W-:Y:S01]  /*5aa40*/  VIADD R74, R246.reuse, 0x100000 ;  /* 0x00100000f64a7836 */ /* 0x040fe20000000000 */
[----:B------:R-:W-:Y:S04]  /*5aa50*/  LDGSTS.E [R77+-0x1e780], desc[UR60][R66.64], P3 ;  /* 0xe1880000424d7fae */ /* 0x000fe8000992187c */
[----:B------:R-:W-:Y:S04]  /*5aa60*/  LDGSTS.E [R76+-0x1e380], desc[UR60][R68.64], P3 ;  /* 0xe1c80000444c7fae */ /* 0x000fe8000992187c */
[----:B------:R-:W-:Y:S04]  /*5aa70*/  LDGSTS.E [R75+-0x1df80], desc[UR60][R70.64], P3 ;  /* 0xe2080000464b7fae */ /* 0x000fe8000992187c */
[----:B------:R1:W-:Y:S01]  /*5aa80*/  LDGSTS.E [R74+-0x1db80], desc[UR60][R72.64], P3 ;  /* 0xe2480000484a7fae */ /* 0x0003e2000992187c */
[C---:B------:R-:W-:Y:S01]  /*5aa90*/  VIADD R85, R246.reuse, 0x100000 ;  /* 0x00100000f6557836 */ /* 0x040fe20000000000 */
[C---:B------:R-:W-:Y:S01]  /*5aaa0*/  IADD3 R84, R246.reuse, 0x100000, RZ ;  /* 0x00100000f6547810 */ /* 0x040fe20007ffe0ff */
[----:B------:R-:W-:-:S02]  /*5aab0*/  VIADD R83, R246, 0x100000 ;  /* 0x00100000f6537836 */ /* 0x000fc40000000000 */
[----:B------:R-:W-:-:S04]  /*5aac0*/  IMAD.WIDE R78, R5, 0x4, R78 ;  /* 0x00000004054e7825 */ /* 0x000fc800078e024e */
[C---:B-1----:R-:W-:Y:S02]  /*5aad0*/  IMAD.WIDE R74, R5.reuse, 0x4, R236 ;  /* 0x00000004054a7825 */ /* 0x042fe400078e02ec */
[----:B------:R-:W3:Y:S02]  /*5aae0*/  LDL.LU.64 R236, [R1+0x380] ;  /* 0x0003800001ec7983 */ /* 0x000ee40000300a00 */
[----:B------:R-:W-:Y:S02]  /*5aaf0*/  IMAD.WIDE R76, R5, 0x4, R228 ;  /* 0x00000004054c7825 */ /* 0x000fe400078e02e4 */
[----:B------:R-:W3:Y:S04]  /*5ab00*/  LDL.LU.64 R228, [R1+0x340] ;  /* 0x0003400001e47983 */ /* 0x000ee80000300a00 */
[----:B------:R-:W3:Y:S01]  /*5ab10*/  LDL.LU.64 R94, [R1+0x300] ;  /* 0x00030000015e7983 */ /* 0x000ee20000300a00 */
[----:B------:R-:W-:-:S02]  /*5ab20*/  VIADD R82, R246, 0x100000 ;  /* 0x00100000f6527836 */ /* 0x000fc40000000000 */
[C---:B------:R-:W-:Y:S01]  /*5ab30*/  IMAD.WIDE R80, R5.reuse, 0x4, R80 ;  /* 0x0000000405507825 */ /* 0x040fe200078e0250 */
[----:B------:R-:W3:Y:S04]  /*5ab40*/  LDL.LU.64 R96, [R1+0x2c0] ;  /* 0x0002c00001607983 */ /* 0x000ee80000300a00 */
[----:B------:R-:W-:Y:S04]  /*5ab50*/  LDGSTS.E [R85+-0x1d780], desc[UR60][R74.64], P3 ;  /* 0xe28800004a557fae */ /* 0x000fe8000992187c */
[----:B------:R-:W-:Y:S04]  /*5ab60*/  LDGSTS.E [R84+-0x1d380], desc[UR60][R76.64], P3 ;  /* 0xe2c800004c547fae */ /* 0x000fe8000992187c */
[----:B------:R-:W-:Y:S04]  /*5ab70*/  LDGSTS.E [R83+-0x1cf80], desc[UR60][R78.64], P3 ;  /* 0xe30800004e537fae */ /* 0x000fe8000992187c */
[----:B------:R1:W-:Y:S02]  /*5ab80*/  LDGSTS.E [R82+-0x1cb80], desc[UR60][R80.64], P3 ;  /* 0xe348000050527fae */ /* 0x0003e4000992187c */
[----:B-1----:R-:W-:-:S02]  /*5ab90*/  IMAD.WIDE R82, R5, 0x4, R2 ;  /* 0x0000000405527825 */ /* 0x002fc400078e0202 */
[----:B------:R-:W3:Y:S02]  /*5aba0*/  LDL.LU.64 R2, [R1+0x280] ;  /* 0x0002800001027983 */ /* 0x000ee40000300a00 */
[C---:B----4-:R-:W-:Y:S02]  /*5abb0*/  IMAD.WIDE R84, R5.reuse, 0x4, R226 ;  /* 0x0000000405547825 */ /* 0x050fe400078e02e2 */
[----:B------:R-:W4:Y:S02]  /*5abc0*/  LDL.LU.64 R226, [R1+0x240] ;  /* 0x0002400001e27983 */ /* 0x000f240000300a00 */
[C---:B--2---:R-:W-:Y:S02]  /*5abd0*/  IMAD.WIDE R86, R5.reuse, 0x4, R234 ;  /* 0x0000000405567825 */ /* 0x044fe400078e02ea */
[----:B------:R-:W2:Y:S02]  /*5abe0*/  LDL.LU.64 R234, [R1+0x200] ;  /* 0x0002000001ea7983 */ /* 0x000ea40000300a00 */
[----:B---3--:R-:W-:-:S02]  /*5abf0*/  IMAD.WIDE R88, R5, 0x4, R242 ;  /* 0x0000000405587825 */ /* 0x008fc400078e02f2 */
[----:B------:R-:W3:Y:S01]  /*5ac00*/  LDL.LU.64 R242, [R1+0x1c0] ;  /* 0x0001c00001f27983 */ /* 0x000ee20000300a00 */
[C---:B------:R-:W-:Y:S01]  /*5ac10*/  IADD3 R93, R246.reuse, 0x100000, RZ ;  /* 0x00100000f65d7810 */ /* 0x040fe20007ffe0ff */
[C---:B------:R-:W-:Y:S02]  /*5ac20*/  VIADD R92, R246.reuse, 0x100000 ;  /* 0x00100000f65c7836 */ /* 0x040fe40000000000 */
[C---:B------:R-:W-:Y:S01]  /*5ac30*/  VIADD R91, R246.reuse, 0x100000 ;  /* 0x00100000f65b7836 */ /* 0x040fe20000000000 */
[C---:B------:R-:W-:Y:S01]  /*5ac40*/  IADD3 R90, R246.reuse, 0x100000, RZ ;  /* 0x00100000f65a7810 */ /* 0x040fe20007ffe0ff */
[----:B------:R-:W-:Y:S04]  /*5ac50*/  LDGSTS.E [R93+-0x1c780], desc[UR60][R82.64], P3 ;  /* 0xe3880000525d7fae */ /* 0x000fe8000992187c */
[----:B------:R-:W-:Y:S04]  /*5ac60*/  LDGSTS.E [R92+-0x1c380], desc[UR60][R84.64], P3 ;  /* 0xe3c80000545c7fae */ /* 0x000fe8000992187c */
[----:B------:R-:W-:Y:S04]  /*5ac70*/  LDGSTS.E [R91+-0x1bf80], desc[UR60][R86.64], P3 ;  /* 0xe4080000565b7fae */ /* 0x000fe8000992187c */
[----:B------:R1:W-:Y:S01]  /*5ac80*/  LDGSTS.E [R90+-0x1bb80], desc[UR60][R88.64], P3 ;  /* 0xe4480000585a7fae */ /* 0x0003e2000992187c */
[----:B------:R-:W-:-:S02]  /*5ac90*/  VIADD R101, R246, 0x100000 ;  /* 0x00100000f6657836 */ /* 0x000fc40000000000 */
[C---:B------:R-:W-:Y:S01]  /*5aca0*/  VIADD R100, R246.reuse, 0x100000 ;  /* 0x00100000f6647836 */ /* 0x040fe20000000000 */
[C---:B------:R-:W-:Y:S01]  /*5acb0*/  IADD3 R99, R246.reuse, 0x100000, RZ ;  /* 0x00100000f6637810 */ /* 0x040fe20007ffe0ff */
[----:B------:R-:W-:Y:S02]  /*5acc0*/  VIADD R98, R246, 0x100000 ;  /* 0x00100000f6627836 */ /* 0x000fe40000000000 */
[C---:B-1----:R-:W-:Y:S02]  /*5acd0*/  IMAD.WIDE R90, R5.reuse, 0x4, R236 ;  /* 0x00000004055a7825 */ /* 0x042fe400078e02ec */
[----:B------:R-:W3:Y:S02]  /*5ace0*/  LDL.LU.64 R236, [R1+0x180] ;  /* 0x0001800001ec7983 */ /* 0x000ee40000300a00 */
[C---:B------:R-:W-:Y:S02]  /*5acf0*/  IMAD.WIDE R92, R5.reuse, 0x4, R228 ;  /* 0x00000004055c7825 */ /* 0x040fe400078e02e4 */
[----:B------:R-:W3:Y:S02]  /*5ad00*/  LDL.LU.64 R228, [R1+0x140] ;  /* 0x0001400001e47983 */ /* 0x000ee40000300a00 */
[----:B------:R-:W-:-:S02]  /*5ad10*/  IMAD.WIDE R94, R5, 0x4, R94 ;  /* 0x00000004055e7825 */ /* 0x000fc400078e025e */
[----:B------:R-:W3:Y:S02]  /*5ad20*/  LDL.LU.64 R110, [R1+0x100] ;  /* 0x00010000016e7983 */ /* 0x000ee40000300a00 */
[C---:B------:R-:W-:Y:S02]  /*5ad30*/  IMAD.WIDE R96, R5.reuse, 0x4, R96 ;  /* 0x0000000405607825 */ /* 0x040fe400078e0260 */
        /* <DEDUP_REMOVED lines=12> */
[----:B------:R-:W3:Y:S02]  /*5ae00*/  LDL.LU.64 R242, [R1+0x7e0] ;  /* 0x0007e00001f27983 */ /* 0x000ee40000300a00 */
[C---:B------:R-:W-:Y:S01]  /*5ae10*/  VIADD R109, R246.reuse, 0x100000 ;  /* 0x00100000f66d7836 */ /* 0x040fe20000000000 */
[C---:B------:R-:W-:Y:S01]  /*5ae20*/  IADD3 R108, R246.reuse, 0x100000, RZ ;  /* 0x00100000f66c7810 */ /* 0x040fe20007ffe0ff */
[C---:B------:R-:W-:Y:S02]  /*5ae30*/  VIADD R107, R246.reuse, 0x100000 ;  /* 0x00100000f66b7836 */ /* 0x040fe40000000000 */
[C---:B------:R-:W-:Y:S01]  /*5ae40*/  VIADD R106, R246.reuse, 0x100000 ;  /* 0x00100000f66a7836 */ /* 0x040fe20000000000 */
[----:B------:R-:W-:Y:S04]  /*5ae50*/  LDGSTS.E [R109+-0x1a780], desc[UR60][R98.64], P3 ;  /* 0xe5880000626d7fae */ /* 0x000fe8000992187c */
[----:B------:R-:W-:Y:S04]  /*5ae60*/  LDGSTS.E [R108+-0x1a380], desc[UR60][R100.64], P3 ;  /* 0xe5c80000646c7fae */ /* 0x000fe8000992187c */
[----:B------:R-:W-:Y:S04]  /*5ae70*/  LDGSTS.E [R107+-0x19f80], desc[UR60][R102.64], P3 ;  /* 0xe6080000666b7fae */ /* 0x000fe8000992187c */
[----:B------:R1:W-:Y:S01]  /*5ae80*/  LDGSTS.E [R106+-0x19b80], desc[UR60][R104.64], P3 ;  /* 0xe6480000686a7fae */ /* 0x0003e2000992187c */
[C---:B------:R-:W-:Y:S01]  /*5ae90*/  IADD3 R117, R246.reuse, 0x100000, RZ ;  /* 0x00100000f6757810 */ /* 0x040fe20007ffe0ff */
[----:B------:R-:W-:-:S02]  /*5aea0*/  VIADD R116, R246, 0x100000 ;  /* 0x00100000f6747836 */ /* 0x000fc40000000000 */
[C---:B------:R-:W-:Y:S01]  /*5aeb0*/  VIADD R115, R246.reuse, 0x100000 ;  /* 0x00100000f6737836 */ /* 0x040fe20000000000 */
[----:B------:R-:W-:Y:S01]  /*5aec0*/  IADD3 R114, R246, 0x100000, RZ ;  /* 0x00100000f6727810 */ /* 0x000fe20007ffe0ff */
[C---:B-1----:R-:W-:Y:S02]  /*5aed0*/  IMAD.WIDE R106, R5.reuse, 0x4, R236 ;  /* 0x00000004056a7825 */ /* 0x042fe400078e02ec */
[----:B------:R-:W3:Y:S02]  /*5aee0*/  LDL.LU.64 R236, [R1+0x7e8] ;  /* 0x0007e80001ec7983 */ /* 0x000ee40000300a00 */
[C---:B------:R-:W-:Y:S02]  /*5aef0*/  IMAD.WIDE R108, R5.reuse, 0x4, R228 ;  /* 0x00000004056c7825 */ /* 0x040fe400078e02e4 */
[----:B------:R-:W3:Y:S04]  /*5af00*/  LDL.LU.64 R228, [R1+0x7f0] ;  /* 0x0007f00001e47983 */ /* 0x000ee80000300a00 */
[----:B------:R-:W3:Y:S01]  /*5af10*/  LDL.LU.64 R124, [R1+0x7f8] ;  /* 0x0007f800017c7983 */ /* 0x000ee20000300a00 */
[----:B------:R-:W-:-:S04]  /*5af20*/  IMAD.WIDE R110, R5, 0x4, R110 ;  /* 0x00000004056e7825 */ /* 0x000fc800078e026e */
        /* <DEDUP_REMOVED lines=11> */
[----:B------:R-:W2:Y:S04]  /*5afe0*/  LDL.LU.64 R234, [R1+0x818] ;  /* 0x0008180001ea7983 */ /* 0x000ea80000300a00 */
[----:B------:R1:W-:Y:S01]  /*5aff0*/  STL.64 [R1+0x420], R8 ;  /* 0x0004200801007387 */ /* 0x0003e20000100a00 */
[----:B---3--:R-:W-:-:S03]  /*5b000*/  IMAD.WIDE R6, R5, 0x4, R242 ;  /* 0x0000000405067825 */ /* 0x008fc600078e02f2 */
[----:B------:R-:W3:Y:S01]  /*5b010*/  LDL.LU.64 R242, [R1+0x820] ;  /* 0x0008200001f27983 */ /* 0x000ee20000300a00 */
[C---:B------:R-:W-:Y:S02]  /*5b020*/  VIADD R121, R246.reuse, 0x100000 ;  /* 0x00100000f6797836 */ /* 0x040fe40000000000 */
[----:B------:R-:W-:Y:S01]  /*5b030*/  VIADD R120, R246, 0x100000 ;  /* 0x00100000f6787836 */ /* 0x000fe20000000000 */
[C---:B------:R-:W-:Y:S01]  /*5b040*/  IADD3 R119, R247.reuse, 0x100000, RZ ;  /* 0x00100000f7777810 */ /* 0x040fe20007ffe0ff */
[----:B------:R1:W-:Y:S04]  /*5b050*/  STL.64 [R1+0x400], R6 ;  /* 0x0004000601007387 */ /* 0x0003e80000100a00 */
[----:B------:R-:W-:Y:S04]  /*5b060*/  LDGSTS.E [R121+-0x18780], desc[UR60][R114.64], P3 ;  /* 0xe788000072797fae */ /* 0x000fe8000992187c */
[----:B------:R-:W-:Y:S01]  /*5b070*/  LDGSTS.E [R120+-0x18380], desc[UR60][R116.64], P3 ;  /* 0xe7c8000074787fae */ /* 0x000fe2000992187c */
[----:B------:R-:W-:-:S03]  /*5b080*/  VIADD R118, R247, 0x100000 ;  /* 0x00100000f7767836 */ /* 0x000fc60000000000 */
[----:B------:R1:W-:Y:S04]  /*5b090*/  LDGSTS.E [R119+-0x3ff00], desc[UR60][R8.64], P3 ;  /* 0xc010000008777fae */ /* 0x0003e8000992187c */
[----:B------:R1:W-:Y:S01]  /*5b0a0*/  LDGSTS.E [R118+-0x3fb00], desc[UR60][R6.64], P3 ;  /* 0xc050000006767fae */ /* 0x0003e2000992187c */
[----:B------:R-:W-:-:S04]  /*5b0b0*/  IMAD.WIDE R54, R5, 0x4, R236 ;  /* 0x0000000405367825 */ /* 0x000fc800078e02ec */
[C---:B------:R-:W-:Y:S01]  /*5b0c0*/  IMAD.WIDE R52, R5.reuse, 0x4, R228 ;  /* 0x0000000405347825 */ /* 0x040fe200078e02e4 */
[----:B------:R-:W3:Y:S04]  /*5b0d0*/  LDL.LU.64 R236, [R1+0x828] ;  /* 0x0008280001ec7983 */ /* 0x000ee80000300a00 */
[----:B------:R-:W3:Y:S01]  /*5b0e0*/  LDL.LU.64 R228, [R1+0x830] ;  /* 0x0008300001e47983 */ /* 0x000ee20000300a00 */
[----:B-1----:R-:W-:-:S03]  /*5b0f0*/  IMAD.WIDE R8, R5, 0x4, R124 ;  /* 0x0000000405087825 */ /* 0x002fc600078e027c */
[----:B------:R1:W-:Y:S04]  /*5b100*/  STL.64 [R1+0x3e0], R54 ;  /* 0x0003e03601007387 */ /* 0x0003e80000100a00 */
[----:B------:R-:W3:Y:S01]  /*5b110*/  LDL.LU.64 R124, [R1+0x838] ;  /* 0x00083800017c7983 */ /* 0x000ee20000300a00 */
[----:B------:R-:W-:-:S03]  /*5b120*/  VIADD R121, R247, 0x100000 ;  /* 0x00100000f7797836 */ /* 0x000fc60000000000 */
[----:B------:R4:W-:Y:S01]  /*5b130*/  STL.64 [R1+0x3c0], R52 ;  /* 0x0003c03401007387 */ /* 0x0009e20000100a00 */
[----:B------:R-:W-:-:S03]  /*5b140*/  IMAD.WIDE R6, R5, 0x4, R122 ;  /* 0x0000000405067825 */ /* 0x000fc600078e027a */
[----:B------:R2:W-:Y:S04]  /*5b150*/  STL.64 [R1+0x3a0], R8 ;  /* 0x0003a00801007387 */ /* 0x0005e80000100a00 */
[----:B------:R-:W3:Y:S01]  /*5b160*/  LDL.LU.64 R122, [R1+0x840] ;  /* 0x00084000017a7983 */ /* 0x000ee20000300a00 */
[----:B------:R-:W-:-:S03]  /*5b170*/  IADD3 R120, R247, 0x100000, RZ ;  /* 0x00100000f7787810 */ /* 0x000fc60007ffe0ff */
[----:B------:R1:W-:Y:S04]  /*5b180*/  LDGSTS.E [R121+-0x3f700], desc[UR60][R54.64], P3 ;  /* 0xc090000036797fae */ /* 0x0003e8000992187c */
[----:B------:R3:W-:Y:S04]  /*5b190*/  STL.64 [R1+0x380], R6 ;  /* 0x0003800601007387 */ /* 0x0007e80000100a00 */
[----:B------:R4:W-:Y:S04]  /*5b1a0*/  LDGSTS.E [R120+-0x3f300], desc[UR60][R52.64], P3 ;  /* 0xc0d0000034787fae */ /* 0x0009e8000992187c */
[----:B------:R2:W-:Y:S04]  /*5b1b0*/  LDGSTS.E [R119+-0x3ef00], desc[UR60][R8.64], P3 ;  /* 0xc110000008777fae */ /* 0x0005e8000992187c */
[----:B------:R3:W-:Y:S01]  /*5b1c0*/  LDGSTS.E [R118+-0x3eb00], desc[UR60][R6.64], P3 ;  /* 0xc150000006767fae */ /* 0x0007e2000992187c */
[----:B-1----:R-:W-:-:S03]  /*5b1d0*/  IMAD.WIDE R54, R5, 0x4, R2 ;  /* 0x0000000405367825 */ /* 0x002fc600078e0202 */
[----:B------:R-:W3:Y:S01]  /*5b1e0*/  LDL.LU.64 R2, [R1+0x848] ;  /* 0x0008480001027983 */ /* 0x000ee20000300a00 */
[----:B----4-:R-:W-:-:S03]  /*5b1f0*/  IMAD.WIDE R52, R5, 0x4, R226 ;  /* 0x0000000405347825 */ /* 0x010fc600078e02e2 */
        /* <DEDUP_REMOVED lines=11> */
[----:B------:R1:W-:Y:S04]  /*5b2b0*/  STL.64 [R1+0x300], R6 ;  /* 0x0003000601007387 */ /* 0x0003e80000100a00 */
[----:B------:R1:W-:Y:S02]  /*5b2c0*/  LDGSTS.E [R118+-0x3db00], desc[UR60][R6.64], P3 ;  /* 0xc250000006767fae */ /* 0x0003e4000992187c */
[----:B-1----:R-:W-:-:S04]  /*5b2d0*/  IMAD.WIDE R54, R5, 0x4, R236 ;  /* 0x0000000405367825 */ /* 0x002fc800078e02ec */
[C---:B------:R-:W-:Y:S01]  /*5b2e0*/  IMAD.WIDE R52, R5.reuse, 0x4, R228 ;  /* 0x0000000405347825 */ /* 0x040fe200078e02e4 */
[----:B------:R-:W3:Y:S03]  /*5b2f0*/  LDL.LU.64 R236, [R1+0x868] ;  /* 0x0008680001ec7983 */ /* 0x000ee60000300a00 */
[C---:B------:R-:W-:Y:S01]  /*5b300*/  IMAD.WIDE R8, R5.reuse, 0x4, R124 ;  /* 0x0000000405087825 */ /* 0x040fe200078e027c */
[----:B------:R-:W3:Y:S04]  /*5b310*/  LDL.LU.64 R228, [R1+0x870] ;  /* 0x0008700001e47983 */ /* 0x000ee80000300a00 */
[----:B------:R1:W-:Y:S04]  /*5b320*/  STL.64 [R1+0x2e0], R54 ;  /* 0x0002e03601007387 */ /* 0x0003e80000100a00 */
[----:B------:R-:W3:Y:S04]  /*5b330*/  LDL.LU.64 R124, [R1+0x878] ;  /* 0x00087800017c7983 */ /* 0x000ee80000300a00 */
[----:B------:R4:W-:Y:S01]  /*5b340*/  STL.64 [R1+0x2c0], R52 ;  /* 0x0002c03401007387 */ /* 0x0009e20000100a00 */
[----:B------:R-:W-:-:S03]  /*5b350*/  IMAD.WIDE R6, R5, 0x4, R122 ;  /* 0x0000000405067825 */ /* 0x000fc600078e027a */
[----:B------:R2:W-:Y:S04]  /*5b360*/  STL.64 [R1+0x2a0], R8 ;  /* 0x0002a00801007387 */ /* 0x0005e80000100a00 */
[----:B------:R-:W3:Y:S04]  /*5b370*/  LDL.LU.64 R122, [R1+0x880] ;  /* 0x00088000017a7983 */ /* 0x000ee80000300a00 */
        /* <DEDUP_REMOVED lines=27> */
[----:B------:R-:W3:Y:S01]  /*5b530*/  LDL.LU.64 R124, [R1+0x8b8] ;  /* 0x0008b800017c7983 */ /* 0x000ee20000300a00 */
[----:B------:R-:W-:-:S03]  /*5b540*/  IMAD.WIDE R6, R5, 0x4, R122 ;  /* 0x0000000405067825 */ /* 0x000fc600078e027a */
[----:B------:R4:W-:Y:S04]  /*5b550*/  STL.64 [R1+0x1c0], R52 ;  /* 0x0001c03401007387 */ /* 0x0009e80000100a00 */
[----:B------:R2:W-:Y:S04]  /*5b560*/  STL.64 [R1+0x1a0], R8 ;  /* 0x0001a00801007387 */ /* 0x0005e80000100a00 */
[----:B------:R1:W-:Y:S04]  /*5b570*/  LDGSTS.E [R121+-0x3b700], desc[UR60][R54.64], P3 ;  /* 0xc490000036797fae */ /* 0x0003e8000992187c */
[----:B------:R-:W3:Y:S04]  /*5b580*/  LDL.LU.64 R122, [R1+0x8c0] ;  /* 0x0008c000017a7983 */ /* 0x000ee80000300a00 */
[----:B------:R3:W-:Y:S04]  /*5b590*/  STL.64 [R1+0x180], R6 ;  /* 0x0001800601007387 */ /* 0x0007e80000100a00 */
[----:B------:R4:W-:Y:S04]  /*5b5a0*/  LDGSTS.E [R120+-0x3b300], desc[UR60][R52.64], P3 ;  /* 0xc4d0000034787fae */ /* 0x0009e8000992187c */
[----:B------:R2:W-:Y:S04]  /*5b5b0*/  LDGSTS.E [R119+-0x3af00], desc[UR60][R8.64], P3 ;  /* 0xc510000008777fae */ /* 0x0005e8000992187c */
[----:B------:R3:W-:Y:S01]  /*5b5c0*/  LDGSTS.E [R118+-0x3ab00], desc[UR60][R6.64], P3 ;  /* 0xc550000006767fae */ /* 0x0007e2000992187c */
[----:B-1----:R-:W-:-:S04]  /*5b5d0*/  IMAD.WIDE R54, R5, 0x4, R2 ;  /* 0x0000000405367825 */ /* 0x002fc800078e0202 */
[C---:B----4-:R-:W-:Y:S01]  /*5b5e0*/  IMAD.WIDE R52, R5.reuse, 0x4, R226 ;  /* 0x0000000405347825 */ /* 0x050fe200078e02e2 */
[----:B------:R-:W4:Y:S04]  /*5b5f0*/  LDL.LU.64 R2, [R1+0x8c8] ;  /* 0x0008c80001027983 */ /* 0x000f280000300a00 */
        /* <DEDUP_REMOVED lines=22> */
[----:B------:R4:W-:Y:S04]  /*5b760*/  LDGSTS.E [R121+-0x39700], desc[UR60][R54.64], P3 ;  /* 0xc690000036797fae */ /* 0x0009e8000992187c */
[----:B------:R2:W-:Y:S04]  /*5b770*/  STL.64 [R1+0xa0], R8 ;  /* 0x0000a00801007387 */ /* 0x0005e80000100a00 */
[----:B------:R-:W3:Y:S04]  /*5b780*/  LDL.LU.64 R130, [R1+0x900] ;  /* 0x0009000001827983 */ /* 0x000ee80000300a00 */
[----:B------:R1:W-:Y:S04]  /*5b790*/  LDGSTS.E [R120+-0x39300], desc[UR60][R52.64], P3 ;  /* 0xc6d0000034787fae */ /* 0x0003e8000992187c */
[----:B------:R3:W-:Y:S04]  /*5b7a0*/  STL.64 [R1+0x80], R6 ;  /* 0x0000800601007387 */ /* 0x0007e80000100a00 */
[----:B------:R2:W-:Y:S04]  /*5b7b0*/  LDGSTS.E [R119+-0x38f00], desc[UR60][R8.64], P3 ;  /* 0xc710000008777fae */ /* 0x0005e8000992187c */
[----:B------:R-:W3:Y:S04]  /*5b7c0*/  LDL.LU.64 R128, [R1+0x908] ;  /* 0x0009080001807983 */ /* 0x000ee80000300a00 */
[----:B------:R-:W3:Y:S04]  /*5b7d0*/  LDL.LU.64 R126, [R1+0x910] ;  /* 0x00091000017e7983 */ /* 0x000ee80000300a00 */
[----:B------:R3:W-:Y:S01]  /*5b7e0*/  LDGSTS.E [R118+-0x38b00], desc[UR60][R6.64], P3 ;  /* 0xc750000006767fae */ /* 0x0007e2000992187c */
[----:B----4-:R-:W-:-:S04]  /*5b7f0*/  IMAD.WIDE R54, R5, 0x4, R2 ;  /* 0x0000000405367825 */ /* 0x010fc800078e0202 */
[----:B-1----:R-:W-:-:S04]  /*5b800*/  IMAD.WIDE R52, R5, 0x4, R226 ;  /* 0x0000000405347825 */ /* 0x002fc800078e02e2 */
[C---:B--2---:R-:W-:Y:S01]  /*5b810*/  IMAD.WIDE R8, R5.reuse, 0x4, R234 ;  /* 0x0000000405087825 */ /* 0x044fe200078e02ea */
[----:B------:R-:W-:Y:S04]  /*5b820*/  STL.64 [R1+0x60], R54 ;  /* 0x0000603601007387 */ /* 0x000fe80000100a00 */
[----:B------:R-:W2:Y:S04]  /*5b830*/  LDL.LU.64 R2, [R1+0x918] ;  /* 0x0009180001027983 */ /* 0x000ea80000300a00 */
[----:B------:R-:W-:Y:S04]  /*5b840*/  STL.64 [R1+0x40], R52 ;  /* 0x0000403401007387 */ /* 0x000fe80000100a00 */
[----:B------:R-:W-:Y:S04]  /*5b850*/  LDGSTS.E [R121+-0x38700], desc[UR60][R54.64], P3 ;  /* 0xc790000036797fae */ /* 0x000fe8000992187c */
[----:B------:R1:W-:Y:S04]  /*5b860*/  STL.64 [R1+0x20], R8 ;  /* 0x0000200801007387 */ /* 0x0003e80000100a00 */
[----:B------:R-:W-:Y:S04]  /*5b870*/  LDGSTS.E [R120+-0x38300], desc[UR60][R52.64], P3 ;  /* 0xc7d0000034787fae */ /* 0x000fe8000992187c */
[----:B------:R-:W-:Y:S01]  /*5b880*/  LDGSTS.E [R119+-0x1ff00], desc[UR60][R8.64], P3 ;  /* 0xe010000008777fae */ /* 0x000fe2000992187c */
[----:B---3--:R-:W-:-:S03]  /*5b890*/  IMAD.WIDE R6, R5, 0x4, R242 ;  /* 0x0000000405067825 */ /* 0x008fc600078e02f2 */
[----:B------:R-:W3:Y:S04]  /*5b8a0*/  LDL.LU.64 R242, [R1+0x920] ;  /* 0x0009200001f27983 */ /* 0x000ee80000300a00 */
[----:B------:R4:W-:Y:S04]  /*5b8b0*/  STL.64 [R1], R6 ;  /* 0x0000000601007387 */ /* 0x0009e80000100a00 */
[----:B------:R-:W4:Y:S04]  /*5b8c0*/  LDL.LU.64 R234, [R1+0x928] ;  /* 0x0009280001ea7983 */ /* 0x000f280000300a00 */
[----:B------:R-:W4:Y:S01]  /*5b8d0*/  LDL.LU.64 R226, [R1+0x930] ;  /* 0x0009300001e27983 */ /* 0x000f220000300a00 */
[----:B------:R-:W-:-:S03]  /*5b8e0*/  VIADD R125, R247, 0x100000 ;  /* 0x00100000f77d7836 */ /* 0x000fc60000000000 */
[----:B------:R1:W-:Y:S01]  /*5b8f0*/  LDGSTS.E [R118+-0x1fb00], desc[UR60][R6.64], P3 ;  /* 0xe050000006767fae */ /* 0x0003e2000992187c */
[C---:B------:R-:W-:Y:S01]  /*5b900*/  VIADD R124, R247.reuse, 0x100000 ;  /* 0x00100000f77c7836 */ /* 0x040fe20000000000 */
[C---:B------:R-:W-:Y:S02]  /*5b910*/  IADD3 R123, R247.reuse, 0x100000, RZ ;  /* 0x00100000f77b7810 */ /* 0x040fe40007ffe0ff */
[----:B------:R-:W4:Y:S01]  /*5b920*/  LDL.LU.64 R134, [R1+0x960] ;  /* 0x0009600001867983 */ /* 0x000f220000300a00 */
[----:B------:R-:W-:-:S03]  /*5b930*/  VIADD R122, R247, 0x100000 ;  /* 0x00100000f77a7836 */ /* 0x000fc60000000000 */
[----:B------:R-:W4:Y:S04]  /*5b940*/  LDL.LU.64 R136, [R1+0x958] ;  /* 0x0009580001887983 */ /* 0x000f280000300a00 */
[----:B------:R-:W4:Y:S04]  /*5b950*/  LDL.LU.64 R144, [R1+0x950] ;  /* 0x0009500001907983 */ /* 0x000f280000300a00 */
[----:B------:R-:W4:Y:S01]  /*5b960*/  LDL.LU.64 R142, [R1+0x948] ;  /* 0x00094800018e7983 */ /* 0x000f220000300a00 */
[----:B------:R-:W-:-:S04]  /*5b970*/  IMAD.WIDE R236, R5, 0x4, R236 ;  /* 0x0000000405ec7825 */ /* 0x000fc800078e02ec */
[----:B------:R-:W-:-:S04]  /*5b980*/  IMAD.WIDE R228, R5, 0x4, R228 ;  /* 0x0000000405e47825 */ /* 0x000fc800078e02e4 */
[C---:B-1----:R-:W-:Y:S01]  /*5b990*/  IMAD.WIDE R118, R5.reuse, 0x4, R132 ;  /* 0x0000000405767825 */ /* 0x042fe200078e0284 */
[----:B------:R-:W-:Y:S04]  /*5b9a0*/  LDGSTS.E [R125+-0x1f700], desc[UR60][R236.64], P3 ;  /* 0xe0900000ec7d7fae */ /* 0x000fe8000992187c */
[----:B------:R1:W-:Y:S01]  /*5b9b0*/  LDGSTS.E [R124+-0x1f300], desc[UR60][R228.64], P3 ;  /* 0xe0d00000e47c7fae */ /* 0x0003e2000992187c */
[----:B------:R-:W-:-:S03]  /*5b9c0*/  IMAD.WIDE R120, R5, 0x4, R130 ;  /* 0x0000000405787825 */ /* 0x000fc600078e0282 */
[----:B------:R-:W-:Y:S01]  /*5b9d0*/  LDGSTS.E [R123+-0x1ef00], desc[UR60][R118.64], P3 ;  /* 0xe1100000767b7fae */ /* 0x000fe2000992187c */
[C---:B------:R-:W-:Y:S01]  /*5b9e0*/  VIADD R133, R247.reuse, 0x100000 ;  /* 0x00100000f7857836 */ /* 0x040fe20000000000 */
[C---:B------:R-:W-:Y:S02]  /*5b9f0*/  IADD3 R132, R247.reuse, 0x100000, RZ ;  /* 0x00100000f7847810 */ /* 0x040fe40007ffe0ff */
[----:B------:R1:W-:Y:S01]  /*5ba00*/  LDGSTS.E [R122+-0x1eb00], desc[UR60][R120.64], P3 ;  /* 0xe1500000787a7fae */ /* 0x0003e2000992187c */
[----:B------:R-:W-:Y:S02]  /*5ba10*/  VIADD R131, R247, 0x100000 ;  /* 0x00100000f7837836 */ /* 0x000fe40000000000 */
[----:B-1----:R-:W-:-:S04]  /*5ba20*/  IMAD.WIDE R124, R5, 0x4, R126 ;  /* 0x00000004057c7825 */ /* 0x002fc800078e027e */
[----:B------:R-:W-:Y:S02]  /*5ba30*/  VIADD R130, R247, 0x100000 ;  /* 0x00100000f7827836 */ /* 0x000fe40000000000 */
[----:B------:R-:W-:-:S05]  /*5ba40*/  IMAD.WIDE R122, R5, 0x4, R128 ;  /* 0x00000004057a7825 */ /* 0x000fca00078e0280 */
[----:B------:R-:W-:Y:S01]  /*5ba50*/  LDGSTS.E [R133+-0x1e700], desc[UR60][R122.64], P3 ;  /* 0xe19000007a857fae */ /* 0x000fe2000992187c */
[----:B--2---:R-:W-:-:S03]  /*5ba60*/  IMAD.WIDE R126, R5, 0x4, R2 ;  /* 0x00000004057e7825 */ /* 0x004fc600078e0202 */
[----:B------:R-:W2:Y:S04]  /*5ba70*/  LDL.LU.64 R2, [R1+0x940] ;  /* 0x0009400001027983 */ /* 0x000ea80000300a00 */
[----:B------:R4:W-:Y:S04]  /*5ba80*/  LDGSTS.E [R132+-0x1e300], desc[UR60][R124.64], P3 ;  /* 0xe1d000007c847fae */ /* 0x0009e8000992187c */
[----:B------:R-:W-:Y:S01]  /*5ba90*/  LDGSTS.E [R131+-0x1df00], desc[UR60][R126.64], P3 ;  /* 0xe21000007e837fae */ /* 0x000fe2000992187c */
[----:B---3--:R-:W-:-:S03]  /*5baa0*/  IMAD.WIDE R128, R5, 0x4, R242 ;  /* 0x0000000405807825 */ /* 0x008fc600078e02f2 */
[----:B------:R-:W3:Y:S04]  /*5bab0*/  LDL.LU.64 R242, [R1+0x938] ;  /* 0x0009380001f27983 */ /* 0x000ee80000300a00 */
[----:B------:R1:W-:Y:S01]  /*5bac0*/  LDGSTS.E [R130+-0x1db00], desc[UR60][R128.64], P3 ;  /* 0xe250000080827fae */ /* 0x0003e2000992187c */
[----:B----4-:R-:W-:-:S04]  /*5bad0*/  IMAD.WIDE R132, R5, 0x4, R226 ;  /* 0x0000000405847825 */ /* 0x010fc800078e02e2 */
[----:B-1----:R-:W-:Y:S02]  /*5bae0*/  IMAD.WIDE R130, R5, 0x4, R234 ;  /* 0x0000000405827825 */ /* 0x002fe400078e02ea */
[----:B------:R-:W4:Y:S04]  /*5baf0*/  LDL.LU.64 R234, [R1+0x378] ;  /* 0x0003780001ea7983 */ /* 0x000f280000300a00 */
[----:B------:R-:W4:Y:S01]  /*5bb00*/  LDL.LU.64 R226, [R1+0x338] ;  /* 0x0003380001e27983 */ /* 0x000f220000300a00 */
[C---:B------:R-:W-:Y:S01]  /*5bb10*/  IADD3 R141, R247.reuse, 0x100000, RZ ;  /* 0x00100000f78d7810 */ /* 0x040fe20007ffe0ff */
[C---:B------:R-:W-:Y:S02]  /*5bb20*/  VIADD R140, R247.reuse, 0x100000 ;  /* 0x00100000f78c7836 */ /* 0x040fe40000000000 */
[----:B------:R-:W-:-:S02]  /*5bb30*/  VIADD R139, R247, 0x100000 ;  /* 0x00100000f78b7836 */ /* 0x000fc40000000000 */
[----:B------:R-:W-:Y:S01]  /*5bb40*/  IMAD.WIDE R134, R5, 0x4, R134 ;  /* 0x0000000405867825 */ /* 0x000fe200078e0286 */
[----:B------:R-:W4:Y:S01]  /*5bb50*/  LDL.LU.64 R150, [R1+0x2f8] ;  /* 0x0002f80001967983 */ /* 0x000f220000300a00 */
[----:B------:R-:W-:Y:S02]  /*5bb60*/  IADD3 R138, R247, 0x100000, RZ ;  /* 0x00100000f78a7810 */ /* 0x000fe40007ffe0ff */
[----:B------:R-:W-:Y:S01]  /*5bb70*/  IMAD.WIDE R136, R5, 0x4, R136 ;  /* 0x0000000405887825 */ /* 0x000fe200078e0288 */
[----:B------:R-:W4:Y:S04]  /*5bb80*/  LDL.LU.64 R152, [R1+0x2b8] ;  /* 0x0002b80001987983 */ /* 0x000f280000300a00 */
[----:B------:R-:W-:Y:S04]  /*5bb90*/  LDGSTS.E [R141+-0x1d700], desc[UR60][R130.64], P3 ;  /* 0xe2900000828d7fae */ /* 0x000fe8000992187c */
[----:B------:R1:W-:Y:S04]  /*5bba0*/  LDGSTS.E [R140+-0x1d300], desc[UR60][R132.64], P3 ;  /* 0xe2d00000848c7fae */ /* 0x0003e8000992187c */
[----:B------:R-:W-:Y:S04]  /*5bbb0*/  LDGSTS.E [R139+-0x1cf00], desc[UR60][R134.64], P3 ;  /* 0xe3100000868b7fae */ /* 0x000fe8000992187c */
[----:B------:R-:W4:Y:S04]  /*5bbc0*/  LDL.LU.64 R160, [R1+0x278] ;  /* 0x0002780001a07983 */ /* 0x000f280000300a00 */
[----:B------:R1:W-:Y:S04]  /*5bbd0*/  LDGSTS.E [R138+-0x1cb00], desc[UR60][R136.64], P3 ;  /* 0xe3500000888a7fae */ /* 0x0003e8000992187c */
[----:B------:R-:W4:Y:S01]  /*5bbe0*/  LDL.LU.64 R158, [R1+0x238] ;  /* 0x00023800019e7983 */ /* 0x000f220000300a00 */
[----:B------:R-:W-:-:S02]  /*5bbf0*/  VIADD R149, R247, 0x100000 ;  /* 0x00100000f7957836 */ /* 0x000fc40000000000 */
[C---:B------:R-:W-:Y:S01]  /*5bc00*/  VIADD R148, R247.reuse, 0x100000 ;  /* 0x00100000f7947836 */ /* 0x040fe20000000000 */
[----:B------:R-:W-:Y:S01]  /*5bc10*/  IADD3 R147, R247, 0x100000, RZ ;  /* 0x00100000f7937810 */ /* 0x000fe20007ffe0ff */
[----:B-1----:R-:W-:-:S04]  /*5bc20*/  IMAD.WIDE R140, R5, 0x4, R142 ;  /* 0x00000004058c7825 */ /* 0x002fc800078e028e */
[----:B------:R-:W-:-:S04]  /*5bc30*/  IMAD.WIDE R138, R5, 0x4, R144 ;  /* 0x00000004058a7825 */ /* 0x000fc800078e0290 */
[----:B------:R-:W-:Y:S01]  /*5bc40*/  VIADD R146, R247, 0x100000 ;  /* 0x00100000f7927836 */ /* 0x000fe20000000000 */
[----:B------:R-:W-:Y:S04]  /*5bc50*/  LDGSTS.E [R149+-0x1c700], desc[UR60][R138.64], P3 ;  /* 0xe39000008a957fae */ /* 0x000fe8000992187c */
[----:B------:R-:W-:Y:S01]  /*5bc60*/  LDGSTS.E [R148+-0x1c300], desc[UR60][R140.64], P3 ;  /* 0xe3d000008c947fae */ /* 0x000fe2000992187c */
[----:B--2---:R-:W-:-:S03]  /*5bc70*/  IMAD.WIDE R142, R5, 0x4, R2 ;  /* 0x00000004058e7825 */ /* 0x004fc600078e0202 */
[----:B------:R-:W2:Y:S04]  /*5bc80*/  LDL.LU.64 R2, [R1+0x1f8] ;  /* 0x0001f80001027983 */ /* 0x000ea80000300a00 */
[----:B------:R-:W-:Y:S01]  /*5bc90*/  LDGSTS.E [R147+-0x1bf00], desc[UR60][R142.64], P3 ;  /* 0xe41000008e937fae */ /* 0x000fe2000992187c */
[----:B---3--:R-:W-:-:S03]  /*5bca0*/  IMAD.WIDE R144, R5, 0x4, R242 ;  /* 0x0000000405907825 */ /* 0x008fc600078e02f2 */
[----:B------:R-:W3:Y:S04]  /*5bcb0*/  LDL.LU.64 R242, [R1+0x1b8] ;  /* 0x0001b80001f27983 */ /* 0x000ee80000300a00 */
[----:B------:R4:W-:Y:S02]  /*5bcc0*/  LDGSTS.E [R146+-0x1bb00], desc[UR60][R144.64], P3 ;  /* 0xe450000090927fae */ /* 0x0009e4000992187c */
[C---:B----4-:R-:W-:Y:S02]  /*5bcd0*/  IMAD.WIDE R146, R5.reuse, 0x4, R234 ;  /* 0x0000000405927825 */ /* 0x050fe400078e02ea */
[----:B------:R-:W4:Y:S02]  /*5bce0*/  LDL.LU.64 R234, [R1+0x178] ;  /* 0x0001780001ea7983 */ /* 0x000f240000300a00 */
[----:B------:R-:W-:-:S02]  /*5bcf0*/  IMAD.WIDE R148, R5, 0x4, R226 ;  /* 0x0000000405947825 */ /* 0x000fc400078e02e2 */
[----:B------:R-:W4:Y:S04]  /*5bd00*/  LDL.LU.64 R226, [R1+0x138] ;  /* 0x0001380001e27983 */ /* 0x000f280000300a00 */
[----:B------:R-:W4:Y:S04]  /*5bd10*/  LDL.LU.64 R166, [R1+0xf8] ;  /* 0x0000f80001a67983 */ /* 0x000f280000300a00 */
[----:B------:R-:W4:Y:S04]  /*5bd20*/  LDL.LU.64 R168, [R1+0xb8] ;  /* 0x0000b80001a87983 */ /* 0x000f280000300a00 */
[----:B------:R-:W4:Y:S04]  /*5bd30*/  LDL.LU.64 R180, [R1+0x78] ;  /* 0x0000780001b47983 */ /* 0x000f280000300a00 */
[----:B------:R-:W4:Y:S01]  /*5bd40*/  LDL.LU.64 R8, [R1+0x38] ;  /* 0x0000380001087983 */ /* 0x000f220000300a00 */
[C---:B------:R-:W-:Y:S01]  /*5bd50*/  VIADD R157, R247.reuse, 0x100000 ;  /* 0x00100000f79d7836 */ /* 0x040fe20000000000 */
[C---:B------:R-:W-:Y:S01]  /*5bd60*/  IADD3 R156, R247.reuse, 0x100000, RZ ;  /* 0x00100000f79c7810 */ /* 0x040fe20007ffe0ff */
[----:B------:R-:W-:-:S02]  /*5bd70*/  VIADD R155, R247, 0x100000 ;  /* 0x00100000f79b7836 */ /* 0x000fc40000000000 */
[----:B------:R-:W-:-:S04]  /*5bd80*/  IMAD.WIDE R150, R5, 0x4, R150 ;  /* 0x0000000405967825 */ /* 0x000fc800078e0296 */
[----:B------:R-:W-:Y:S02]  /*5bd90*/  VIADD R154, R247, 0x100000 ;  /* 0x00100000f79a7836 */ /* 0x000fe40000000000 */
[----:B------:R-:W-:Y:S01]  /*5bda0*/  IMAD.WIDE R152, R5, 0x4, R152 ;  /* 0x0000000405987825 */ /* 0x000fe200078e0298 */
[----:B------:R-:W-:Y:S04]  /*5bdb0*/  LDGSTS.E [R157+-0x1b700], desc[UR60][R146.64], P3 ;  /* 0xe4900000929d7fae */ /* 0x000fe8000992187c */
[----:B------:R1:W-:Y:S04]  /*5bdc0*/  LDGSTS.E [R156+-0x1b300], desc[UR60][R148.64], P3 ;  /* 0xe4d00000949c7fae */ /* 0x0003e8000992187c */
[----:B------:R-:W-:Y:S01]  /*5bdd0*/  LDGSTS.E [R155+-0x1af00], desc[UR60][R150.64], P3 ;  /* 0xe5100000969b7fae */ /* 0x000fe2000992187c */
[----:B------:R-:W-:-:S03]  /*5bde0*/  IADD3 R165, R247, 0x100000, RZ ;  /* 0x00100000f7a57810 */ /* 0x000fc60007ffe0ff */
[----:B------:R1:W-:Y:S01]  /*5bdf0*/  LDGSTS.E [R154+-0x1ab00], desc[UR60][R152.64], P3 ;  /* 0xe5500000989a7fae */ /* 0x0003e2000992187c */
[C---:B------:R-:W-:Y:S02]  /*5be00*/  VIADD R164, R247.reuse, 0x100000 ;  /* 0x00100000f7a47836 */ /* 0x040fe40000000000 */
[C---:B------:R-:W-:Y:S01]  /*5be10*/  VIADD R163, R247.reuse, 0x100000 ;  /* 0x00100000f7a37836 */ /* 0x040fe20000000000 */
[----:B------:R-:W-:Y:S01]  /*5be20*/  IADD3 R162, R247, 0x100000, RZ ;  /* 0x00100000f7a27810 */ /* 0x000fe20007ffe0ff */
[----:B-1----:R-:W-:-:S04]  /*5be30*/  IMAD.WIDE R156, R5, 0x4, R158 ;  /* 0x00000004059c7825 */ /* 0x002fc800078e029e */
[----:B------:R-:W-:-:S05]  /*5be40*/  IMAD.WIDE R154, R5, 0x4, R160 ;  /* 0x00000004059a7825 */ /* 0x000fca00078e02a0 */
[----:B------:R-:W-:Y:S04]  /*5be50*/  LDGSTS.E [R165+-0x1a700], desc[UR60][R154.64], P3 ;  /* 0xe59000009aa57fae */ /* 0x000fe8000992187c */
[----:B------:R-:W-:Y:S01]  /*5be60*/  LDGSTS.E [R164+-0x1a300], desc[UR60][R156.64], P3 ;  /* 0xe5d000009ca47fae */ /* 0x000fe2000992187c */
[----:B--2---:R-:W-:-:S03]  /*5be70*/  IMAD.WIDE R158, R5, 0x4, R2 ;  /* 0x00000004059e7825 */ /* 0x004fc600078e0202 */
[----:B------:R-:W2:Y:S04]  /*5be80*/  LDL.LU.64 R2, [R1+0x968] ;  /* 0x0009680001027983 */ /* 0x000ea80000300a00 */
[----:B------:R-:W-:Y:S01]  /*5be90*/  LDGSTS.E [R163+-0x19f00], desc[UR60][R158.64], P3 ;  /* 0xe61000009ea37fae */ /* 0x000fe2000992187c */
[C---:B------:R-:W-:Y:S02]  /*5bea0*/  VIADD R175, R247.reuse, 0x100000 ;  /* 0x00100000f7af7836 */ /* 0x040fe40000000000 */
[C---:B------:R-:W-:Y:S01]  /*5beb0*/  VIADD R174, R247.reuse, 0x100000 ;  /* 0x00100000f7ae7836 */ /* 0x040fe20000000000 */
[C---:B------:R-:W-:Y:S01]  /*5bec0*/  IADD3 R173, R247.reuse, 0x100000, RZ ;  /* 0x00100000f7ad7810 */ /* 0x040fe20007ffe0ff */
[----:B------:R-:W-:Y:S02]  /*5bed0*/  VIADD R172, R247, 0x100000 ;  /* 0x00100000f7ac7836 */ /* 0x000fe40000000000 */
[----:B---3--:R-:W-:-:S02]  /*5bee0*/  IMAD.WIDE R160, R5, 0x4, R242 ;  /* 0x0000000405a07825 */ /* 0x008fc400078e02f2 */
[----:B------:R-:W3:Y:S04]  /*5bef0*/  LDL.LU.64 R242, [R1+0x970] ;  /* 0x0009700001f27983 */ /* 0x000ee80000300a00 */
[----:B------:R4:W-:Y:S02]  /*5bf00*/  LDGSTS.E [R162+-0x19b00], desc[UR60][R160.64], P3 ;  /* 0xe6500000a0a27fae */ /* 0x0009e4000992187c */
[C---:B----4-:R-:W-:Y:S02]  /*5bf10*/  IMAD.WIDE R162, R5.reuse, 0x4, R234 ;  /* 0x0000000405a27825 */ /* 0x050fe400078e02ea */
[----:B------:R-:W4:Y:S02]  /*5bf20*/  LDL.LU.64 R234, [R1+0x978] ;  /* 0x0009780001ea7983 */ /* 0x000f240000300a00 */
[----:B------:R-:W-:-:S02]  /*5bf30*/  IMAD.WIDE R164, R5, 0x4, R226 ;  /* 0x0000000405a47825 */ /* 0x000fc400078e02e2 */
[----:B------:R-:W4:Y:S04]  /*5bf40*/  LDL.LU.64 R226, [R1+0x980] ;  /* 0x0009800001e27983 */ /* 0x000f280000300a00 */
[----:B------:R-:W4:Y:S01]  /*5bf50*/  LDL.LU.64 R184, [R1+0x988] ;  /* 0x0009880001b87983 */ /* 0x000f220000300a00 */
[----:B------:R-:W-:-:S04]  /*5bf60*/  IMAD.WIDE R166, R5, 0x4, R166 ;  /* 0x0000000405a67825 */ /* 0x000fc800078e02a6 */
[C---:B------:R-:W-:Y:S01]  /*5bf70*/  IMAD.WIDE R168, R5.reuse, 0x4, R168 ;  /* 0x0000000405a87825 */ /* 0x040fe200078e02a8 */
[----:B------:R-:W4:Y:S04]  /*5bf80*/  LDL.LU.64 R182, [R1+0x9a0] ;  /* 0x0009a00001b67983 */ /* 0x000f280000300a00 */
[----:B------:R-:W-:Y:S04]  /*5bf90*/  LDGSTS.E [R175+-0x19700], desc[UR60][R162.64], P3 ;  /* 0xe6900000a2af7fae */ /* 0x000fe8000992187c */
[----:B------:R1:W-:Y:S04]  /*5bfa0*/  LDGSTS.E [R174+-0x19300], desc[UR60][R164.64], P3 ;  /* 0xe6d00000a4ae7fae */ /* 0x0003e8000992187c */
[----:B------:R-:W-:Y:S04]  /*5bfb0*/  LDGSTS.E [R173+-0x18f00], desc[UR60][R166.64], P3 ;  /* 0xe7100000a6ad7fae */ /* 0x000fe8000992187c */
[----:B------:R1:W-:Y:S02]  /*5bfc0*/  LDGSTS.E [R172+-0x18b00], desc[UR60][R168.64], P3 ;  /* 0xe7500000a8ac7fae */ /* 0x0003e4000992187c */
[----:B-1----:R-:W-:-:S04]  /*5bfd0*/  IMAD.WIDE R174, R5, 0x4, R8 ;  /* 0x0000000405ae7825 */ /* 0x002fc800078e0208 */
[----:B------:R-:W-:Y:S02]  /*5bfe0*/  IMAD.WIDE R172, R5, 0x4, R180 ;  /* 0x0000000405ac7825 */ /* 0x000fe400078e02b4 */
[----:B------:R-:W4:Y:S04]  /*5bff0*/  LDL.LU.64 R180, [R1+0x9a8] ;  /* 0x0009a80001b47983 */ /* 0x000f280000300a00 */
[----:B------:R-:W4:Y:S01]  /*5c000*/  LDL.LU.64 R8, [R1+0x9b8] ;  /* 0x0009b80001087983 */ /* 0x000f220000300a00 */
[C---:B------:R-:W-:Y:S01]  /*5c010*/  VIADD R179, R247.reuse, 0x100000 ;  /* 0x00100000f7b37836 */ /* 0x040fe20000000000 */
[----:B------:R-:W-:Y:S01]  /*5c020*/  IADD3 R178, R247, 0x100000, RZ ;  /* 0x00100000f7b27810 */ /* 0x000fe20007ffe0ff */
[----:B------:R-:W-:-:S03]  /*5c030*/  VIADD R177, R248, 0x100000 ;  /* 0x00100000f8b17836 */ /* 0x000fc60000000000 */
[----:B------:R1:W-:Y:S04]  /*5c040*/  LDGSTS.E [R179+-0x18700], desc[UR60][R172.64], P3 ;  /* 0xe7900000acb37fae */ /* 0x0003e8000992187c */
[----:B------:R1:W-:Y:S01]  /*5c050*/  LDGSTS.E [R178+-0x18300], desc[UR60][R174.64], P3 ;  /* 0xe7d00000aeb27fae */ /* 0x0003e2000992187c */
[----:B--2---:R-:W-:-:S03]  /*5c060*/  IMAD.WIDE R52, R5, 0x4, R2 ;  /* 0x0000000405347825 */ /* 0x004fc600078e0202 */
[----:B------:R-:W2:Y:S04]  /*5c070*/  LDL.LU.64 R2, [R1+0x9c8] ;  /* 0x0009c80001027983 */ /* 0x000ea80000300a00 */
[----:B------:R4:W-:Y:S04]  /*5c080*/  STL.64 [R1+0x418], R52 ;  /* 0x0004183401007387 */ /* 0x0009e80000100a00 */
[----:B------:R4:W-:Y:S01]  /*5c090*/  LDGSTS.E [R177+-0x3fe80], desc[UR60][R52.64], P3 ;  /* 0xc018000034b17fae */ /* 0x0009e2000992187c */
[C---:B------:R-:W-:Y:S01]  /*5c0a0*/  VIADD R176, R248.reuse, 0x100000 ;  /* 0x00100000f8b07836 */ /* 0x040fe20000000000 */
[C---:B-1----:R-:W-:Y:S01]  /*5c0b0*/  IADD3 R179, R248.reuse, 0x100000, RZ ;  /* 0x00100000f8b37810 */ /* 0x042fe20007ffe0ff */
[----:B------:R-:W-:-:S02]  /*5c0c0*/  VIADD R178, R248, 0x100000 ;  /* 0x00100000f8b27836 */ /* 0x000fc40000000000 */
[C---:B---3--:R-:W-:Y:S02]  /*5c0d0*/  IMAD.WIDE R6, R5.reuse, 0x4, R242 ;  /* 0x0000000405067825 */ /* 0x048fe400078e02f2 */
[----:B------:R-:W3:Y:S04]  /*5c0e0*/  LDL.LU.64 R242, [R1+0x9d0] ;  /* 0x0009d00001f27983 */ /* 0x000ee80000300a00 */
[----:B------:R1:W-:Y:S04]  /*5c0f0*/  STL.64 [R1+0x3f8], R6 ;  /* 0x0003f80601007387 */ /* 0x0003e80000100a00 */
[----:B------:R1:W-:Y:S01]  /*5c100*/  LDGSTS.E [R176+-0x3fa80], desc[UR60][R6.64], P3 ;  /* 0xc058000006b07fae */ /* 0x0003e2000992187c */
[----:B----4-:R-:W-:-:S03]  /*5c110*/  IMAD.WIDE R56, R5, 0x4, R234 ;  /* 0x0000000405387825 */ /* 0x010fc600078e02ea */
[----:B------:R-:W4:Y:S01]  /*5c120*/  LDL.LU.64 R234, [R1+0x9d8] ;  /* 0x0009d80001ea7983 */ /* 0x000f220000300a00 */
[----:B------:R-:W-:-:S03]  /*5c130*/  IMAD.WIDE R54, R5, 0x4, R226 ;  /* 0x0000000405367825 */ /* 0x000fc600078e02e2 */
[----:B------:R-:W4:Y:S04]  /*5c140*/  LDL.LU.64 R226, [R1+0x9e0] ;  /* 0x0009e00001e27983 */ /* 0x000f280000300a00 */
[----:B------:R1:W-:Y:S01]  /*5c150*/  STL.64 [R1+0x3d8], R56 ;  /* 0x0003d83801007387 */ /* 0x0003e20000100a00 */
[----:B------:R-:W-:-:S04]  /*5c160*/  IMAD.WIDE R52, R5, 0x4, R184 ;  /* 0x0000000405347825 */ /* 0x000fc800078e02b8 */
[C---:B-1----:R-:W-:Y:S01]  /*5c170*/  IMAD.WIDE R6, R5.reuse, 0x4, R182 ;  /* 0x0000000405067825 */ /* 0x042fe200078e02b6 */
[----:B------:R-:W4:Y:S04]  /*5c180*/  LDL.LU.64 R184, [R1+0x9e8] ;  /* 0x0009e80001b87983 */ /* 0x000f280000300a00 */
[----:B------:R1:W-:Y:S04]  /*5c190*/  STL.64 [R1+0x3b8], R54 ;  /* 0x0003b83601007387 */ /* 0x0003e80000100a00 */
[----:B------:R2:W-:Y:S04]  /*5c1a0*/  STL.64 [R1+0x398], R52 ;  /* 0x0003983401007387 */ /* 0x0005e80000100a00 */
[----:B------:R-:W4:Y:S04]  /*5c1b0*/  LDL.LU.64 R182, [R1+0x9f0] ;  /* 0x0009f00001b67983 */ /* 0x000f280000300a00 */
[----:B------:R1:W-:Y:S04]  /*5c1c0*/  LDGSTS.E [R179+-0x3f680], desc[UR60][R56.64], P3 ;  /* 0xc098000038b37fae */ /* 0x0003e8000992187c */
[----:B------:R1:W-:Y:S04]  /*5c1d0*/  LDGSTS.E [R178+-0x3f280], desc[UR60][R54.64], P3 ;  /* 0xc0d8000036b27fae */ /* 0x0003e8000992187c */
[----:B------:R3:W-:Y:S04]  /*5c1e0*/  STL.64 [R1+0x378], R6 ;  /* 0x0003780601007387 */ /* 0x0007e80000100a00 */
[----:B------:R2:W-:Y:S04]  /*5c1f0*/  LDGSTS.E [R177+-0x3ee80], desc[UR60][R52.64], P3 ;  /* 0xc118000034b17fae */ /* 0x0005e8000992187c */
[----:B------:R3:W-:Y:S01]  /*5c200*/  LDGSTS.E [R176+-0x3ea80], desc[UR60][R6.64], P3 ;  /* 0xc158000006b07fae */ /* 0x0007e2000992187c */
[----:B-1----:R-:W-:-:S04]  /*5c210*/  IMAD.WIDE R56, R5, 0x4, R180 ;  /* 0x0000000405387825 */ /* 0x002fc800078e02b4 */
[C---:B------:R-:W-:Y:S01]  /*5c220*/  IMAD.WIDE R54, R5.reuse, 0x4, R8 ;  /* 0x0000000405367825 */ /* 0x040fe200078e0208 */
[----:B------:R-:W4:Y:S04]  /*5c230*/  LDL.LU.64 R180, [R1+0x9f8] ;  /* 0x0009f80001b47983 */ /* 0x000f280000300a00 */
[----:B------:R-:W4:Y:S04]  /*5c240*/  LDL.LU.64 R8, [R1+0xa00] ;  /* 0x000a000001087983 */ /* 0x000f280000300a00 */
[----:B------:R4:W-:Y:S04]  /*5c250*/  STL.64 [R1+0x358], R56 ;  /* 0x0003583801007387 */ /* 0x0009e80000100a00 */
[----:B------:R4:W-:Y:S04]  /*5c260*/  LDGSTS.E [R179+-0x3e680], desc[UR60][R56.64], P3 ;  /* 0xc198000038b37fae */ /* 0x0009e8000992187c */
[----:B------:R1:W-:Y:S01]  /*5c270*/  LDGSTS.E [R178+-0x3e280], desc[UR60][R54.64], P3 ;  /* 0xc1d8000036b27fae */ /* 0x0003e2000992187c */
[----:B--2---:R-:W-:-:S03]  /*5c280*/  IMAD.WIDE R52, R5, 0x4, R2 ;  /* 0x0000000405347825 */ /* 0x004fc600078e0202 */
[----:B------:R-:W2:Y:S04]  /*5c290*/  LDL.LU.64 R2, [R1+0xa10] ;  /* 0x000a100001027983 */ /* 0x000ea80000300a00 */
[----:B------:R1:W-:Y:S04]  /*5c2a0*/  STL.64 [R1+0x338], R54 ;  /* 0x0003383601007387 */ /* 0x0003e80000100a00 */
[----:B------:R1:W-:Y:S04]  /*5c2b0*/  STL.64 [R1+0x318], R52 ;  /* 0x0003183401007387 */ /* 0x0003e80000100a00 */
[----:B------:R1:W-:Y:S01]  /*5c2c0*/  LDGSTS.E [R177+-0x3de80], desc[UR60][R52.64], P3 ;  /* 0xc218000034b17fae */ /* 0x0003e2000992187c */
[----:B---3--:R-:W-:-:S03]  /*5c2d0*/  IMAD.WIDE R6, R5, 0x4, R242 ;  /* 0x0000000405067825 */ /* 0x008fc600078e02f2 */
[----:B------:R-:W3:Y:S04]  /*5c2e0*/  LDL.LU.64 R242, [R1+0xa20] ;  /* 0x000a200001f27983 */ /* 0x000ee80000300a00 */
[----:B------:R1:W-:Y:S04]  /*5c2f0*/  STL.64 [R1+0x2f8], R6 ;  /* 0x0002f80601007387 */ /* 0x0003e80000100a00 */
[----:B------:R1:W-:Y:S01]  /*5c300*/  LDGSTS.E [R176+-0x3da80], desc[UR60][R6.64], P3 ;  /* 0xc258000006b07fae */ /* 0x0003e2000992187c */
[----:B----4-:R-:W-:-:S03]  /*5c310*/  IMAD.WIDE R56, R5, 0x4, R234 ;  /* 0x0000000405387825 */ /* 0x010fc600078e02ea */
[----:B------:R-:W4:Y:S01]  /*5c320*/  LDL.LU.64 R234, [R1+0xa28] ;  /* 0x000a280001ea7983 */ /* 0x000f220000300a00 */
[----:B-1----:R-:W-:-:S03]  /*5c330*/  IMAD.WIDE R54, R5, 0x4, R226 ;  /* 0x0000000405367825 */ /* 0x002fc600078e02e2 */
[----:B------:R-:W4:Y:S04]  /*5c340*/  LDL.LU.64 R226, [R1+0xa38] ;  /* 0x000a380001e27983 */ /* 0x000f280000300a00 */
[----:B------:R-:W-:Y:S01]  /*5c350*/  STL.64 [R1+0x2d8], R56 ;  /* 0x0002d83801007387 */ /* 0x000fe20000100a00 */
[----:B------:R-:W-:-:S04]  /*5c360*/  IMAD.WIDE R52, R5, 0x4, R184 ;  /* 0x0000000405347825 */ /* 0x000fc800078e02b8 */
[C---:B------:R-:W-:Y:S01]  /*5c370*/  IMAD.WIDE R6, R5.reuse, 0x4, R182 ;  /* 0x0000000405067825 */ /* 0x040fe200078e02b6 */
[----:B------:R-:W4:Y:S04]  /*5c380*/  LDL.LU.64 R184, [R1+0xa40] ;  /* 0x000a400001b87983 */ /* 0x000f280000300a00 */
[----:B------:R-:W-:Y:S04]  /*5c390*/  STL.64 [R1+0x2b8], R54 ;  /* 0x0002b83601007387 */ /* 0x000fe80000100a00 */
[----:B------:R1:W-:Y:S04]  /*5c3a0*/  STL.64 [R1+0x298], R52 ;  /* 0x0002983401007387 */ /* 0x0003e80000100a00 */
[----:B------:R-:W4:Y:S04]  /*5c3b0*/  LDL.LU.64 R186, [R1+0xa48] ;  /* 0x000a480001ba7983 */ /* 0x000f280000300a00 */
[----:B------:R-:W-:Y:S04]  /*5c3c0*/  LDGSTS.E [R179+-0x3d680], desc[UR60][R56.64], P3 ;  /* 0xc298000038b37fae */ /* 0x000fe8000992187c */
[----:B------:R-:W-:Y:S04]  /*5c3d0*/  LDGSTS.E [R178+-0x3d280], desc[UR60][R54.64], P3 ;  /* 0xc2d8000036b27fae */ /* 0x000fe8000992187c */
[----:B------:R2:W-:Y:S04]  /*5c3e0*/  STL.64 [R1+0x278], R6 ;  /* 0x0002780601007387 */ /* 0x0005e80000100a00 */
[----:B------:R1:W-:Y:S04]  /*5c3f0*/  LDGSTS.E [R177+-0x3ce80], desc[UR60][R52.64], P3 ;  /* 0xc318000034b17fae */ /* 0x0003e8000992187c */
[----:B------:R-:W4:Y:S04]  /*5c400*/  LDL.LU.64 R182, [R1+0xa50] ;  /* 0x000a500001b67983 */ /* 0x000f280000300a00 */
[----:B------:R2:W-:Y:S01]  /*5c410*/  LDGSTS.E [R176+-0x3ca80], desc[UR60][R6.64], P3 ;  /* 0xc358000006b07fae */ /* 0x0005e2000992187c */
[----:B-1----:R-:W-:-:S03]  /*5c420*/  IMAD.WIDE R52, R5, 0x4, R8 ;  /* 0x0000000405347825 */ /* 0x002fc600078e0208 */
[----:B------:R-:W4:Y:S01]  /*5c430*/  LDL.LU.64 R8, [R1+0xa58] ;  /* 0x000a580001087983 */ /* 0x000f220000300a00 */
[----:B------:R-:W-:-:S04]  /*5c440*/  IMAD.WIDE R54, R5, 0x4, R180 ;  /* 0x0000000405367825 */ /* 0x000fc800078e02b4 */
[C---:B--2---:R-:W-:Y:S01]  /*5c450*/  IMAD.WIDE R6, R5.reuse, 0x4, R2 ;  /* 0x0000000405067825 */ /* 0x044fe200078e0202 */
[----:B------:R4:W-:Y:S04]  /*5c460*/  STL.64 [R1+0x258], R54 ;  /* 0x0002583601007387 */ /* 0x0009e80000100a00 */
[----:B------:R-:W2:Y:S04]  /*5c470*/  LDL.LU.64 R180, [R1+0xa60] ;  /* 0x000a600001b47983 */ /* 0x000ea80000300a00 */
[----:B------:R-:W-:Y:S04]  /*5c480*/  STL.64 [R1+0x238], R52 ;  /* 0x0002383401007387 */ /* 0x000fe80000100a00 */
[----:B------:R4:W-:Y:S04]  /*5c490*/  LDGSTS.E [R179+-0x3c680], desc[UR60][R54.64], P3 ;  /* 0xc398000036b37fae */ /* 0x0009e8000992187c */
[----:B------:R-:W-:Y:S04]  /*5c4a0*/  STL.64 [R1+0x218], R6 ;  /* 0x0002180601007387 */ /* 0x000fe80000100a00 */
[----:B------:R-:W-:Y:S04]  /*5c4b0*/  LDGSTS.E [R178+-0x3c280], desc[UR60][R52.64], P3 ;  /* 0xc3d8000034b27fae */ /* 0x000fe8000992187c */
[----:B------:R-:W-:Y:S01]  /*5c4c0*/  LDGSTS.E [R177+-0x3be80], desc[UR60][R6.64], P3 ;  /* 0xc418000006b17fae */ /* 0x000fe2000992187c */
[----:B---3--:R-:W-:-:S03]  /*5c4d0*/  IMAD.WIDE R2, R5, 0x4, R242 ;  /* 0x0000000405027825 */ /* 0x008fc600078e02f2 */
[----:B------:R-:W3:Y:S04]  /*5c4e0*/  LDL.LU.64 R242, [R1+0xa68] ;  /* 0x000a680001f27983 */ /* 0x000ee80000300a00 */
[----:B------:R1:W-:Y:S04]  /*5c4f0*/  STL.64 [R1+0x1f8], R2 ;  /* 0x0001f80201007387 */ /* 0x0003e80000100a00 */
[----:B------:R1:W-:Y:S01]  /*5c500*/  LDGSTS.E [R176+-0x3ba80], desc[UR60][R2.64], P3 ;  /* 0xc458000002b07fae */ /* 0x0003e2000992187c */
[----:B----4-:R-:W-:-:S04]  /*5c510*/  IMAD.WIDE R54, R5, 0x4, R234 ;  /* 0x0000000405367825 */ /* 0x010fc800078e02ea */
[C---:B-1----:R-:W-:Y:S01]  /*5c520*/  IMAD.WIDE R2, R5.reuse, 0x4, R226 ;  /* 0x0000000405027825 */ /* 0x042fe200078e02e2 */
[----:B------:R-:W4:Y:S04]  /*5c530*/  LDL.LU.64 R234, [R1+0xa70] ;  /* 0x000a700001ea7983 */ /* 0x000f280000300a00 */
[----:B------:R-:W4:Y:S04]  /*5c540*/  LDL.LU.64 R226, [R1+0xa78] ;  /* 0x000a780001e27983 */ /* 0x000f280000300a00 */
[----:B------:R-:W-:Y:S01]  /*5c550*/  STL.64 [R1+0x1d8], R54 ;  /* 0x0001d83601007387 */ /* 0x000fe20000100a00 */
[----:B------:R-:W-:-:S03]  /*5c560*/  IMAD.WIDE R52, R5, 0x4, R184 ;  /* 0x0000000405347825 */ /* 0x000fc600078e02b8 */
[----:B------:R1:W-:Y:S04]  /*5c570*/  LDGSTS.E [R179+-0x3b680], desc[UR60][R54.64], P3 ;  /* 0xc498000036b37fae */ /* 0x0003e8000992187c */
[----:B------:R-:W4:Y:S04]  /*5c580*/  LDL.LU.64 R184, [R1+0xa88] ;  /* 0x000a880001b87983 */ /* 0x000f280000300a00 */
[----:B------:R1:W-:Y:S04]  /*5c590*/  STL.64 [R1+0x1b8], R2 ;  /* 0x0001b80201007387 */ /* 0x0003e80000100a00 */
[----:B------:R2:W-:Y:S04]  /*5c5a0*/  STL.64 [R1+0x198], R52 ;  /* 0x0001983401007387 */ /* 0x0005e80000100a00 */
[----:B------:R-:W-:Y:S01]  /*5c5b0*/  LDGSTS.E [R178+-0x3b280], desc[UR60][R2.64], P3 ;  /* 0xc4d8000002b27fae */ /* 0x000fe2000992187c */
[----:B------:R-:W-:-:S04]  /*5c5c0*/  IMAD.WIDE R6, R5, 0x4, R186 ;  /* 0x0000000405067825 */ /* 0x000fc800078e02ba */
[C---:B------:R-:W-:Y:S01]  /*5c5d0*/  IMAD.WIDE R56, R5.reuse, 0x4, R182 ;  /* 0x0000000405387825 */ /* 0x040fe200078e02b6 */
[----:B------:R2:W-:Y:S04]  /*5c5e0*/  LDGSTS.E [R177+-0x3ae80], desc[UR60][R52.64], P3 ;  /* 0xc518000034b17fae */ /* 0x0005e8000992187c */
[----:B------:R3:W-:Y:S04]  /*5c5f0*/  LDGSTS.E [R176+-0x3aa80], desc[UR60][R6.64], P3 ;  /* 0xc558000006b07fae */ /* 0x0007e8000992187c */
[----:B------:R4:W-:Y:S04]  /*5c600*/  LDGSTS.E [R179+-0x3a680], desc[UR60][R56.64], P3 ;  /* 0xc598000038b37fae */ /* 0x0009e8000992187c */
[----:B-1----:R-:W4:Y:S04]  /*5c610*/  LDL.LU.64 R2, [R1+0xa98] ;  /* 0x000a980001027983 */ /* 0x002f280000300a00 */
[----:B------:R3:W-:Y:S04]  /*5c620*/  STL.64 [R1+0x178], R6 ;  /* 0x0001780601007387 */ /* 0x0007e80000100a00 */
[----:B------:R-:W4:Y:S01]  /*5c630*/  LDL.LU.64 R182, [R1+0xaa0] ;  /* 0x000aa00001b67983 */ /* 0x000f220000300a00 */
[----:B------:R-:W-:-:S03]  /*5c640*/  IMAD.WIDE R54, R5, 0x4, R8 ;  /* 0x0000000405367825 */ /* 0x000fc600078e0208 */
[----:B------:R-:W4:Y:S04]  /*5c650*/  LDL.LU.64 R8, [R1+0xaa8] ;  /* 0x000aa80001087983 */ /* 0x000f280000300a00 */
[----:B------:R4:W-:Y:S04]  /*5c660*/  STL.64 [R1+0x158], R56 ;  /* 0x0001583801007387 */ /* 0x0009e80000100a00 */
        /* <DEDUP_REMOVED lines=10> */
[----:B----4-:R-:W-:-:S04]  /*5c710*/  IMAD.WIDE R56, R5, 0x4, R234 ;  /* 0x0000000405387825 */ /* 0x010fc800078e02ea */
[C---:B-1----:R-:W-:Y:S01]  /*5c720*/  IMAD.WIDE R54, R5.reuse, 0x4, R226 ;  /* 0x0000000405367825 */ /* 0x042fe200078e02e2 */
[----:B------:R-:W4:Y:S04]  /*5c730*/  LDL.LU.64 R234, [R1+0xac0] ;  /* 0x000ac00001ea7983 */ /* 0x000f280000300a00 */
[----:B------:R-:W4:Y:S01]  /*5c740*/  LDL.LU.64 R226, [R1+0xac8] ;  /* 0x000ac80001e27983 */ /* 0x000f220000300a00 */
[----:B------:R-:W-:-:S03]  /*5c750*/  IMAD.WIDE R52, R5, 0x4, R184 ;  /* 0x0000000405347825 */ /* 0x000fc600078e02b8 */
[----:B------:R-:W-:Y:S04]  /*5c760*/  STL.64 [R1+0xd8], R56 ;  /* 0x0000d83801007387 */ /* 0x000fe80000100a00 */
[----:B------:R-:W4:Y:S04]  /*5c770*/  LDL.LU.64 R188, [R1+0xad8] ;  /* 0x000ad80001bc7983 */ /* 0x000f280000300a00 */
        /* <DEDUP_REMOVED lines=8> */
[----:B------:R-:W4:Y:S01]  /*5c800*/  LDL.LU.64 R196, [R1+0xaf0] ;  /* 0x000af00001c47983 */ /* 0x000f220000300a00 */
[----:B-1----:R-:W-:-:S04]  /*5c810*/  IMAD.WIDE R52, R5, 0x4, R8 ;  /* 0x0000000405347825 */ /* 0x002fc800078e0208 */
[C---:B------:R-:W-:Y:S01]  /*5c820*/  IMAD.WIDE R54, R5.reuse, 0x4, R182 ;  /* 0x0000000405367825 */ /* 0x040fe200078e02b6 */
[----:B------:R-:W4:Y:S04]  /*5c830*/  LDL.LU.64 R8, [R1+0xb98] ;  /* 0x000b980001087983 */ /* 0x000f280000300a00 */
[----:B------:R2:W-:Y:S04]  /*5c840*/  LDGSTS.E [R176+-0x38a80], desc[UR60][R6.64], P3 ;  /* 0xc758000006b07fae */ /* 0x0005e8000992187c */
[----:B------:R-:W-:Y:S04]  /*5c850*/  STL.64 [R1+0x58], R54 ;  /* 0x0000583601007387 */ /* 0x000fe80000100a00 */
[----:B------:R-:W4:Y:S04]  /*5c860*/  LDL.LU.64 R184, [R1+0xb90] ;  /* 0x000b900001b87983 */ /* 0x000f280000300a00 */
[----:B------:R-:W-:Y:S04]  /*5c870*/  STL.64 [R1+0x38], R52 ;  /* 0x0000383401007387 */ /* 0x000fe80000100a00 */
[----:B------:R-:W-:Y:S04]  /*5c880*/  LDGSTS.E [R179+-0x38680], desc[UR60][R54.64], P3 ;  /* 0xc798000036b37fae */ /* 0x000fe8000992187c */
[----:B------:R1:W-:Y:S01]  /*5c890*/  LDGSTS.E [R178+-0x38280], desc[UR60][R52.64], P3 ;  /* 0xc7d8000034b27fae */ /* 0x0003e2000992187c */
[----:B--2---:R-:W-:-:S05]  /*5c8a0*/  IMAD.WIDE R6, R5, 0x4, R180 ;  /* 0x0000000405067825 */ /* 0x004fca00078e02b4 */
[----:B------:R2:W-:Y:S04]  /*5c8b0*/  STL.64 [R1+0x18], R6 ;  /* 0x0000180601007387 */ /* 0x0005e80000100a00 */
[----:B------:R-:W2:Y:S04]  /*5c8c0*/  LDL.LU.64 R186, [R1+0xb88] ;  /* 0x000b880001ba7983 */ /* 0x000ea80000300a00 */
[----:B------:R-:W2:Y:S04]  /*5c8d0*/  LDL.LU.64 R204, [R1+0xb80] ;  /* 0x000b800001cc7983 */ /* 0x000ea80000300a00 */
[----:B------:R-:W2:Y:S04]  /*5c8e0*/  LDL.LU.64 R194, [R1+0xb78] ;  /* 0x000b780001c27983 */ /* 0x000ea80000300a00 */
[----:B------:R-:W2:Y:S01]  /*5c8f0*/  LDL.LU.64 R192, [R1+0xb70] ;  /* 0x000b700001c07983 */ /* 0x000ea20000300a00 */
[C---:B------:R-:W-:Y:S01]  /*5c900*/  VIADD R183, R248.reuse, 0x100000 ;  /* 0x00100000f8b77836 */ /* 0x040fe20000000000 */
[----:B------:R-:W-:-:S02]  /*5c910*/  IADD3 R182, R248, 0x100000, RZ ;  /* 0x00100000f8b67810 */ /* 0x000fc40007ffe0ff */
[----:B------:R-:W-:Y:S01]  /*5c920*/  LDGSTS.E [R177+-0x1fe80], desc[UR60][R6.64], P3 ;  /* 0xe018000006b17fae */ /* 0x000fe2000992187c */
[----:B---3--:R-:W-:-:S05]  /*5c930*/  IMAD.WIDE R242, R5, 0x4, R242 ;  /* 0x0000000405f27825 */ /* 0x008fca00078e02f2 */
[----:B------:R-:W-:Y:S01]  /*5c940*/  LDGSTS.E [R176+-0x1fa80], desc[UR60][R242.64], P3 ;  /* 0xe0580000f2b07fae */ /* 0x000fe2000992187c */
[----:B----4-:R-:W-:-:S04]  /*5c950*/  IMAD.WIDE R234, R5, 0x4, R234 ;  /* 0x0000000405ea7825 */ /* 0x010fc800078e02ea */
[C---:B------:R-:W-:Y:S01]  /*5c960*/  IMAD.WIDE R226, R5.reuse, 0x4, R226 ;  /* 0x0000000405e27825 */ /* 0x040fe200078e02e2 */
[----:B------:R-:W-:Y:S04]  /*5c970*/  LDGSTS.E [R183+-0x1f680], desc[UR60][R234.64], P3 ;  /* 0xe0980000eab77fae */ /* 0x000fe8000992187c */
[----:B------:R3:W-:Y:S01]  /*5c980*/  LDGSTS.E [R182+-0x1f280], desc[UR60][R226.64], P3 ;  /* 0xe0d80000e2b67fae */ /* 0x0007e2000992187c */
[----:B-1----:R-:W-:-:S03]  /*5c990*/  IMAD.WIDE R178, R5, 0x4, R2 ;  /* 0x0000000405b27825 */ /* 0x002fc600078e0202 */
[----:B------:R-:W4:Y:S04]  /*5c9a0*/  LDL.LU.64 R2, [R1+0xb68] ;  /* 0x000b680001027983 */ /* 0x000f280000300a00 */
[----:B------:R-:W4:Y:S01]  /*5c9b0*/  LDL.LU.64 R170, [R1+0xb60] ;  /* 0x000b600001aa7983 */ /* 0x000f220000300a00 */
[----:B---3--:R-:W-:-:S03]  /*5c9c0*/  IMAD.WIDE R182, R5, 0x4, R8 ;  /* 0x0000000405b67825 */ /* 0x008fc600078e0208 */
[----:B------:R-:W3:Y:S01]  /*5c9d0*/  LDL.LU.64 R8, [R1+0xb58] ;  /* 0x000b580001087983 */ /* 0x000ee20000300a00 */
[----:B------:R-:W-:Y:S02]  /*5c9e0*/  VIADD R181, R248, 0x100000 ;  /* 0x00100000f8b57836 */ /* 0x000fe40000000000 */
[----:B------:R-:W-:-:S04]  /*5c9f0*/  IMAD.WIDE R176, R5, 0x4, R188 ;  /* 0x0000000405b07825 */ /* 0x000fc800078e02bc */
[C---:B------:R-:W-:Y:S01]  /*5ca00*/  VIADD R180, R248.reuse, 0x100000 ;  /* 0x00100000f8b47836 */ /* 0x040fe20000000000 */
[C---:B------:R-:W-:Y:S01]  /*5ca10*/  IADD3 R191, R248.reuse, 0x100000, RZ ;  /* 0x00100000f8bf7810 */ /* 0x040fe20007ffe0ff */
[C---:B------:R-:W-:Y:S02]  /*5ca20*/  VIADD R190, R248.reuse, 0x100000 ;  /* 0x00100000f8be7836 */ /* 0x040fe40000000000 */
[----:B------:R-:W-:Y:S01]  /*5ca30*/  IMAD.WIDE R184, R5, 0x4, R184 ;  /* 0x0000000405b87825 */ /* 0x000fe200078e02b8 */
[----:B------:R-:W-:Y:S04]  /*5ca40*/  LDGSTS.E [R181+-0x1ee80], desc[UR60][R176.64], P3 ;  /* 0xe1180000b0b57fae */ /* 0x000fe8000992187c */
[----:B------:R1:W-:Y:S01]  /*5ca50*/  LDGSTS.E [R180+-0x1ea80], desc[UR60][R178.64], P3 ;  /* 0xe1580000b2b47fae */ /* 0x0003e2000992187c */
[----:B------:R-:W-:-:S03]  /*5ca60*/  VIADD R189, R248, 0x100000 ;  /* 0x00100000f8bd7836 */ /* 0x000fc60000000000 */
[----:B------:R-:W3:Y:S01]  /*5ca70*/  LDL.LU.64 R200, [R1+0xb50] ;  /* 0x000b500001c87983 */ /* 0x000ee20000300a00 */
[----:B------:R-:W-:-:S03]  /*5ca80*/  IADD3 R188, R248, 0x100000, RZ ;  /* 0x00100000f8bc7810 */ /* 0x000fc60007ffe0ff */
[----:B------:R-:W3:Y:S01]  /*5ca90*/  LDL.LU.64 R202, [R1+0xb48] ;  /* 0x000b480001ca7983 */ /* 0x000ee20000300a00 */
[C---:B------:R-:W-:Y:S02]  /*5caa0*/  VIADD R199, R248.reuse, 0x100000 ;  /* 0x00100000f8c77836 */ /* 0x040fe40000000000 */
[----:B------:R-:W-:Y:S01]  /*5cab0*/  VIADD R198, R248, 0x100000 ;  /* 0x00100000f8c67836 */ /* 0x000fe20000000000 */
[----:B------:R-:W3:Y:S04]  /*5cac0*/  LDL.LU.64 R220, [R1+0xb40] ;  /* 0x000b400001dc7983 */ /* 0x000ee80000300a00 */
[----:B------:R-:W3:Y:S01]  /*5cad0*/  LDL.LU.64 R210, [R1+0xb38] ;  /* 0x000b380001d27983 */ /* 0x000ee20000300a00 */
[----:B--2---:R-:W-:-:S04]  /*5cae0*/  IMAD.WIDE R186, R5, 0x4, R186 ;  /* 0x0000000405ba7825 */ /* 0x004fc800078e02ba */
[----:B-1----:R-:W-:-:S04]  /*5caf0*/  IMAD.WIDE R180, R5, 0x4, R196 ;  /* 0x0000000405b47825 */ /* 0x002fc800078e02c4 */
[----:B------:R-:W-:Y:S01]  /*5cb00*/  IMAD.WIDE R192, R5, 0x4, R192 ;  /* 0x0000000405c07825 */ /* 0x000fe200078e02c0 */
[----:B------:R-:W2:Y:S04]  /*5cb10*/  LDL.LU.64 R208, [R1+0xb30] ;  /* 0x000b300001d07983 */ /* 0x000ea80000300a00 */
[----:B------:R-:W-:Y:S04]  /*5cb20*/  LDGSTS.E [R191+-0x1e680], desc[UR60][R180.64], P3 ;  /* 0xe1980000b4bf7fae */ /* 0x000fe8000992187c */
[----:B------:R1:W-:Y:S04]  /*5cb30*/  LDGSTS.E [R190+-0x1e280], desc[UR60][R182.64], P3 ;  /* 0xe1d80000b6be7fae */ /* 0x0003e8000992187c */
[----:B------:R-:W-:Y:S04]  /*5cb40*/  LDGSTS.E [R189+-0x1de80], desc[UR60][R184.64], P3 ;  /* 0xe2180000b8bd7fae */ /* 0x000fe8000992187c */
[----:B------:R1:W-:Y:S01]  /*5cb50*/  LDGSTS.E [R188+-0x1da80], desc[UR60][R186.64], P3 ;  /* 0xe2580000babc7fae */ /* 0x0003e2000992187c */
[C---:B------:R-:W-:Y:S01]  /*5cb60*/  IADD3 R197, R248.reuse, 0x100000, RZ ;  /* 0x00100000f8c57810 */ /* 0x040fe20007ffe0ff */
[----:B------:R-:W-:-:S02]  /*5cb70*/  VIADD R196, R248, 0x100000 ;  /* 0x00100000f8c47836 */ /* 0x000fc40000000000 */
[----:B-1----:R-:W-:-:S04]  /*5cb80*/  IMAD.WIDE R190, R5, 0x4, R194 ;  /* 0x0000000405be7825 */ /* 0x002fc800078e02c2 */
[----:B------:R-:W-:-:S05]  /*5cb90*/  IMAD.WIDE R188, R5, 0x4, R204 ;  /* 0x0000000405bc7825 */ /* 0x000fca00078e02cc */
[----:B------:R-:W-:Y:S04]  /*5cba0*/  LDGSTS.E [R199+-0x1d680], desc[UR60][R188.64], P3 ;  /* 0xe2980000bcc77fae */ /* 0x000fe8000992187c */
[----:B------:R3:W-:Y:S04]  /*5cbb0*/  LDGSTS.E [R198+-0x1d280], desc[UR60][R190.64], P3 ;  /* 0xe2d80000bec67fae */ /* 0x0007e8000992187c */
[----:B------:R-:W-:Y:S01]  /*5cbc0*/  LDGSTS.E [R197+-0x1ce80], desc[UR60][R192.64], P3 ;  /* 0xe3180000c0c57fae */ /* 0x000fe2000992187c */
[----:B----4-:R-:W-:-:S03]  /*5cbd0*/  IMAD.WIDE R194, R5, 0x4, R2 ;  /* 0x0000000405c27825 */ /* 0x010fc600078e0202 */
[----:B------:R-:W4:Y:S04]  /*5cbe0*/  LDL.LU.64 R2, [R1+0xb28] ;  /* 0x000b280001027983 */ /* 0x000f280000300a00 */
[----:B------:R1:W-:Y:S01]  /*5cbf0*/  LDGSTS.E [R196+-0x1ca80], desc[UR60][R194.64], P3 ;  /* 0xe3580000c2c47fae */ /* 0x0003e2000992187c */
[----:B---3--:R-:W-:-:S04]  /*5cc00*/  IMAD.WIDE R198, R5, 0x4, R8 ;  /* 0x0000000405c67825 */ /* 0x008fc800078e0208 */
[----:B-1----:R-:W-:Y:S02]  /*5cc10*/  IMAD.WIDE R196, R5, 0x4, R170 ;  /* 0x0000000405c47825 */ /* 0x002fe400078e02aa */
[----:B------:R-:W3:Y:S04]  /*5cc20*/  LDL.LU.64 R170, [R1+0xb20] ;  /* 0x000b200001aa7983 */ /* 0x000ee80000300a00 */
[----:B------:R-:W3:Y:S04]  /*5cc30*/  LDL.LU.64 R8, [R1+0xb18] ;  /* 0x000b180001087983 */ /* 0x000ee80000300a00 */
[----:B------:R-:W3:Y:S04]  /*5cc40*/  LDL.LU.64 R216, [R1+0xb10] ;  /* 0x000b100001d87983 */ /* 0x000ee80000300a00 */
[----:B------:R-:W3:Y:S04]  /*5cc50*/  LDL.LU.64 R218, [R1+0xb08] ;  /* 0x000b080001da7983 */ /* 0x000ee80000300a00 */
[----:B------:R-:W3:Y:S04]  /*5cc60*/  LDL.LU.64 R240, [R1+0xb00] ;  /* 0x000b000001f07983 */ /* 0x000ee80000300a00 */
[----:B------:R-:W3:Y:S04]  /*5cc70*/  LDL.LU.64 R224, [R1+0xaf8] ;  /* 0x000af80001e07983 */ /* 0x000ee80000300a00 */
[----:B------:R-:W3:Y:S01]  /*5cc80*/  LDL.LU.64 R62, [R1+0xae0] ;  /* 0x000ae000013e7983 */ /* 0x000ee20000300a00 */
[C---:B------:R-:W-:Y:S01]  /*5cc90*/  VIADD R207, R248.reuse, 0x100000 ;  /* 0x00100000f8cf7836 */ /* 0x040fe20000000000 */
[C---:B------:R-:W-:Y:S01]  /*5cca0*/  IADD3 R206, R248.reuse, 0x100000, RZ ;  /* 0x00100000f8ce7810 */ /* 0x040fe20007ffe0ff */
[----:B------:R-:W-:-:S02]  /*5ccb0*/  VIADD R205, R248, 0x100000 ;  /* 0x00100000f8cd7836 */ /* 0x000fc40000000000 */
[----:B------:R-:W-:-:S04]  /*5ccc0*/  IMAD.WIDE R200, R5, 0x4, R200 ;  /* 0x0000000405c87825 */ /* 0x000fc800078e02c8 */
[C---:B------:R-:W-:Y:S02]  /*5ccd0*/  VIADD R204, R248.reuse, 0x100000 ;  /* 0x00100000f8cc7836 */ /* 0x040fe40000000000 */
[----:B------:R-:W-:Y:S01]  /*5cce0*/  IMAD.WIDE R202, R5, 0x4, R202 ;  /* 0x0000000405ca7825 */ /* 0x000fe200078e02ca */
[----:B------:R-:W-:Y:S04]  /*5ccf0*/  LDGSTS.E [R207+-0x1c680], desc[UR60][R196.64], P3 ;  /* 0xe3980000c4cf7fae */ /* 0x000fe8000992187c */
[----:B------:R1:W-:Y:S04]  /*5cd00*/  LDGSTS.E [R206+-0x1c280], desc[UR60][R198.64], P3 ;  /* 0xe3d80000c6ce7fae */ /* 0x0003e8000992187c */
[----:B------:R-:W-:Y:S01]  /*5cd10*/  LDGSTS.E [R205+-0x1be80], desc[UR60][R200.64], P3 ;  /* 0xe4180000c8cd7fae */ /* 0x000fe2000992187c */
[----:B------:R-:W-:-:S03]  /*5cd20*/  IADD3 R215, R248, 0x100000, RZ ;  /* 0x00100000f8d77810 */ /* 0x000fc60007ffe0ff */
[----:B------:R1:W-:Y:S01]  /*5cd30*/  LDGSTS.E [R204+-0x1ba80], desc[UR60][R202.64], P3 ;  /* 0xe4580000cacc7fae */ /* 0x0003e2000992187c */
[C---:B------:R-:W-:Y:S02]  /*5cd40*/  VIADD R214, R248.reuse, 0x100000 ;  /* 0x00100000f8d67836 */ /* 0x040fe40000000000 */
[C---:B------:R-:W-:Y:S02]  /*5cd50*/  VIADD R213, R248.reuse, 0x100000 ;  /* 0x00100000f8d57836 */ /* 0x040fe40000000000 */
[C---:B--2---:R-:W-:Y:S01]  /*5cd60*/  IMAD.WIDE R208, R5.reuse, 0x4, R208 ;  /* 0x0000000405d07825 */ /* 0x044fe200078e02d0 */
[----:B------:R-:W2:Y:S01]  /*5cd70*/  LDL.LU.64 R232, [R1+0xa90] ;  /* 0x000a900001e87983 */ /* 0x000ea20000300a00 */
[----:B------:R-:W-:Y:S02]  /*5cd80*/  IADD3 R212, R248, 0x100000, RZ ;  /* 0x00100000f8d47810 */ /* 0x000fe40007ffe0ff */
[----:B-1----:R-:W-:-:S04]  /*5cd90*/  IMAD.WIDE R206, R5, 0x4, R210 ;  /* 0x0000000405ce7825 */ /* 0x002fc800078e02d2 */
[----:B------:R-:W-:-:S05]  /*5cda0*/  IMAD.WIDE R204, R5, 0x4, R220 ;  /* 0x0000000405cc7825 */ /* 0x000fca00078e02dc */
[----:B------:R-:W-:Y:S04]  /*5cdb0*/  LDGSTS.E [R215+-0x1b680], desc[UR60][R204.64], P3 ;  /* 0xe4980000ccd77fae */ /* 0x000fe8000992187c */
[----:B------:R-:W-:Y:S04]  /*5cdc0*/  LDGSTS.E [R214+-0x1b280], desc[UR60][R206.64], P3 ;  /* 0xe4d80000ced67fae */ /* 0x000fe8000992187c */
[----:B------:R-:W-:Y:S01]  /*5cdd0*/  LDGSTS.E [R213+-0x1ae80], desc[UR60][R208.64], P3 ;  /* 0xe5180000d0d57fae */ /* 0x000fe2000992187c */
[C---:B------:R-:W-:Y:S01]  /*5cde0*/  VIADD R0, R248.reuse, 0x100000 ;  /* 0x00100000f8007836 */ /* 0x040fe20000000000 */
[C---:B------:R-:W-:Y:S01]  /*5cdf0*/  IADD3 R221, R248.reuse, 0x100000, RZ ;  /* 0x00100000f8dd7810 */ /* 0x040fe20007ffe0ff */
[----:B------:R-:W-:-:S02]  /*5ce00*/  VIADD R220, R248, 0x100000 ;  /* 0x00100000f8dc7836 */ /* 0x000fc40000000000 */
[----:B----4-:R-:W-:-:S05]  /*5ce10*/  IMAD.WIDE R210, R5, 0x4, R2 ;  /* 0x0000000405d27825 */ /* 0x010fca00078e0202 */
[----:B------:R3:W-:Y:S02]  /*5ce20*/  LDGSTS.E [R212+-0x1aa80], desc[UR60][R210.64], P3 ;  /* 0xe5580000d2d47fae */ /* 0x0007e4000992187c */
[C---:B---3--:R-:W-:Y:S02]  /*5ce30*/  IMAD.WIDE R212, R5.reuse, 0x4, R170 ;  /* 0x0000000405d47825 */ /* 0x048fe400078e02aa */
[----:B------:R-:W3:Y:S02]  /*5ce40*/  LDL.LU.64 R170, [R1+0xa30] ;  /* 0x000a300001aa7983 */ /* 0x000ee40000300a00 */
[----:B------:R-:W-:Y:S02]  /*5ce50*/  IMAD.WIDE R214, R5, 0x4, R8 ;  /* 0x0000000405d67825 */ /* 0x000fe400078e0208 */
[----:B------:R-:W4:Y:S02]  /*5ce60*/  LDL.LU.64 R8, [R1+0x9c0] ;  /* 0x0009c00001087983 */ /* 0x000f240000300a00 */
[----:B------:R-:W-:-:S02]  /*5ce70*/  VIADD R2, R248, 0x100000 ;  /* 0x00100000f8027836 */ /* 0x000fc40000000000 */
[----:B------:R-:W4:Y:S01]  /*5ce80*/  LDL.LU.64 R6, [R1+0xba0] ;  /* 0x000ba00001067983 */ /* 0x000f220000300a00 */
[----:B------:R-:W-:-:S04]  /*5ce90*/  IMAD.WIDE R216, R5, 0x4, R216 ;  /* 0x0000000405d87825 */ /* 0x000fc800078e02d8 */
[C---:B------:R-:W-:Y:S01]  /*5cea0*/  IMAD.WIDE R218, R5.reuse, 0x4, R218 ;  /* 0x0000000405da7825 */ /* 0x040fe200078e02da */
[----:B------:R-:W-:Y:S04]  /*5ceb0*/  LDGSTS.E [R2+-0x1a680], desc[UR60][R212.64], P3 ;  /* 0xe5980000d4027fae */ /* 0x000fe8000992187c */
[----:B------:R-:W-:Y:S04]  /*5cec0*/  LDGSTS.E [R0+-0x1a280], desc[UR60][R214.64], P3 ;  /* 0xe5d80000d6007fae */ /* 0x000fe8000992187c */
[----:B------:R-:W-:Y:S04]  /*5ced0*/  LDGSTS.E [R221+-0x19e80], desc[UR60][R216.64], P3 ;  /* 0xe6180000d8dd7fae */ /* 0x000fe8000992187c */
[----:B------:R1:W-:Y:S01]  /*5cee0*/  LDGSTS.E [R220+-0x19a80], desc[UR60][R218.64], P3 ;  /* 0xe6580000dadc7fae */ /* 0x0003e2000992187c */
[----:B------:R-:W-:-:S03]  /*5cef0*/  IMAD.WIDE R58, R5, 0x4, R224 ;  /* 0x00000004053a7825 */ /* 0x000fc600078e02e0 */
[----:B------:R-:W4:Y:S01]  /*5cf00*/  LDL.LU.64 R2, [R1+0xba8] ;  /* 0x000ba80001027983 */ /* 0x000f220000300a00 */
[----:B-1----:R-:W-:-:S03]  /*5cf10*/  IMAD.WIDE R220, R5, 0x4, R240 ;  /* 0x0000000405dc7825 */ /* 0x002fc600078e02f0 */
[----:B------:R-:W4:Y:S04]  /*5cf20*/  LDL.LU.64 R240, [R1+0xbb0] ;  /* 0x000bb00001f07983 */ /* 0x000f280000300a00 */
[----:B------:R-:W4:Y:S01]  /*5cf30*/  LDL.LU.64 R224, [R1+0xbb8] ;  /* 0x000bb80001e07983 */ /* 0x000f220000300a00 */
[----:B------:R-:W-:-:S03]  /*5cf40*/  IMAD.WIDE R54, R5, 0x4, R62 ;  /* 0x0000000405367825 */ /* 0x000fc600078e023e */
[----:B------:R-:W4:Y:S04]  /*5cf50*/  LDL.LU.64 R62, [R1+0xbc0] ;  /* 0x000bc000013e7983 */ /* 0x000f280000300a00 */
[----:B------:R-:W-:Y:S01]  /*5cf60*/  STL.64 [R1+0x488], R58 ;  /* 0x0004883a01007387 */ /* 0x000fe20000100a00 */
[----:B--2---:R-:W-:-:S03]  /*5cf70*/  IMAD.WIDE R52, R5, 0x4, R232 ;  /* 0x0000000405347825 */ /* 0x004fc600078e02e8 */
[----:B------:R1:W-:Y:S01]  /*5cf80*/  STL.64 [R1+0x4a0], R54 ;  /* 0x0004a03601007387 */ /* 0x0003e20000100a00 */
[----:B------:R-:W-:-:S03]  /*5cf90*/  VIADD R57, R248, 0x100000 ;  /* 0x00100000f8397836 */ /* 0x000fc60000000000 */
[----:B------:R-:W2:Y:S01]  /*5cfa0*/  LDL.LU.64 R232, [R1+0xbc8] ;  /* 0x000bc80001e87983 */ /* 0x000ea20000300a00 */
[----:B------:R-:W-:-:S03]  /*5cfb0*/  IADD3 R56, R248, 0x100000, RZ ;  /* 0x00100000f8387810 */ /* 0x000fc60007ffe0ff */
[----:B------:R4:W-:Y:S04]  /*5cfc0*/  STL.64 [R1+0x4b0], R52 ;  /* 0x0004b03401007387 */ /* 0x0009e80000100a00 */
[----:B------:R-:W-:Y:S04]  /*5cfd0*/  LDGSTS.E [R57+-0x19680], desc[UR60][R220.64], P3 ;  /* 0xe6980000dc397fae */ /* 0x000fe8000992187c */
[----:B------:R-:W-:Y:S01]  /*5cfe0*/  LDGSTS.E [R56+-0x19280], desc[UR60][R58.64], P3 ;  /* 0xe6d800003a387fae */ /* 0x000fe2000992187c */
[----:B------:R-:W-:-:S05]  /*5cff0*/  VIADD R4, R248, 0x100000 ;  /* 0x00100000f8047836 */ /* 0x000fca0000000000 */
[----:B------:R1:W-:Y:S04]  /*5d000*/  LDGSTS.E [R4+-0x18e80], desc[UR60][R54.64], P3 ;  /* 0xe718000036047fae */ /* 0x0003e8000992187c */
[----:B------:R4:W-:Y:S01]  /*5d010*/  LDGSTS.E [R0+-0x18a80], desc[UR60][R52.64], P3 ;  /* 0xe758000034007fae */ /* 0x0009e2000992187c */
[C---:B-1----:R-:W-:Y:S01]  /*5d020*/  VIADD R55, R248.reuse, 0x100000 ;  /* 0x00100000f8377836 */ /* 0x042fe20000000000 */
[----:B------:R-:W-:Y:S01]  /*5d030*/  IADD3 R54, R248, 0x100000, RZ ;  /* 0x00100000f8367810 */ /* 0x000fe20007ffe0ff */
[C---:B---3--:R-:W-:Y:S02]  /*5d040*/  IMAD.WIDE R58, R5.reuse, 0x4, R170 ;  /* 0x00000004053a7825 */ /* 0x048fe400078e02aa */
[----:B------:R-:W3:Y:S02]  /*5d050*/  LDL.LU.64 R170, [R1+0xbd0] ;  /* 0x000bd00001aa7983 */ /* 0x000ee40000300a00 */
[----:B----4-:R-:W-:-:S02]  /*5d060*/  IMAD.WIDE R56, R5, 0x4, R8 ;  /* 0x0000000405387825 */ /* 0x010fc400078e0208 */
[----:B------:R-:W4:Y:S04]  /*5d070*/  LDL.LU.64 R8, [R1+0xbd8] ;  /* 0x000bd80001087983 */ /* 0x000f280000300a00 */
[----:B------:R1:W-:Y:S01]  /*5d080*/  STL.64 [R1+0x4c0], R58 ;  /* 0x0004c03a01007387 */ /* 0x0003e20000100a00 */
[----:B------:R-:W-:-:S03]  /*5d090*/  IMAD.WIDE R52, R5, 0x4, R6 ;  /* 0x0000000405347825 */ /* 0x000fc600078e0206 */
[----:B------:R1:W-:Y:S04]  /*5d0a0*/  LDGSTS.E [R55+-0x18680], desc[UR60][R58.64], P3 ;  /* 0xe79800003a377fae */ /* 0x0003e8000992187c */
[----:B------:R-:W4:Y:S04]  /*5d0b0*/  LDL.LU.64 R6, [R1+0xbe0] ;  /* 0x000be00001067983 */ /* 0x000f280000300a00 */
[----:B------:R1:W-:Y:S04]  /*5d0c0*/  STL.64 [R1+0x4d0], R56 ;  /* 0x0004d03801007387 */ /* 0x0003e80000100a00 */
[----:B------:R2:W-:Y:S04]  /*5d0d0*/  STL.64 [R1+0x4e0], R52 ;  /* 0x0004e03401007387 */ /* 0x0005e80000100a00 */
[----:B------:R-:W4:Y:S04]  /*5d0e0*/  LDL.LU.64 R60, [R1+0xbe8] ;  /* 0x000be800013c7983 */ /* 0x000f280000300a00 */
[----:B------:R1:W-:Y:S01]  /*5d0f0*/  LDGSTS.E [R54+-0x18280], desc[UR60][R56.64], P3 ;  /* 0xe7d8000038367fae */ /* 0x0003e2000992187c */
[----:B------:R-:W-:-:S05]  /*5d100*/  IMAD.WIDE R2, R5, 0x4, R2 ;  /* 0x0000000405027825 */ /* 0x000fca00078e0202 */
[----:B------:R2:W-:Y:S01]  /*5d110*/  STL.64 [R1+0x4f0], R2 ;  /* 0x0004f00201007387 */ /* 0x0005e20000100a00 */
[----:B-1----:R-:W-:-:S03]  /*5d120*/  IMAD.WIDE R58, R5, 0x4, R240 ;  /* 0x00000004053a7825 */ /* 0x002fc600078e02f0 */
[----:B------:R-:W4:Y:S01]  /*5d130*/  LDL.LU.64 R240, [R1+0xbf0] ;  /* 0x000bf00001f07983 */ /* 0x000f220000300a00 */
[----:B------:R-:W-:-:S03]  /*5d140*/  IMAD.WIDE R56, R5, 0x4, R224 ;  /* 0x0000000405387825 */ /* 0x000fc600078e02e0 */
[----:B------:R-:W4:Y:S04]  /*5d150*/  LDL.LU.64 R224, [R1+0xbf8] ;  /* 0x000bf80001e07983 */ /* 0x000f280000300a00 */
[----:B------:R3:W-:Y:S01]  /*5d160*/  STL.64 [R1+0x500], R58 ;  /* 0x0005003a01007387 */ /* 0x0007e20000100a00 */
[----:B------:R-:W-:-:S03]  /*5d170*/  IMAD.WIDE R54, R5, 0x4, R62 ;  /* 0x0000000405367825 */ /* 0x000fc600078e023e */
[----:B------:R-:W4:Y:S01]  /*5d180*/  LDL.LU.64 R62, [R1+0xc00] ;  /* 0x000c0000013e7983 */ /* 0x000f220000300a00 */
[----:B------:R-:W-:-:S03]  /*5d190*/  VIADD R4, R249, 0x100000 ;  /* 0x00100000f9047836 */ /* 0x000fc60000000000 */
[----:B------:R4:W-:Y:S04]  /*5d1a0*/  STL.64 [R1+0x510], R56 ;  /* 0x0005103801007387 */ /* 0x0009e80000100a00 */
[----:B------:R1:W-:Y:S01]  /*5d1b0*/  STL.64 [R1+0x520], R54 ;  /* 0x0005203601007387 */ /* 0x0003e20000100a00 */
[----:B------:R-:W-:-:S03]  /*5d1c0*/  VIADD R0, R249, 0x100000 ;  /* 0x00100000f9007836 */ /* 0x000fc60000000000 */
[----:B------:R2:W-:Y:S04]  /*5d1d0*/  LDGSTS.E [R4+-0x3fe00], desc[UR60][R52.64], P3 ;  /* 0xc020000034047fae */ /* 0x0005e8000992187c */
[----:B------:R1:W-:Y:S04]  /*5d1e0*/  LDGSTS.E [R0+-0x3fa00], desc[UR60][R2.64], P3 ;  /* 0xc060000002007fae */ /* 0x0003e8000992187c */
[----:B------:R3:W-:Y:S01]  /*5d1f0*/  LDGSTS.E [R4+-0x3f600], desc[UR60][R58.64], P3 ;  /* 0xc0a000003a047fae */ /* 0x0007e2000992187c */
[----:B--2---:R-:W-:-:S03]  /*5d200*/  IMAD.WIDE R52, R5, 0x4, R232 ;  /* 0x0000000405347825 */ /* 0x004fc600078e02e8 */
[----:B------:R-:W2:Y:S01]  /*5d210*/  LDL.LU.64 R232, [R1+0xc08] ;  /* 0x000c080001e87983 */ /* 0x000ea20000300a00 */
[----:B-1----:R-:W-:-:S03]  /*5d220*/  IADD3 R3, R249, 0x100000, RZ ;  /* 0x00100000f9037810 */ /* 0x002fc60007ffe0ff */
[----:B------:R1:W-:Y:S04]  /*5d230*/  STL.64 [R1+0x530], R52 ;  /* 0x0005303401007387 */ /* 0x0003e80000100a00 */
[----:B------:R4:W-:Y:S01]  /*5d240*/  LDGSTS.E [R3+-0x3f200], desc[UR60][R56.64], P3 ;  /* 0xc0e0000038037fae */ /* 0x0009e2000992187c */
[----:B------:R-:W-:-:S05]  /*5d250*/  VIADD R2, R249, 0x100000 ;  /* 0x00100000f9027836 */ /* 0x000fca0000000000 */
[----:B------:R1:W-:Y:S04]  /*5d260*/  LDGSTS.E [R2+-0x3ee00], desc[UR60][R54.64], P3 ;  /* 0xc120000036027fae */ /* 0x0003e8000992187c */
[----:B------:R1:W-:Y:S01]  /*5d270*/  LDGSTS.E [R0+-0x3ea00], desc[UR60][R52.64], P3 ;  /* 0xc160000034007fae */ /* 0x0003e2000992187c */
[----:B---3--:R-:W-:-:S03]  /*5d280*/  IMAD.WIDE R58, R5, 0x4, R170 ;  /* 0x00000004053a7825 */ /* 0x008fc600078e02aa */
[----:B------:R-:W3:Y:S01]  /*5d290*/  LDL.LU.64 R170, [R1+0xc10] ;  /* 0x000c100001aa7983 */ /* 0x000ee20000300a00 */
[----:B----4-:R-:W-:-:S03]  /*5d2a0*/  IMAD.WIDE R56, R5, 0x4, R8 ;  /* 0x0000000405387825 */ /* 0x010fc600078e0208 */
[----:B------:R-:W4:Y:S04]  /*5d2b0*/  LDL.LU.64 R8, [R1+0xc18] ;  /* 0x000c180001087983 */ /* 0x000f280000300a00 */
[----:B------:R1:W-:Y:S02]  /*5d2c0*/  STL.64 [R1+0x540], R58 ;  /* 0x0005403a01007387 */ /* 0x0003e40000100a00 */
[C---:B-1----:R-:W-:Y:S02]  /*5d2d0*/  IMAD.WIDE R54, R5.reuse, 0x4, R6 ;  /* 0x0000000405367825 */ /* 0x042fe400078e0206 */
[----:B------:R1:W-:Y:S04]  /*5d2e0*/  LDGSTS.E [R3+-0x3e600], desc[UR60][R58.64], P3 ;  /* 0xc1a000003a037fae */ /* 0x0003e8000992187c */
[----:B------:R-:W4:Y:S04]  /*5d2f0*/  LDL.LU.64 R6, [R1+0xc20] ;  /* 0x000c200001067983 */ /* 0x000f280000300a00 */
[----:B------:R-:W-:Y:S01]  /*5d300*/  STL.64 [R1+0x550], R56 ;  /* 0x0005503801007387 */ /* 0x000fe20000100a00 */
[----:B------:R-:W-:-:S03]  /*5d310*/  IMAD.WIDE R52, R5, 0x4, R60 ;  /* 0x0000000405347825 */ /* 0x000fc600078e023c */
[----:B------:R1:W-:Y:S04]  /*5d320*/  STL.64 [R1+0x560], R54 ;  /* 0x0005603601007387 */ /* 0x0003e80000100a00 */
[----:B------:R-:W-:Y:S04]  /*5d330*/  LDGSTS.E [R2+-0x3e200], desc[UR60][R56.64], P3 ;  /* 0xc1e0000038027fae */ /* 0x000fe8000992187c */
[----:B------:R1:W-:Y:S04]  /*5d340*/  LDGSTS.E [R4+-0x3de00], desc[UR60][R54.64], P3 ;  /* 0xc220000036047fae */ /* 0x0003e8000992187c */
[----:B------:R2:W-:Y:S04]  /*5d350*/  LDGSTS.E [R0+-0x3da00], desc[UR60][R52.64], P3 ;  /* 0xc260000034007fae */ /* 0x0005e8000992187c */
[----:B------:R-:W4:Y:S04]  /*5d360*/  LDL.LU.64 R2, [R1+0xc28] ;  /* 0x000c280001027983 */ /* 0x000f280000300a00 */
[----:B------:R2:W-:Y:S01]  /*5d370*/  STL.64 [R1+0x570], R52 ;  /* 0x0005703401007387 */ /* 0x0005e20000100a00 */
[----:B------:R-:W-:-:S04]  /*5d380*/  IMAD.WIDE R60, R5, 0x4, R240 ;  /* 0x00000004053c7825 */ /* 0x000fc800078e02f0 */
[C---:B-1----:R-:W-:Y:S01]  /*5d390*/  IMAD.WIDE R58, R5.reuse, 0x4, R224 ;  /* 0x00000004053a7825 */ /* 0x042fe200078e02e0 */
[----:B------:R-:W4:Y:S04]  /*5d3a0*/  LDL.LU.64 R240, [R1+0xc30] ;  /* 0x000c300001f07983 */ /* 0x000f280000300a00 */
[----:B------:R-:W4:Y:S04]  /*5d3b0*/  LDL.LU.64 R224, [R1+0xc38] ;  /* 0x000c380001e07983 */ /* 0x000f280000300a00 */
[----:B------:R-:W-:Y:S01]  /*5d3c0*/  STL.64 [R1+0x580], R60 ;  /* 0x0005803c01007387 */ /* 0x000fe20000100a00 */
[----:B------:R-:W-:-:S03]  /*5d3d0*/  IMAD.WIDE R54, R5, 0x4, R62 ;  /* 0x0000000405367825 */ /* 0x000fc600078e023e */
[----:B------:R-:W4:Y:S04]  /*5d3e0*/  LDL.LU.64 R62, [R1+0xc40] ;  /* 0x000c4000013e7983 */ /* 0x000f280000300a00 */
[----:B------:R-:W-:Y:S04]  /*5d3f0*/  STL.64 [R1+0x590], R58 ;  /* 0x0005903a01007387 */ /* 0x000fe80000100a00 */
[----:B------:R1:W-:Y:S01]  /*5d400*/  STL.64 [R1+0x5a0], R54 ;  /* 0x0005a03601007387 */ /* 0x0003e20000100a00 */
[C---:B------:R-:W-:Y:S01]  /*5d410*/  VIADD R57, R249.reuse, 0x100000 ;  /* 0x00100000f9397836 */ /* 0x040fe20000000000 */
[----:B------:R-:W-:-:S04]  /*5d420*/  IADD3 R56, R249, 0x100000, RZ ;  /* 0x00100000f9387810 */ /* 0x000fc80007ffe0ff */
[----:B------:R-:W-:Y:S04]  /*5d430*/  LDGSTS.E [R57+-0x3d600], desc[UR60][R60.64], P3 ;  /* 0xc2a000003c397fae */ /* 0x000fe8000992187c */
[----:B------:R-:W-:Y:S04]  /*5d440*/  LDGSTS.E [R56+-0x3d200], desc[UR60][R58.64], P3 ;  /* 0xc2e000003a387fae */ /* 0x000fe8000992187c */
[----:B------:R1:W-:Y:S01]  /*5d450*/  LDGSTS.E [R4+-0x3ce00], desc[UR60][R54.64], P3 ;  /* 0xc320000036047fae */ /* 0x0003e2000992187c */
[----:B--2---:R-:W-:-:S03]  /*5d460*/  IMAD.WIDE R52, R5, 0x4, R232 ;  /* 0x0000000405347825 */ /* 0x004fc600078e02e8 */
[----:B------:R-:W2:Y:S04]  /*5d470*/  LDL.LU.64 R232, [R1+0xc48] ;  /* 0x000c480001e87983 */ /* 0x000ea80000300a00 */
[----:B------:R4:W-:Y:S04]  /*5d480*/  STL.64 [R1+0x5b0], R52 ;  /* 0x0005b03401007387 */ /* 0x0009e80000100a00 */
[----:B------:R4:W-:Y:S01]  /*5d490*/  LDGSTS.E [R0+-0x3ca00], desc[UR60][R52.64], P3 ;  /* 0xc360000034007fae */ /* 0x0009e2000992187c */
[C---:B-1----:R-:W-:Y:S02]  /*5d4a0*/  VIADD R55, R249.reuse, 0x100000 ;  /* 0x00100000f9377836 */ /* 0x042fe40000000000 */
[----:B------:R-:W-:-:S02]  /*5d4b0*/  VIADD R54, R249, 0x100000 ;  /* 0x00100000f9367836 */ /* 0x000fc40000000000 */
[C---:B---3--:R-:W-:Y:S02]  /*5d4c0*/  IMAD.WIDE R58, R5.reuse, 0x4, R170 ;  /* 0x00000004053a7825 */ /* 0x048fe400078e02aa */
[----:B------:R-:W3:Y:S02]  /*5d4d0*/  LDL.LU.64 R170, [R1+0xc50] ;  /* 0x000c500001aa7983 */ /* 0x000ee40000300a00 */
[C---:B----4-:R-:W-:Y:S02]  /*5d4e0*/  IMAD.WIDE R56, R5.reuse, 0x4, R8 ;  /* 0x0000000405387825 */ /* 0x050fe400078e0208 */
        /* <DEDUP_REMOVED lines=8> */
[----:B------:R1:W-:Y:S04]  /*5d570*/  LDGSTS.E [R54+-0x3c200], desc[UR60][R56.64], P3 ;  /* 0xc3e0000038367fae */ /* 0x0003e8000992187c */
[----:B------:R2:W-:Y:S01]  /*5d580*/  LDGSTS.E [R4+-0x3be00], desc[UR60][R52.64], P3 ;  /* 0xc420000034047fae */ /* 0x0005e2000992187c */
[----:B------:R-:W-:-:S04]  /*5d590*/  IMAD.WIDE R2, R5, 0x4, R2 ;  /* 0x0000000405027825 */ /* 0x000fc800078e0202 */
[C---:B-1----:R-:W-:Y:S01]  /*5d5a0*/  IMAD.WIDE R58, R5.reuse, 0x4, R240 ;  /* 0x00000004053a7825 */ /* 0x042fe200078e02f0 */
[----:B------:R1:W-:Y:S04]  /*5d5b0*/  STL.64 [R1+0x5f0], R2 ;  /* 0x0005f00201007387 */ /* 0x0003e80000100a00 */
[----:B------:R-:W4:Y:S01]  /*5d5c0*/  LDL.LU.64 R240, [R1+0xc70] ;  /* 0x000c700001f07983 */ /* 0x000f220000300a00 */
[----:B------:R-:W-:-:S04]  /*5d5d0*/  IMAD.WIDE R56, R5, 0x4, R224 ;  /* 0x0000000405387825 */ /* 0x000fc800078e02e0 */
[C---:B------:R-:W-:Y:S01]  /*5d5e0*/  IMAD.WIDE R54, R5.reuse, 0x4, R62 ;  /* 0x0000000405367825 */ /* 0x040fe200078e023e */
[----:B------:R-:W4:Y:S04]  /*5d5f0*/  LDL.LU.64 R224, [R1+0xc78] ;  /* 0x000c780001e07983 */ /* 0x000f280000300a00 */
[----:B------:R3:W-:Y:S04]  /*5d600*/  STL.64 [R1+0x600], R58 ;  /* 0x0006003a01007387 */ /* 0x0007e80000100a00 */
[----:B------:R-:W4:Y:S04]  /*5d610*/  LDL.LU.64 R62, [R1+0xc80] ;  /* 0x000c8000013e7983 */ /* 0x000f280000300a00 */
[----:B------:R4:W-:Y:S04]  /*5d620*/  STL.64 [R1+0x610], R56 ;  /* 0x0006103801007387 */ /* 0x0009e80000100a00 */
[----:B------:R4:W-:Y:S04]  /*5d630*/  STL.64 [R1+0x620], R54 ;  /* 0x0006203601007387 */ /* 0x0009e80000100a00 */
        /* <DEDUP_REMOVED lines=198> */
[----:B------:R-:W-:-:S04]  /*5e2a0*/  IMAD.WIDE R2, R5, 0x4, R2 ;  /* 0x0000000405027825 */ /* 0x000fc800078e0202 */
[C---:B-1----:R-:W-:Y:S01]  /*5e2b0*/  IMAD.WIDE R58, R5.reuse, 0x4, R240 ;  /* 0x00000004053a7825 */ /* 0x042fe200078e02f0 */
[----:B------:R1:W-:Y:S04]  /*5e2c0*/  STL.64 [R1+0x870], R2 ;  /* 0x0008700201007387 */ /* 0x0003e80000100a00 */
[----:B------:R-:W4:Y:S01]  /*5e2d0*/  LDL.LU.64 R240, [R1+0xde0] ;  /* 0x000de00001f07983 */ /* 0x000f220000300a00 */
[----:B------:R-:W-:-:S03]  /*5e2e0*/  IMAD.WIDE R56, R5, 0x4, R224 ;  /* 0x0000000405387825 */ /* 0x000fc600078e02e0 */
[----:B------:R-:W4:Y:S04]  /*5e2f0*/  LDL.LU.64 R224, [R1+0xde8] ;  /* 0x000de80001e07983 */ /* 0x000f280000300a00 */
[----:B------:R3:W-:Y:S01]  /*5e300*/  STL.64 [R1+0x878], R58 ;  /* 0x0008783a01007387 */ /* 0x0007e20000100a00 */
[----:B------:R-:W-:-:S03]  /*5e310*/  IMAD.WIDE R54, R5, 0x4, R62 ;  /* 0x0000000405367825 */ /* 0x000fc600078e023e */
[----:B------:R-:W4:Y:S01]  /*5e320*/  LDL.LU.64 R62, [R1+0xdf0] ;  /* 0x000df000013e7983 */ /* 0x000f220000300a00 */
[----:B------:R-:W-:-:S03]  /*5e330*/  IADD3 R4, R250, 0x100000, RZ ;  /* 0x00100000fa047810 */ /* 0x000fc60007ffe0ff */
        /* <DEDUP_REMOVED lines=8> */
[----:B-1----:R-:W-:-:S03]  /*5e3c0*/  VIADD R3, R250, 0x100000 ;  /* 0x00100000fa037836 */ /* 0x002fc60000000000 */
[----:B------:R1:W-:Y:S04]  /*5e3d0*/  STL.64 [R1+0x890], R52 ;  /* 0x0008903401007387 */ /* 0x0003e80000100a00 */
[----:B------:R4:W-:Y:S01]  /*5e3e0*/  LDGSTS.E [R3+-0x3f180], desc[UR60][R56.64], P3 ;  /* 0xc0e8000038037fae */ /* 0x0009e2000992187c */
[----:B------:R-:W-:-:S05]  /*5e3f0*/  IADD3 R2, R250, 0x100000, RZ ;  /* 0x00100000fa027810 */ /* 0x000fca0007ffe0ff */
        /* <DEDUP_REMOVED lines=27> */
[C---:B------:R-:W-:Y:S02]  /*5e5b0*/  VIADD R57, R250.reuse, 0x100000 ;  /* 0x00100000fa397836 */ /* 0x040fe40000000000 */
[----:B------:R-:W-:-:S03]  /*5e5c0*/  VIADD R56, R250, 0x100000 ;  /* 0x00100000fa387836 */ /* 0x000fc60000000000 */
[----:B------:R-:W-:Y:S04]  /*5e5d0*/  LDGSTS.E [R57+-0x3d580], desc[UR60][R60.64], P3 ;  /* 0xc2a800003c397fae */ /* 0x000fe8000992187c */
[----:B------:R-:W-:Y:S04]  /*5e5e0*/  LDGSTS.E [R56+-0x3d180], desc[UR60][R58.64], P3 ;  /* 0xc2e800003a387fae */ /* 0x000fe8000992187c */
[----:B------:R1:W-:Y:S01]  /*5e5f0*/  LDGSTS.E [R4+-0x3cd80], desc[UR60][R54.64], P3 ;  /* 0xc328000036047fae */ /* 0x0003e2000992187c */
[----:B--2---:R-:W-:-:S03]  /*5e600*/  IMAD.WIDE R52, R5, 0x4, R232 ;  /* 0x0000000405347825 */ /* 0x004fc600078e02e8 */
[----:B------:R-:W2:Y:S04]  /*5e610*/  LDL.LU.64 R232, [R1+0xe68] ;  /* 0x000e680001e87983 */ /* 0x000ea80000300a00 */
[----:B------:R4:W-:Y:S04]  /*5e620*/  STL.64 [R1+0x8d8], R52 ;  /* 0x0008d83401007387 */ /* 0x0009e80000100a00 */
[----:B------:R4:W-:Y:S01]  /*5e630*/  LDGSTS.E [R0+-0x3c980], desc[UR60][R52.64], P3 ;  /* 0xc368000034007fae */ /* 0x0009e2000992187c */
[C---:B-1----:R-:W-:Y:S01]  /*5e640*/  IADD3 R55, R250.reuse, 0x100000, RZ ;  /* 0x00100000fa377810 */ /* 0x042fe20007ffe0ff */
        /* <DEDUP_REMOVED lines=235> */
[----:B------:R-:W-:-:S03]  /*5f500*/  IADD3 R0, R251, 0x100000, RZ ;  /* 0x00100000fb007810 */ /* 0x000fc60007ffe0ff */
        /* <DEDUP_REMOVED lines=36> */
[C---:B------:R-:W-:Y:S01]  /*5f750*/  IADD3 R57, R251.reuse, 0x100000, RZ ;  /* 0x00100000fb397810 */ /* 0x040fe20007ffe0ff */
[----:B------:R-:W-:-:S04]  /*5f760*/  VIADD R56, R251, 0x100000 ;  /* 0x00100000fb387836 */ /* 0x000fc80000000000 */
[----:B------:R-:W-:Y:S04]  /*5f770*/  LDGSTS.E [R57+-0x3d500], desc[UR60][R60.64], P3 ;  /* 0xc2b000003c397fae */ /* 0x000fe8000992187c */
[----:B------:R-:W-:Y:S04]  /*5f780*/  LDGSTS.E [R56+-0x3d100], desc[UR60][R58.64], P3 ;  /* 0xc2f000003a387fae */ /* 0x000fe8000992187c */
[----:B------:R1:W-:Y:S01]  /*5f790*/  LDGSTS.E [R4+-0x3cd00], desc[UR60][R54.64], P3 ;  /* 0xc330000036047fae */ /* 0x0003e2000992187c */
[----:B--2---:R-:W-:-:S03]  /*5f7a0*/  IMAD.WIDE R52, R5, 0x4, R232 ;  /* 0x0000000405347825 */ /* 0x004fc600078e02e8 */
[----:B------:R-:W2:Y:S04]  /*5f7b0*/  LDL.LU.64 R232, [R1+0x10e0] ;  /* 0x0010e00001e87983 */ /* 0x000ea80000300a00 */
[----:B------:R4:W-:Y:S04]  /*5f7c0*/  STL.64 [R1+0xb48], R52 ;  /* 0x000b483401007387 */ /* 0x0009e80000100a00 */
[----:B------:R4:W-:Y:S01]  /*5f7d0*/  LDGSTS.E [R0+-0x3c900], desc[UR60][R52.64], P3 ;  /* 0xc370000034007fae */ /* 0x0009e2000992187c */
[C---:B-1----:R-:W-:Y:S01]  /*5f7e0*/  VIADD R55, R251.reuse, 0x100000 ;  /* 0x00100000fb377836 */ /* 0x042fe20000000000 */
[----:B------:R-:W-:Y:S01]  /*5f7f0*/  IADD3 R54, R251, 0x100000, RZ ;  /* 0x00100000fb367810 */ /* 0x000fe20007ffe0ff */
[----:B---3--:R-:W-:-:S02]  /*5f800*/  IMAD.WIDE R58, R5, 0x4, R170 ;  /* 0x00000004053a7825 */ /* 0x008fc400078e02aa */
        /* <DEDUP_REMOVED lines=183> */
[----:B------:R-:W-:Y:S04]  /*60380*/  STL.64 [R1+0xcd8], R54 ;  /* 0x000cd83601007387 */ /* 0x000fe80000100a00 */
[----:B------:R-:W-:Y:S04]  /*60390*/  LDGSTS.E [R2+-0x1a100], desc[UR60][R56.64], P3 ;  /* 0xe5f0000038027fae */ /* 0x000fe8000992187c */
[----:B------:R-:W-:Y:S04]  /*603a0*/  LDGSTS.E [R4+-0x19d00], desc[UR60][R54.64], P3 ;  /* 0xe630000036047fae */ /* 0x000fe8000992187c */
        /* <DEDUP_REMOVED lines=33> */
[----:B------:R1:W-:Y:S01]  /*605c0*/  LDGSTS.E [R52+-0x18100], desc[UR60][R56.64], P3 ;  /* 0xe7f0000038347fae */ /* 0x0003e2000992187c */
[----:B------:R-:W-:-:S03]  /*605d0*/  IMAD.WIDE R2, R5, 0x4, R2 ;  /* 0x0000000405027825 */ /* 0x000fc600078e0202 */
[----:B------:R-:W4:Y:S01]  /*605e0*/  LDL.LU.64 R52, [R1+0x1390] ;  /* 0x0013900001347983 */ /* 0x000f220000300a00 */
[----:B------:R-:W-:-:S03]  /*605f0*/  IMAD.WIDE R60, R5, 0x4, R240 ;  /* 0x00000004053c7825 */ /* 0x000fc600078e02f0 */
[----:B------:R2:W-:Y:S04]  /*60600*/  STL.64 [R1+0xd30], R2 ;  /* 0x000d300201007387 */ /* 0x0005e80000100a00 */
[----:B------:R-:W4:Y:S01]  /*60610*/  LDL.LU.64 R240, [R1+0x13a8] ;  /* 0x0013a80001f07983 */ /* 0x000f220000300a00 */
[----:B-1----:R-:W-:-:S03]  /*60620*/  IMAD.WIDE R58, R5, 0x4, R224 ;  /* 0x00000004053a7825 */ /* 0x002fc600078e02e0 */
[----:B------:R-:W4:Y:S04]  /*60630*/  LDL.LU.64 R224, [R1+0x13b8] ;  /* 0x0013b80001e07983 */ /* 0x000f280000300a00 */
[----:B------:R-:W-:Y:S01]  /*60640*/  STL.64 [R1+0xd38], R60 ;  /* 0x000d383c01007387 */ /* 0x000fe20000100a00 */
[----:B------:R-:W-:-:S03]  /*60650*/  IMAD.WIDE R56, R5, 0x4, R62 ;  /* 0x0000000405387825 */ /* 0x000fc600078e023e */
[----:B------:R-:W4:Y:S01]  /*60660*/  LDL.LU.64 R62, [R1+0x13c8] ;  /* 0x0013c800013e7983 */ /* 0x000f220000300a00 */
[----:B------:R-:W-:-:S03]  /*60670*/  VIADD R4, R252, 0x100000 ;  /* 0x00100000fc047836 */ /* 0x000fc60000000000 */
[----:B------:R-:W-:Y:S04]  /*60680*/  STL.64 [R1+0xd48], R58 ;  /* 0x000d483a01007387 */ /* 0x000fe80000100a00 */
[----:B------:R1:W-:Y:S01]  /*60690*/  STL.64 [R1+0xd50], R56 ;  /* 0x000d503801007387 */ /* 0x0003e20000100a00 */
[----:B------:R-:W-:-:S03]  /*606a0*/  VIADD R0, R252, 0x100000 ;  /* 0x00100000fc007836 */ /* 0x000fc60000000000 */
[----:B------:R2:W-:Y:S04]  /*606b0*/  LDGSTS.E [R4+-0x3fc80], desc[UR60][R54.64], P3 ;  /* 0xc038000036047fae */ /* 0x0005e8000992187c */
[----:B------:R1:W-:Y:S04]  /*606c0*/  LDGSTS.E [R0+-0x3f880], desc[UR60][R2.64], P3 ;  /* 0xc078000002007fae */ /* 0x0003e8000992187c */
[----:B------:R-:W-:Y:S01]  /*606d0*/  LDGSTS.E [R4+-0x3f480], desc[UR60][R60.64], P3 ;  /* 0xc0b800003c047fae */ /* 0x000fe2000992187c */
[----:B--2---:R-:W-:-:S03]  /*606e0*/  IMAD.WIDE R54, R5, 0x4, R232 ;  /* 0x0000000405367825 */ /* 0x004fc600078e02e8 */
[----:B------:R-:W2:Y:S01]  /*606f0*/  LDL.LU.64 R232, [R1+0x13d8] ;  /* 0x0013d80001e87983 */ /* 0x000ea20000300a00 */
[----:B-1----:R-:W-:-:S03]  /*60700*/  IADD3 R3, R252, 0x100000, RZ ;  /* 0x00100000fc037810 */ /* 0x002fc60007ffe0ff */
[----:B------:R1:W-:Y:S04]  /*60710*/  STL.64 [R1+0xd58], R54 ;  /* 0x000d583601007387 */ /* 0x0003e80000100a00 */
[----:B------:R-:W-:Y:S01]  /*60720*/  LDGSTS.E [R3+-0x3f080], desc[UR60][R58.64], P3 ;  /* 0xc0f800003a037fae */ /* 0x000fe2000992187c */
[----:B------:R-:W-:-:S05]  /*60730*/  VIADD R2, R252, 0x100000 ;  /* 0x00100000fc027836 */ /* 0x000fca0000000000 */
[----:B------:R1:W-:Y:S04]  /*60740*/  LDGSTS.E [R2+-0x3ec80], desc[UR60][R56.64], P3 ;  /* 0xc138000038027fae */ /* 0x0003e8000992187c */
[----:B------:R4:W-:Y:S01]  /*60750*/  LDGSTS.E [R0+-0x3e880], desc[UR60][R54.64], P3 ;  /* 0xc178000036007fae */ /* 0x0009e2000992187c */
[----:B-1----:R-:W-:Y:S02]  /*60760*/  VIADD R56, R252, 0x100000 ;  /* 0x00100000fc387836 */ /* 0x002fe40000000000 */
[C---:B---3--:R-:W-:Y:S02]  /*60770*/  IMAD.WIDE R60, R5.reuse, 0x4, R170 ;  /* 0x00000004053c7825 */ /* 0x048fe400078e02aa */
[----:B------:R-:W3:Y:S02]  /*60780*/  LDL.LU.64 R170, [R1+0x13e8] ;  /* 0x0013e80001aa7983 */ /* 0x000ee40000300a00 */
[----:B----4-:R-:W-:-:S02]  /*60790*/  IMAD.WIDE R58, R5, 0x4, R8 ;  /* 0x00000004053a7825 */ /* 0x010fc400078e0208 */
[----:B------:R-:W4:Y:S02]  /*607a0*/  LDL.LU.64 R8, [R1+0x13f8] ;  /* 0x0013f80001087983 */ /* 0x000f240000300a00 */
[C---:B------:R-:W-:Y:S02]  /*607b0*/  IMAD.WIDE R54, R5.reuse, 0x4, R6 ;  /* 0x0000000405367825 */ /* 0x040fe400078e0206 */
[----:B------:R1:W-:Y:S04]  /*607c0*/  STL.64 [R1+0xd60], R60 ;  /* 0x000d603c01007387 */ /* 0x0003e80000100a00 */
[----:B------:R-:W4:Y:S04]  /*607d0*/  LDL.LU.64 R6, [R1+0x1408] ;  /* 0x0014080001067983 */ /* 0x000f280000300a00 */
[----:B------:R1:W-:Y:S04]  /*607e0*/  STL.64 [R1+0xd68], R58 ;  /* 0x000d683a01007387 */ /* 0x0003e80000100a00 */
[----:B------:R1:W-:Y:S04]  /*607f0*/  LDGSTS.E [R2+-0x3e480], desc[UR60][R60.64], P3 ;  /* 0xc1b800003c027fae */ /* 0x0003e8000992187c */
[----:B------:R-:W-:Y:S04]  /*60800*/  STL.64 [R1+0xd70], R54 ;  /* 0x000d703601007387 */ /* 0x000fe80000100a00 */
[----:B------:R1:W-:Y:S04]  /*60810*/  LDGSTS.E [R56+-0x3e080], desc[UR60][R58.64], P3 ;  /* 0xc1f800003a387fae */ /* 0x0003e8000992187c */
[----:B------:R-:W-:Y:S01]  /*60820*/  LDGSTS.E [R4+-0x3dc80], desc[UR60][R54.64], P3 ;  /* 0xc238000036047fae */ /* 0x000fe2000992187c */
[----:B------:R-:W-:-:S03]  /*60830*/  IMAD.WIDE R52, R5, 0x4, R52 ;  /* 0x0000000405347825 */ /* 0x000fc600078e0234 */
[----:B------:R-:W4:Y:S04]  /*60840*/  LDL.LU.64 R2, [R1+0x1418] ;  /* 0x0014180001027983 */ /* 0x000f280000300a00 */
[----:B------:R1:W-:Y:S02]  /*60850*/  STL.64 [R1+0xd78], R52 ;  /* 0x000d783401007387 */ /* 0x0003e40000100a00 */
[C---:B-1----:R-:W-:Y:S02]  /*60860*/  IMAD.WIDE R60, R5.reuse, 0x4, R240 ;  /* 0x00000004053c7825 */ /* 0x042fe400078e02f0 */
[----:B------:R-:W4:Y:S02]  /*60870*/  LDL.LU.64 R240, [R1+0x1428] ;  /* 0x0014280001f07983 */ /* 0x000f240000300a00 */
[----:B------:R-:W-:-:S02]  /*60880*/  IMAD.WIDE R58, R5, 0x4, R224 ;  /* 0x00000004053a7825 */ /* 0x000fc400078e02e0 */
[----:B------:R1:W-:Y:S04]  /*60890*/  LDGSTS.E [R0+-0x3d880], desc[UR60][R52.64], P3 ;  /* 0xc278000034007fae */ /* 0x0003e8000992187c */
[----:B------:R-:W4:Y:S04]  /*608a0*/  LDL.LU.64 R224, [R1+0x1438] ;  /* 0x0014380001e07983 */ /* 0x000f280000300a00 */
[----:B------:R-:W-:Y:S04]  /*608b0*/  STL.64 [R1+0xd88], R60 ;  /* 0x000d883c01007387 */ /* 0x000fe80000100a00 */
[----:B------:R-:W-:Y:S01]  /*608c0*/  STL.64 [R1+0xd90], R58 ;  /* 0x000d903a01007387 */ /* 0x000fe20000100a00 */
[----:B-1----:R-:W-:-:S03]  /*608d0*/  IMAD.WIDE R52, R5, 0x4, R62 ;  /* 0x0000000405347825 */ /* 0x002fc600078e023e */
[----:B------:R-:W4:Y:S01]  /*608e0*/  LDL.LU.64 R62, [R1+0x1448] ;  /* 0x00144800013e7983 */ /* 0x000f220000300a00 */
[C---:B------:R-:W-:Y:S01]  /*608f0*/  IADD3 R55, R252.reuse, 0x100000, RZ ;  /* 0x00100000fc377810 */ /* 0x040fe20007ffe0ff */
[----:B------:R-:W-:Y:S02]  /*60900*/  VIADD R54, R252, 0x100000 ;  /* 0x00100000fc367836 */ /* 0x000fe40000000000 */
[----:B------:R1:W-:Y:S04]  /*60910*/  STL.64 [R1+0xda0], R52 ;  /* 0x000da03401007387 */ /* 0x0003e80000100a00 */
[----:B------:R-:W-:Y:S04]  /*60920*/  LDGSTS.E [R55+-0x3d480], desc[UR60][R60.64], P3 ;  /* 0xc2b800003c377fae */ /* 0x000fe8000992187c */
[----:B------:R-:W-:Y:S04]  /*60930*/  LDGSTS.E [R54+-0x3d080], desc[UR60][R58.64], P3 ;  /* 0xc2f800003a367fae */ /* 0x000fe8000992187c */
[----:B------:R1:W-:Y:S01]  /*60940*/  LDGSTS.E [R4+-0x3cc80], desc[UR60][R52.64], P3 ;  /* 0xc338000034047fae */ /* 0x0003e2000992187c */
[----:B--2---:R-:W-:-:S05]  /*60950*/  IMAD.WIDE R56, R5, 0x4, R232 ;  /* 0x0000000405387825 */ /* 0x004fca00078e02e8 */
[----:B------:R2:W-:Y:S04]  /*60960*/  STL.64 [R1+0xda8], R56 ;  /* 0x000da83801007387 */ /* 0x0005e80000100a00 */
[----:B------:R-:W2:Y:S04]  /*60970*/  LDL.LU.64 R54, [R1+0x1458] ;  /* 0x0014580001367983 */ /* 0x000ea80000300a00 */
[----:B------:R2:W-:Y:S01]  /*60980*/  LDGSTS.E [R0+-0x3c880], desc[UR60][R56.64], P3 ;  /* 0xc378000038007fae */ /* 0x0005e2000992187c */
[C---:B-1----:R-:W-:Y:S01]  /*60990*/  VIADD R53, R252.reuse, 0x100000 ;  /* 0x00100000fc357836 */ /* 0x042fe20000000000 */
[----:B------:R-:W-:Y:S01]  /*609a0*/  IADD3 R52, R252, 0x100000, RZ ;  /* 0x00100000fc347810 */ /* 0x000fe20007ffe0ff */
[----:B---3--:R-:W-:-:S02]  /*609b0*/  IMAD.WIDE R60, R5, 0x4, R170 ;  /* 0x00000004053c7825 */ /* 0x008fc400078e02aa */
[----:B------:R-:W3:Y:S02]  /*609c0*/  LDL.LU.64 R170, [R1+0x1468] ;  /* 0x0014680001aa7983 */ /* 0x000ee40000300a00 */
[C---:B----4-:R-:W-:Y:S02]  /*609d0*/  IMAD.WIDE R58, R5.reuse, 0x4, R8 ;  /* 0x00000004053a7825 */ /* 0x050fe400078e0208 */
[----:B------:R-:W4:Y:S02]  /*609e0*/  LDL.LU.64 R8, [R1+0x1478] ;  /* 0x0014780001087983 */ /* 0x000f240000300a00 */
[C---:B--2---:R-:W-:Y:S02]  /*609f0*/  IMAD.WIDE R56, R5.reuse, 0x4, R6 ;  /* 0x0000000405387825 */ /* 0x044fe400078e0206 */
[----:B------:R1:W-:Y:S04]  /*60a00*/  STL.64 [R1+0xdb0], R60 ;  /* 0x000db03c01007387 */ /* 0x0003e80000100a00 */
[----:B------:R2:W-:Y:S04]  /*60a10*/  STL.64 [R1+0xdb8], R58 ;  /* 0x000db83a01007387 */ /* 0x0005e80000100a00 */
[----:B------:R-:W4:Y:S04]  /*60a20*/  LDL.LU.64 R6, [R1+0x1488] ;  /* 0x0014880001067983 */ /* 0x000f280000300a00 */
[----:B------:R-:W-:Y:S04]  /*60a30*/  LDGSTS.E [R53+-0x3c480], desc[UR60][R60.64], P3 ;  /* 0xc3b800003c357fae */ /* 0x000fe8000992187c */
[----:B------:R2:W-:Y:S04]  /*60a40*/  STL.64 [R1+0xdc0], R56 ;  /* 0x000dc03801007387 */ /* 0x0005e80000100a00 */
[----:B------:R-:W-:Y:S04]  /*60a50*/  LDGSTS.E [R52+-0x3c080], desc[UR60][R58.64], P3 ;  /* 0xc3f800003a347fae */ /* 0x000fe8000992187c */
[----:B------:R2:W-:Y:S01]  /*60a60*/  LDGSTS.E [R4+-0x3bc80], desc[UR60][R56.64], P3 ;  /* 0xc438000038047fae */ /* 0x0005e2000992187c */
[----:B------:R-:W-:-:S05]  /*60a70*/  IMAD.WIDE R2, R5, 0x4, R2 ;  /* 0x0000000405027825 */ /* 0x000fca00078e0202 */
[----:B------:R2:W-:Y:S04]  /*60a80*/  STL.64 [R1+0xdd0], R2 ;  /* 0x000dd00201007387 */ /* 0x0005e80000100a00 */
[----:B------:R-:W4:Y:S01]  /*60a90*/  LDL.LU.64 R52, [R1+0x1498] ;  /* 0x0014980001347983 */ /* 0x000f220000300a00 */
[----:B------:R-:W-:-:S04]  /*60aa0*/  IMAD.WIDE R232, R5, 0x4, R240 ;  /* 0x0000000405e87825 */ /* 0x000fc800078e02f0 */
[C---:B------:R-:W-:Y:S01]  /*60ab0*/  IMAD.WIDE R224, R5.reuse, 0x4, R224 ;  /* 0x0000000405e07825 */ /* 0x040fe200078e02e0 */
[----:B------:R-:W4:Y:S04]  /*60ac0*/  LDL.LU.64 R240, [R1+0x14a8] ;  /* 0x0014a80001f07983 */ /* 0x000f280000300a00 */
[----:B-1----:R-:W4:Y:S04]  /*60ad0*/  LDL.LU.64 R60, [R1+0x14b8] ;  /* 0x0014b800013c7983 */ /* 0x002f280000300a00 */
[----:B------:R-:W-:Y:S04]  /*60ae0*/  STL.64 [R1+0xdd8], R232 ;  /* 0x000dd8e801007387 */ /* 0x000fe80000100a00 */
[----:B--2---:R-:W2:Y:S04]  /*60af0*/  LDL.LU.64 R58, [R1+0x14c8] ;  /* 0x0014c800013a7983 */ /* 0x004ea80000300a00 */
[----:B------:R-:W-:Y:S04]  /*60b00*/  STL.64 [R1+0xde0], R224 ;  /* 0x000de0e001007387 */ /* 0x000fe80000100a00 */
[----:B------:R1:W-:Y:S04]  /*60b10*/  LDGSTS.E [R0+-0x3b880], desc[UR60][R2.64], P3 ;  /* 0xc478000002007fae */ /* 0x0003e8000992187c */
[----:B------:R-:W-:Y:S01]  /*60b20*/  LDGSTS.E [R4+-0x3b480], desc[UR60][R232.64], P3 ;  /* 0xc4b80000e8047fae */ /* 0x000fe2000992187c */
[----:B------:R-:W-:-:S03]  /*60b30*/  IMAD.WIDE R56, R5, 0x4, R62 ;  /* 0x0000000405387825 */ /* 0x000fc600078e023e */
[----:B------:R-:W2:Y:S01]  /*60b40*/  LDL.LU.64 R62, [R1+0x14d8] ;  /* 0x0014d800013e7983 */ /* 0x000ea20000300a00 */
[C---:B-1----:R-:W-:Y:S02]  /*60b50*/  VIADD R3, R252.reuse, 0x100000 ;  /* 0x00100000fc037836 */ /* 0x042fe40000000000 */
[----:B------:R-:W-:Y:S01]  /*60b60*/  VIADD R2, R252, 0x100000 ;  /* 0x00100000fc027836 */ /* 0x000fe20000000000 */
[----:B------:R-:W-:Y:S04]  /*60b70*/  STL.64 [R1+0xde8], R56 ;  /* 0x000de83801007387 */ /* 0x000fe80000100a00 */
[----:B------:R-:W-:Y:S04]  /*60b80*/  LDGSTS.E [R3+-0x3b080], desc[UR60][R224.64], P3 ;  /* 0xc4f80000e0037fae */ /* 0x000fe8000992187c */
[----:B------:R-:W-:Y:S01]  /*60b90*/  LDGSTS.E [R2+-0x3ac80], desc[UR60][R56.64], P3 ;  /* 0xc538000038027fae */ /* 0x000fe2000992187c */
[----:B------:R-:W-:-:S05]  /*60ba0*/  IMAD.WIDE R54, R5, 0x4, R54 ;  /* 0x0000000405367825 */ /* 0x000fca00078e0236 */
[----:B------:R1:W-:Y:S04]  /*60bb0*/  STL.64 [R1+0xdf0], R54 ;  /* 0x000df03601007387 */ /* 0x0003e80000100a00 */
[----:B------:R1:W-:Y:S02]  /*60bc0*/  LDGSTS.E [R0+-0x3a880], desc[UR60][R54.64], P3 ;  /* 0xc578000036007fae */ /* 0x0003e4000992187c */
[----:B-1----:R-:W-:Y:S01]  /*60bd0*/  IADD3 R54, R252, 0x100000, RZ ;  /* 0x00100000fc367810 */ /* 0x002fe20007ffe0ff */
[C---:B---3--:R-:W-:Y:S02]  /*60be0*/  IMAD.WIDE R224, R5.reuse, 0x4, R170 ;  /* 0x0000000405e07825 */ /* 0x048fe400078e02aa */
[----:B------:R-:W3:Y:S04]  /*60bf0*/  LDL.LU.64 R170, [R1+0x14f0] ;  /* 0x0014f00001aa7983 */ /* 0x000ee80000300a00 */
[----:B------:R-:W3:Y:S01]  /*60c00*/  LDL.LU.64 R232, [R1+0x1500] ;  /* 0x0015000001e87983 */ /* 0x000ee20000300a00 */
[----:B----4-:R-:W-:-:S03]  /*60c10*/  IMAD.WIDE R56, R5, 0x4, R8 ;  /* 0x0000000405387825 */ /* 0x010fc600078e0208 */
[----:B------:R1:W-:Y:S04]  /*60c20*/  STL.64 [R1+0xdf8], R224 ;  /* 0x000df8e001007387 */ /* 0x0003e80000100a00 */
[----:B------:R-:W4:Y:S01]  /*60c30*/  LDL.LU.64 R8, [R1+0x1510] ;  /* 0x0015100001087983 */ /* 0x000f220000300a00 */
[----:B------:R-:W-:-:S03]  /*60c40*/  IMAD.WIDE R6, R5, 0x4, R6 ;  /* 0x0000000405067825 */ /* 0x000fc600078e0206 */
[----:B------:R-:W-:Y:S04]  /*60c50*/  STL.64 [R1+0xe00], R56 ;  /* 0x000e003801007387 */ /* 0x000fe80000100a00 */
[----:B------:R1:W-:Y:S04]  /*60c60*/  LDGSTS.E [R2+-0x3a480], desc[UR60][R224.64], P3 ;  /* 0xc5b80000e0027fae */ /* 0x0003e8000992187c */
[----:B------:R1:W-:Y:S04]  /*60c70*/  STL.64 [R1+0xe38], R6 ;  /* 0x000e380601007387 */ /* 0x0003e80000100a00 */
[----:B------:R-:W-:Y:S04]  /*60c80*/  LDGSTS.E [R54+-0x3a080], desc[UR60][R56.64], P3 ;  /* 0xc5f8000038367fae */ /* 0x000fe8000992187c */
[----:B------:R1:W-:Y:S04]  /*60c90*/  LDGSTS.E [R4+-0x39c80], desc[UR60][R6.64], P3 ;  /* 0xc638000006047fae */ /* 0x0003e8000992187c */
[----:B------:R-:W4:Y:S01]  /*60ca0*/  LDL.LU.64 R2, [R1+0x1548] ;  /* 0x0015480001027983 */ /* 0x000f220000300a00 */
[----:B------:R-:W-:-:S04]  /*60cb0*/  IMAD.WIDE R52, R5, 0x4, R52 ;  /* 0x0000000405347825 */ /* 0x000fc800078e0234 */
[----:B-1----:R-:W-:-:S04]  /*60cc0*/  IMAD.WIDE R224, R5, 0x4, R240 ;  /* 0x0000000405e07825 */ /* 0x002fc800078e02f0 */
[----:B------:R-:W-:Y:S01]  /*60cd0*/  IMAD.WIDE R60, R5, 0x4, R60 ;  /* 0x00000004053c7825 */ /* 0x000fe200078e023c */
[----:B------:R2:W-:Y:S04]  /*60ce0*/  STL.64 [R1+0xe40], R52 ;  /* 0x000e403401007387 */ /* 0x0005e80000100a00 */
[----:B------:R2:W-:Y:S04]  /*60cf0*/  LDGSTS.E [R0+-0x39880], desc[UR60][R52.64], P3 ;  /* 0xc678000034007fae */ /* 0x0005e8000992187c */
[----:B------:R-:W4:Y:S01]  /*60d00*/  LDL.LU.64 R240, [R1+0x1558] ;  /* 0x0015580001f07983 */ /* 0x000f220000300a00 */
[----:B------:R-:W-:-:S03]  /*60d10*/  VIADD R6, R252, 0x100000 ;  /* 0x00100000fc067836 */ /* 0x000fc60000000000 */
[----:B------:R-:W-:Y:S04]  /*60d20*/  STL.64 [R1+0xe48], R224 ;  /* 0x000e48e001007387 */ /* 0x000fe80000100a00 */
[----:B------:R-:W-:Y:S04]  /*60d30*/  STL.64 [R1+0xe68], R60 ;  /* 0x000e683c01007387 */ /* 0x000fe80000100a00 */
[----:B------:R-:W-:Y:S01]  /*60d40*/  LDGSTS.E [R6+-0x39480], desc[UR60][R224.64], P3 ;  /* 0xc6b80000e0067fae */ /* 0x000fe2000992187c */
[----:B--2---:R-:W-:-:S04]  /*60d50*/  IMAD.WIDE R52, R5, 0x4, R58 ;  /* 0x0000000405347825 */ /* 0x004fc800078e023a */
[----:B------:R-:W-:Y:S01]  /*60d60*/  IMAD.WIDE R54, R5, 0x4, R62 ;  /* 0x0000000405367825 */ /* 0x000fe200078e023e */
[----:B------:R-:W2:Y:S04]  /*60d70*/  LDL.LU.64 R58, [R1+0x1568] ;  /* 0x00156800013a7983 */ /* 0x000ea80000300a00 */
[----:B------:R1:W-:Y:S04]  /*60d80*/  STL.64 [R1+0xe78], R52 ;  /* 0x000e783401007387 */ /* 0x0003e80000100a00 */
[----:B------:R-:W2:Y:S04]  /*60d90*/  LDL.LU.64 R62, [R1+0x1578] ;  /* 0x00157800013e7983 */ /* 0x000ea80000300a00 */
[----:B------:R4:W-:Y:S04]  /*60da0*/  STL.64 [R1+0xe88], R54 ;  /* 0x000e883601007387 */ /* 0x0009e80000100a00 */
[----:B------:R-:W2:Y:S01]  /*60db0*/  LDL.LU.64 R6, [R1+0x1588] ;  /* 0x0015880001067983 */ /* 0x000ea20000300a00 */
[----:B------:R-:W-:-:S05]  /*60dc0*/  VIADD R56, R252, 0x100000 ;  /* 0x00100000fc387836 */ /* 0x000fca0000000000 */
[----:B------:R-:W-:Y:S04]  /*60dd0*/  LDGSTS.E [R56+-0x39080], desc[UR60][R60.64], P3 ;  /* 0xc6f800003c387fae */ /* 0x000fe8000992187c */
[----:B------:R1:W-:Y:S04]  /*60de0*/  LDGSTS.E [R4+-0x38c80], desc[UR60][R52.64], P3 ;  /* 0xc738000034047fae */ /* 0x0003e8000992187c */
[----:B------:R-:W-:Y:S01]  /*60df0*/  LDGSTS.E [R0+-0x38880], desc[UR60][R54.64], P3 ;  /* 0xc778000036007fae */ /* 0x000fe2000992187c */
[C---:B-1----:R-:W-:Y:S01]  /*60e00*/  IADD3 R53, R252.reuse, 0x100000, RZ ;  /* 0x00100000fc357810 */ /* 0x042fe20007ffe0ff */
[----:B------:R-:W-:-:S02]  /*60e10*/  VIADD R52, R252, 0x100000 ;  /* 0x00100000fc347836 */ /* 0x000fc40000000000 */
[----:B---3--:R-:W-:-:S04]  /*60e20*/  IMAD.WIDE R224, R5, 0x4, R170 ;  /* 0x0000000405e07825 */ /* 0x008fc800078e02aa */
[C---:B------:R-:W-:Y:S01]  /*60e30*/  IMAD.WIDE R60, R5.reuse, 0x4, R232 ;  /* 0x00000004053c7825 */ /* 0x040fe200078e02e8 */
[----:B------:R-:W3:Y:S03]  /*60e40*/  LDL.LU.64 R170, [R1+0x1598] ;  /* 0x0015980001aa7983 */ /* 0x000ee60000300a00 */
[C---:B----4-:R-:W-:Y:S01]  /*60e50*/  IMAD.WIDE R56, R5.reuse, 0x4, R8 ;  /* 0x0000000405387825 */ /* 0x050fe200078e0208 */
[----:B------:R-:W-:Y:S04]  /*60e60*/  STL.64 [R1+0xe98], R224 ;  /* 0x000e98e001007387 */ /* 0x000fe80000100a00 */
[----:B------:R-:W4:Y:S04]  /*60e70*/  LDL.LU.64 R8, [R1+0x15b0] ;  /* 0x0015b00001087983 */ /* 0x000f280000300a00 */
[----:B------:R1:W-:Y:S04]  /*60e80*/  STL.64 [R1+0xea8], R60 ;  /* 0x000ea83c01007387 */ /* 0x0003e80000100a00 */
[----:B------:R-:W-:Y:S04]  /*60e90*/  STL.64 [R1+0xeb0], R56 ;  /* 0x000eb03801007387 */ /* 0x000fe80000100a00 */
[----:B------:R-:W4:Y:S04]  /*60ea0*/  LDL.LU.64 R54, [R1+0x15c0] ;  /* 0x0015c00001367983 */ /* 0x000f280000300a00 */
[----:B------:R-:W-:Y:S04]  /*60eb0*/  LDGSTS.E [R53+-0x38480], desc[UR60][R224.64], P3 ;  /* 0xc7b80000e0357fae */ /* 0x000fe8000992187c */
[----:B------:R1:W-:Y:S04]  /*60ec0*/  LDGSTS.E [R52+-0x38080], desc[UR60][R60.64], P3 ;  /* 0xc7f800003c347fae */ /* 0x0003e8000992187c */
[----:B------:R-:W-:Y:S01]  /*60ed0*/  LDGSTS.E [R4+-0x1fc80], desc[UR60][R56.64], P3 ;  /* 0xe038000038047fae */ /* 0x000fe2000992187c */
[----:B------:R-:W-:-:S05]  /*60ee0*/  IMAD.WIDE R2, R5, 0x4, R2 ;  /* 0x0000000405027825 */ /* 0x000fca00078e0202 */
[----:B------:R1:W-:Y:S04]  /*60ef0*/  STL.64 [R1+0xeb8], R2 ;  /* 0x000eb80201007387 */ /* 0x0003e80000100a00 */
[----:B------:R-:W4:Y:S04]  /*60f00*/  LDL.LU.64 R52, [R1+0x15c8] ;  /* 0x0015c80001347983 */ /* 0x000f280000300a00 */
[----:B------:R2:W-:Y:S01]  /*60f10*/  LDGSTS.E [R0+-0x1f880], desc[UR60][R2.64], P3 ;  /* 0xe078000002007fae */ /* 0x0005e2000992187c */
[----:B-1----:R-:W-:-:S03]  /*60f20*/  IMAD.WIDE R60, R5, 0x4, R240 ;  /* 0x00000004053c7825 */ /* 0x002fc600078e02f0 */
[----:B------:R-:W4:Y:S04]  /*60f30*/  LDL.LU.64 R240, [R1+0x15d8] ;  /* 0x0015d80001f07983 */ /* 0x000f280000300a00 */
[----:B------:R-:W4:Y:S04]  /*60f40*/  LDL.LU.64 R224, [R1+0x15e8] ;  /* 0x0015e80001e07983 */ /* 0x000f280000300a00 */
[----:B------:R-:W4:Y:S04]  /*60f50*/  LDL.LU.64 R232, [R1+0x15f8] ;  /* 0x0015f80001e87983 */ /* 0x000f280000300a00 */
[----:B------:R-:W-:Y:S04]  /*60f60*/  STL.64 [R1+0xec0], R60 ;  /* 0x000ec03c01007387 */ /* 0x000fe80000100a00 */
[----:B------:R-:W-:Y:S01]  /*60f70*/  LDGSTS.E [R4+-0x1f480], desc[UR60][R60.64], P3 ;  /* 0xe0b800003c047fae */ /* 0x000fe2000992187c */
[----:B--2---:R-:W-:-:S02]  /*60f80*/  VIADD R3, R252, 0x100000 ;  /* 0x00100000fc037836 */ /* 0x004fc40000000000 */
[----:B------:R-:W-:-:S04]  /*60f90*/  IMAD.WIDE R58, R5, 0x4, R58 ;  /* 0x00000004053a7825 */ /* 0x000fc800078e023a */
[----:B------:R-:W-:-:S04]  /*60fa0*/  IMAD.WIDE R56, R5, 0x4, R62 ;  /* 0x0000000405387825 */ /* 0x000fc800078e023e */
[----:B------:R-:W-:Y:S01]  /*60fb0*/  IMAD.WIDE R6, R5, 0x4, R6 ;  /* 0x0000000405067825 */ /* 0x000fe200078e0206 */
[----:B------:R1:W-:Y:S04]  /*60fc0*/  STL.64 [R1+0xed0], R58 ;  /* 0x000ed03a01007387 */ /* 0x0003e80000100a00 */
[----:B------:R-:W-:Y:S04]  /*60fd0*/  STL.64 [R1+0xee0], R56 ;  /* 0x000ee03801007387 */ /* 0x000fe80000100a00 */
[----:B------:R-:W-:Y:S04]  /*60fe0*/  LDGSTS.E [R3+-0x1f080], desc[UR60][R58.64], P3 ;  /* 0xe0f800003a037fae */ /* 0x000fe8000992187c */
[----:B------:R2:W-:Y:S04]  /*60ff0*/  STL.64 [R1+0xef8], R6 ;  /* 0x000ef80601007387 */ /* 0x0005e80000100a00 */
[----:B-1----:R-:W4:Y:S01]  /*61000*/  LDL.LU.64 R58, [R1+0x1700] ;  /* 0x00170000013a7983 */ /* 0x002f220000300a00 */
[----:B------:R-:W-:-:S05]  /*61010*/  IADD3 R2, R252, 0x100000, RZ ;  /* 0x00100000fc027810 */ /* 0x000fca0007ffe0ff */
[----:B------:R1:W-:Y:S04]  /*61020*/  LDGSTS.E [R2+-0x1ec80], desc[UR60][R56.64], P3 ;  /* 0xe138000038027fae */ /* 0x0003e8000992187c */
[----:B------:R-:W-:Y:S04]  /*61030*/  LDGSTS.E [R0+-0x1e880], desc[UR60][R6.64], P3 ;  /* 0xe178000006007fae */ /* 0x000fe8000992187c */
[----:B--2---:R-:W2:Y:S01]  /*61040*/  LDL.LU.64 R6, [R1+0x16f8] ;  /* 0x0016f80001067983 */ /* 0x004ea20000300a00 */
[----:B-1----:R-:W-:Y:S02]  /*61050*/  VIADD R56, R252, 0x100000 ;  /* 0x00100000fc387836 */ /* 0x002fe40000000000 */
[----:B---3--:R-:W-:-:S04]  /*61060*/  IMAD.WIDE R62, R5, 0x4, R170 ;  /* 0x00000004053e7825 */ /* 0x008fc800078e02aa */
[C---:B----4-:R-:W-:Y:S01]  /*61070*/  IMAD.WIDE R60, R5.reuse, 0x4, R8 ;  /* 0x00000004053c7825 */ /* 0x050fe200078e0208 */
[----:B------:R-:W3:Y:S04]  /*61080*/  LDL.LU.64 R170, [R1+0x16f0] ;  /* 0x0016f00001aa7983 */ /* 0x000ee80000300a00 */
[----:B------:R-:W-:Y:S04]  /*61090*/  STL.64 [R1+0xf10], R62 ;  /* 0x000f103e01007387 */ /* 0x000fe80000100a00 */
[----:B------:R-:W4:Y:S01]  /*610a0*/  LDL.LU.64 R8, [R1+0x16e8] ;  /* 0x0016e80001087983 */ /* 0x000f220000300a00 */
[----:B------:R-:W-:-:S03]  /*610b0*/  IMAD.WIDE R54, R5, 0x4, R54 ;  /* 0x0000000405367825 */ /* 0x000fc600078e0236 */
[----:B------:R-:W-:Y:S04]  /*610c0*/  STL.64 [R1+0xf18], R60 ;  /* 0x000f183c01007387 */ /* 0x000fe80000100a00 */
[----:B------:R-:W-:Y:S04]  /*610d0*/  LDGSTS.E [R2+-0x1e480], desc[UR60][R62.64], P3 ;  /* 0xe1b800003e027fae */ /* 0x000fe8000992187c */
[----:B------:R1:W-:Y:S04]  /*610e0*/  STL.64 [R1+0xf20], R54 ;  /* 0x000f203601007387 */ /* 0x0003e80000100a00 */
[----:B------:R-:W-:Y:S04]  /*610f0*/  LDGSTS.E [R56+-0x1e080], desc[UR60][R60.64], P3 ;  /* 0xe1f800003c387fae */ /* 0x000fe8000992187c */
[----:B------:R1:W-:Y:S04]  /*61100*/  LDGSTS.E [R4+-0x1dc80], desc[UR60][R54.64], P3 ;  /* 0xe238000036047fae */ /* 0x0003e8000992187c */
[----:B------:R-:W4:Y:S01]  /*61110*/  LDL.LU.64 R2, [R1+0x16e0] ;  /* 0x0016e00001027983 */ /* 0x000f220000300a00 */
[----:B------:R-:W-:-:S04]  /*61120*/  IMAD.WIDE R52, R5, 0x4, R52 ;  /* 0x0000000405347825 */ /* 0x000fc800078e0234 */
[----:B------:R-:W-:-:S04]  /*61130*/  IMAD.WIDE R240, R5, 0x4, R240 ;  /* 0x0000000405f07825 */ /* 0x000fc800078e02f0 */
[C---:B------:R-:W-:Y:S01]  /*61140*/  IMAD.WIDE R224, R5.reuse, 0x4, R224 ;  /* 0x0000000405e07825 */ /* 0x040fe200078e02e0 */
[----:B------:R1:W-:Y:S03]  /*61150*/  STL.64 [R1+0xf28], R52 ;  /* 0x000f283401007387 */ /* 0x0003e60000100a00 */
[C---:B-1----:R-:W-:Y:S01]  /*61160*/  IMAD.WIDE R54, R5.reuse, 0x4, R232 ;  /* 0x0000000405367825 */ /* 0x042fe200078e02e8 */
[----:B------:R-:W4:Y:S04]  /*61170*/  LDL.LU.64 R56, [R1+0x16d8] ;  /* 0x0016d80001387983 */ /* 0x000f280000300a00 */
[----:B------:R1:W-:Y:S04]  /*61180*/  STL.64 [R1+0xf40], R240 ;  /* 0x000f40f001007387 */ /* 0x0003e80000100a00 */
[----:B------:R-:W4:Y:S04]  /*61190*/  LDL.LU.64 R232, [R1+0x16d0] ;  /* 0x0016d00001e87983 */ /* 0x000f280000300a00 */
[----:B------:R-:W-:Y:S04]  /*611a0*/  STL.64 [R1+0xf58], R224 ;  /* 0x000f58e001007387 */ /* 0x000fe80000100a00 */
[----:B------:R1:W-:Y:S04]  /*611b0*/  LDGSTS.E [R0+-0x1d880], desc[UR60][R52.64], P3 ;  /* 0xe278000034007fae */ /* 0x0003e8000992187c */
[----:B------:R-:W4:Y:S04]  /*611c0*/  LDL.LU.64 R62, [R1+0x16c8] ;  /* 0x0016c800013e7983 */ /* 0x000f280000300a00 */
[----:B------:R-:W-:Y:S01]  /*611d0*/  STL.64 [R1+0xf70], R54 ;  /* 0x000f703601007387 */ /* 0x000fe20000100a00 */
[----:B-1----:R-:W-:-:S03]  /*611e0*/  IMAD.WIDE R52, R5, 0x4, R58 ;  /* 0x0000000405347825 */ /* 0x002fc600078e023a */
[----:B------:R-:W4:Y:S01]  /*611f0*/  LDL.LU.64 R58, [R1+0x16c0] ;  /* 0x0016c000013a7983 */ /* 0x000f220000300a00 */
[C---:B------:R-:W-:Y:S01]  /*61200*/  VIADD R61, R252.reuse, 0x100000 ;  /* 0x00100000fc3d7836 */ /* 0x040fe20000000000 */
[----:B------:R-:W-:Y:S02]  /*61210*/  IADD3 R60, R252, 0x100000, RZ ;  /* 0x00100000fc3c7810 */ /* 0x000fe40007ffe0ff */
[----:B------:R2:W-:Y:S04]  /*61220*/  STL.64 [R1+0xf88], R52 ;  /* 0x000f883401007387 */ /* 0x0005e80000100a00 */
[----:B------:R-:W-:Y:S04]  /*61230*/  LDGSTS.E [R61+-0x1d480], desc[UR60][R240.64], P3 ;  /* 0xe2b80000f03d7fae */ /* 0x000fe8000992187c */
[----:B------:R-:W-:Y:S04]  /*61240*/  LDGSTS.E [R60+-0x1d080], desc[UR60][R224.64], P3 ;  /* 0xe2f80000e03c7fae */ /* 0x000fe8000992187c */
[----:B------:R-:W-:Y:S04]  /*61250*/  LDGSTS.E [R4+-0x1cc80], desc[UR60][R54.64], P3 ;  /* 0xe338000036047fae */ /* 0x000fe8000992187c */
[----:B------:R2:W-:Y:S04]  /*61260*/  LDGSTS.E [R0+-0x1c880], desc[UR60][R52.64], P3 ;  /* 0xe378000034007fae */ /* 0x0005e8000992187c */
[----:B------:R-:W4:Y:S01]  /*61270*/  LDL.LU.64 R240, [R1+0x16b8] ;  /* 0x0016b80001f07983 */ /* 0x000f220000300a00 */
[----:B--2---:R-:W-:-:S05]  /*61280*/  IMAD.WIDE R52, R5, 0x4, R6 ;  /* 0x0000000405347825 */ /* 0x004fca00078e0206 */
[----:B------:R1:W-:Y:S04]  /*61290*/  STL.64 [R1+0xf98], R52 ;  /* 0x000f983401007387 */ /* 0x0003e80000100a00 */
[----:B------:R-:W2:Y:S01]  /*612a0*/  LDL.LU.64 R60, [R1+0x16b0] ;  /* 0x0016b000013c7983 */ /* 0x000ea20000300a00 */
[C---:B------:R-:W-:Y:S02]  /*612b0*/  VIADD R225, R252.reuse, 0x100000 ;  /* 0x00100000fce17836 */ /* 0x040fe40000000000 */
[----:B------:R-:W-:-:S03]  /*612c0*/  VIADD R224, R252, 0x100000 ;  /* 0x00100000fce07836 */ /* 0x000fc60000000000 */
[----:B------:R-:W-:Y:S01]  /*612d0*/  LDGSTS.E [R225+-0x1c480], desc[UR60][R52.64], P3 ;  /* 0xe3b8000034e17fae */ /* 0x000fe2000992187c */
[----:B---3--:R-:W-:-:S04]  /*612e0*/  IMAD.WIDE R54, R5, 0x4, R170 ;  /* 0x0000000405367825 */ /* 0x008fc800078e02aa */
[C---:B----4-:R-:W-:Y:S01]  /*612f0*/  IMAD.WIDE R170, R5.reuse, 0x4, R8 ;  /* 0x0000000405aa7825 */ /* 0x050fe200078e0208 */
[----:B------:R3:W-:Y:S04]  /*61300*/  STL.64 [R1+0xfa0], R54 ;  /* 0x000fa03601007387 */ /* 0x0007e80000100a00 */
[----:B------:R-:W-:Y:S04]  /*61310*/  STL.64 [R1+0xfa8], R170 ;  /* 0x000fa8aa01007387 */ /* 0x000fe80000100a00 */
[----:B------:R-:W4:Y:S04]  /*61320*/  LDL.LU.64 R6, [R1+0x16a8] ;  /* 0x0016a80001067983 */ /* 0x000f280000300a00 */
[----:B------:R-:W-:Y:S04]  /*61330*/  LDGSTS.E [R224+-0x1c080], desc[UR60][R54.64], P3 ;  /* 0xe3f8000036e07fae */ /* 0x000fe8000992187c */
[----:B------:R-:W-:Y:S01]  /*61340*/  LDGSTS.E [R4+-0x1bc80], desc[UR60][R170.64], P3 ;  /* 0xe4380000aa047fae */ /* 0x000fe2000992187c */
[----:B------:R-:W-:-:S03]  /*61350*/  IMAD.WIDE R8, R5, 0x4, R2 ;  /* 0x0000000405087825 */ /* 0x000fc600078e0202 */
[----:B------:R-:W4:Y:S04]  /*61360*/  LDL.LU.64 R2, [R1+0x16a0] ;  /* 0x0016a00001027983 */ /* 0x000f280000300a00 */
[----:B-1----:R-:W4:Y:S04]  /*61370*/  LDL.LU.64 R52, [R1+0x25a8] ;  /* 0x0025a80001347983 */ /* 0x002f280000300a00 */
[----:B------:R1:W-:Y:S04]  /*61380*/  STL.64 [R1+0xfb8], R8 ;  /* 0x000fb80801007387 */ /* 0x0003e80000100a00 */
[----:B---3--:R-:W3:Y:S04]  /*61390*/  LDL.LU.64 R54, [R1+0x25a0] ;  /* 0x0025a00001367983 */ /* 0x008ee80000300a00 */
[----:B------:R-:W-:Y:S01]  /*613a0*/  LDGSTS.E [R0+-0x1b880], desc[UR60][R8.64], P3 ;  /* 0xe478000008007fae */ /* 0x000fe2000992187c */
[----:B------:R-:W-:-:S04]  /*613b0*/  IMAD.WIDE R56, R5, 0x4, R56 ;  /* 0x0000000405387825 */ /* 0x000fc800078e0238 */
[C---:B------:R-:W-:Y:S01]  /*613c0*/  IMAD.WIDE R232, R5.reuse, 0x4, R232 ;  /* 0x0000000405e87825 */ /* 0x040fe200078e02e8 */
[----:B-1----:R-:W3:Y:S03]  /*613d0*/  LDL.LU.64 R8, [R1+0x1698] ;  /* 0x0016980001087983 */ /* 0x002ee60000300a00 */
[C---:B------:R-:W-:Y:S01]  /*613e0*/  IMAD.WIDE R62, R5.reuse, 0x4, R62 ;  /* 0x00000004053e7825 */ /* 0x040fe200078e023e */
[----:B------:R-:W3:Y:S04]  /*613f0*/  LDL.LU.64 R170, [R1+0x1690] ;  /* 0x0016900001aa7983 */ /* 0x000ee80000300a00 */
[----:B------:R1:W-:Y:S04]  /*61400*/  STL.64 [R1+0x1020], R56 ;  /* 0x0010203801007387 */ /* 0x0003e80000100a00 */
[----:B------:R-:W-:Y:S04]  /*61410*/  STL.64 [R1+0x1030], R232 ;  /* 0x001030e801007387 */ /* 0x000fe80000100a00 */
[----:B------:R-:W-:Y:S04]  /*61420*/  LDGSTS.E [R225+-0x1b480], desc[UR60][R56.64], P3 ;  /* 0xe4b8000038e17fae */ /* 0x000fe8000992187c */
[----:B------:R-:W-:Y:S04]  /*61430*/  LDGSTS.E [R224+-0x1b080], desc[UR60][R232.64], P3 ;  /* 0xe4f80000e8e07fae */ /* 0x000fe8000992187c */
[----:B------:R-:W-:Y:S04]  /*61440*/  LDGSTS.E [R4+-0x1ac80], desc[UR60][R62.64], P3 ;  /* 0xe53800003e047fae */ /* 0x000fe8000992187c */
[----:B-1----:R-:W3:Y:S04]  /*61450*/  LDL.LU.64 R56, [R1+0x2598] ;  /* 0x0025980001387983 */ /* 0x002ee80000300a00 */
[----:B------:R1:W-:Y:S01]  /*61460*/  STL.64 [R1+0x1040], R62 ;  /* 0x0010403e01007387 */ /* 0x0003e20000100a00 */
[----:B------:R-:W-:-:S05]  /*61470*/  IMAD.WIDE R58, R5, 0x4, R58 ;  /* 0x00000004053a7825 */ /* 0x000fca00078e023a */
[----:B------:R1:W-:Y:S04]  /*61480*/  STL.64 [R1+0x1048], R58 ;  /* 0x0010483a01007387 */ /* 0x0003e80000100a00 */
[----:B-1----:R-:W3:Y:S04]  /*61490*/  LDL.LU.64 R62, [R1+0x1688] ;  /* 0x00168800013e7983 */ /* 0x002ee80000300a00 */
[----:B------:R1:W-:Y:S01]  /*614a0*/  LDGSTS.E [R0+-0x1a880], desc[UR60][R58.64], P3 ;  /* 0xe57800003a007fae */ /* 0x0003e2000992187c */
[----:B------:R-:W-:-:S03]  /*614b0*/  IADD3 R244, R252, 0x100000, RZ ;  /* 0x00100000fcf47810 */ /* 0x000fc60007ffe0ff */
[----:B------:R-:W3:Y:S04]  /*614c0*/  LDL.LU.64 R224, [R1+0x1680] ;  /* 0x0016800001e07983 */ /* 0x000ee80000300a00 */
[----:B------:R-:W3:Y:S01]  /*614d0*/  LDL.LU.64 R232, [R1+0x1678] ;  /* 0x0016780001e87983 */ /* 0x000ee20000300a00 */
[----:B-1----:R-:W-:-:S03]  /*614e0*/  IMAD.WIDE R58, R5, 0x4, R240 ;  /* 0x00000004053a7825 */ /* 0x002fc600078e02f0 */
[----:B------:R-:W3:Y:S04]  /*614f0*/  LDL.LU.64 R240, [R1+0x1718] ;  /* 0x0017180001f07983 */ /* 0x000ee80000300a00 */
[----:B------:R-:W-:Y:S01]  /*61500*/  LDGSTS.E [R244+-0x1a480], desc[UR60][R58.64], P3 ;  /* 0xe5b800003af47fae */ /* 0x000fe2000992187c */
[----:B--2---:R-:W-:-:S03]  /*61510*/  IMAD.WIDE R60, R5, 0x4, R60 ;  /* 0x00000004053c7825 */ /* 0x004fc600078e023c */
[----:B------:R1:W-:Y:S04]  /*61520*/  STL.64 [R1+0x1050], R58 ;  /* 0x0010503a01007387 */ /* 0x0003e80000100a00 */
[----:B------:R2:W-:Y:S04]  /*61530*/  STL.64 [R1+0x1060], R60 ;  /* 0x0010603c01007387 */ /* 0x0005e80000100a00 */
[----:B-1----:R-:W3:Y:S04]  /*61540*/  LDL.LU.64 R58, [R1+0x2590] ;  /* 0x00259000013a7983 */ /* 0x002ee80000300a00 */
[----:B------:R-:W3:Y:S01]  /*61550*/  LDL.LU R244, [R1+0x2588] ;  /* 0x0025880001f47983 */ /* 0x000ee20000300800 */
[----:B----4-:R-:W-:-:S04]  /*61560*/  IMAD.WIDE R6, R5, 0x4, R6 ;  /* 0x0000000405067825 */ /* 0x010fc800078e0206 */
[----:B------:R-:W-:-:S04]  /*61570*/  IMAD.WIDE R2, R5, 0x4, R2 ;  /* 0x0000000405027825 */ /* 0x000fc800078e0202 */
[----:B------:R-:W-:-:S05]  /*61580*/  VIADD R5, R252, 0x100000 ;  /* 0x00100000fc057836 */ /* 0x000fca0000000000 */
[----:B------:R1:W-:Y:S04]  /*61590*/  LDGSTS.E [R5+-0x1a080], desc[UR60][R60.64], P3 ;  /* 0xe5f800003c057fae */ /* 0x0003e8000992187c */
[----:B------:R4:W-:Y:S04]  /*615a0*/  LDGSTS.E [R4+-0x19c80], desc[UR60][R6.64], P3 ;  /* 0xe638000006047fae */ /* 0x0009e8000992187c */
[----:B------:R4:W-:Y:S01]  /*615b0*/  LDGSTS.E [R0+-0x19880], desc[UR60][R2.64], P3 ;  /* 0xe678000002007fae */ /* 0x0009e2000992187c */
[----:B-1----:R-:W1:Y:S03]  /*615c0*/  LDC R5, c[0x0][0x23c] ;  /* 0x00008f00ff057b82 */ /* 0x002e660000000800 */
[----:B--2---:R-:W2:Y:S04]  /*615d0*/  LDL.LU.64 R60, [R1+0x2580] ;  /* 0x00258000013c7983 */ /* 0x004ea80000300a00 */
[----:B------:R-:W-:Y:S04]  /*615e0*/  STL.64 [R1+0x1070], R6 ;  /* 0x0010700601007387 */ /* 0x000fe80000100a00 */
[----:B------:R4:W-:Y:S02]  /*615f0*/  STL.64 [R1+0x1080], R2 ;  /* 0x0010800201007387 */ /* 0x0009e40000100a00 */
[----:B----4-:R-:W4:Y:S08]  /*61600*/  LDC R4, c[0x0][0x230] ;  /* 0x00008c00ff047b82 */ /* 0x010f300000000800 */
[----:B------:R-:W4:Y:S01]  /*61610*/  LDC R0, c[0x0][0x230] ;  /* 0x00008c00ff007b82 */ /* 0x000f220000000800 */
[C---:B------:R-:W-:Y:S01]  /*61620*/  IADD3 R3, R252.reuse, 0x100000, RZ ;  /* 0x00100000fc037810 */ /* 0x040fe20007ffe0ff */
[----:B------:R-:W-:-:S02]  /*61630*/  VIADD R2, R252, 0x100000 ;  /* 0x00100000fc027836 */ /* 0x000fc40000000000 */
[----:B-1----:R-:W-:-:S04]  /*61640*/  IMAD.SHL.U32 R5, R5, 0x80, RZ ;  /* 0x0000008005057824 */ /* 0x002fc800078e00ff */
[----:B---3--:R-:W-:-:S04]  /*61650*/  IMAD.WIDE R8, R5, 0x4, R8 ;  /* 0x0000000405087825 */ /* 0x008fc800078e0208 */
[----:B------:R-:W-:-:S04]  /*61660*/  IMAD.WIDE R6, R5, 0x4, R170 ;  /* 0x0000000405067825 */ /* 0x000fc800078e02aa */
[----:B------:R-:W-:Y:S01]  /*61670*/  IMAD.WIDE R62, R5, 0x4, R62 ;  /* 0x00000004053e7825 */ /* 0x000fe200078e023e */
[----:B------:R-:W1:Y:S01]  /*61680*/  LDC R170, c[0x0][0x230] ;  /* 0x00008c00ffaa7b82 */ /* 0x000e620000000800 */
[----:B------:R-:W-:Y:S04]  /*61690*/  STL.64 [R1+0x1090], R8 ;  /* 0x0010900801007387 */ /* 0x000fe80000100a00 */
[----:B------:R-:W-:Y:S04]  /*616a0*/  LDGSTS.E [R3+-0x19480], desc[UR60][R8.64], P3 ;  /* 0xe6b8000008037fae */ /* 0x000fe8000992187c */
[----:B------:R3:W-:Y:S04]  /*616b0*/  STL.64 [R1+0x10a0], R6 ;  /* 0x0010a00601007387 */ /* 0x0007e80000100a00 */
[----:B------:R3:W-:Y:S02]  /*616c0*/  LDGSTS.E [R2+-0x19080], desc[UR60][R6.64], P3 ;  /* 0xe6f8000006027fae */ /* 0x0007e4000992187c */
[----:B---3--:R-:W-:-:S02]  /*616d0*/  VIADD R7, R252, 0x100000 ;  /* 0x00100000fc077836 */ /* 0x008fc40000000000 */
[----:B------:R-:W3:Y:S04]  /*616e0*/  LDL.LU.64 R2, [R1+0x1710] ;  /* 0x0017100001027983 */ /* 0x000ee80000300a00 */
[----:B------:R4:W-:Y:S01]  /*616f0*/  STL.64 [R1+0x10b0], R62 ;  /* 0x0010b03e01007387 */ /* 0x0009e20000100a00 */
[----:B------:R-:W1:Y:S03]  /*61700*/  LDC R6, c[0x0][0x230] ;  /* 0x00008c00ff067b82 */ /* 0x000e660000000800 */
[----:B------:R3:W-:Y:S04]  /*61710*/  LDGSTS.E [R7+-0x18c80], desc[UR60][R62.64], P3 ;  /* 0xe73800003e077fae */ /* 0x0007e8000992187c */
[----:B----4-:R-:W4:Y:S04]  /*61720*/  LDL.LU.64 R62, [R1+0x2578] ;  /* 0x00257800013e7983 */ /* 0x010f280000300a00 */
[----:B------:R-:W3:Y:S01]  /*61730*/  LDL.LU R7, [R1+0x2570] ;  /* 0x0025700001077983 */ /* 0x000ee20000300800 */
[----:B------:R-:W-:Y:S01]  /*61740*/  IMAD.WIDE R224, R5, 0x4, R224 ;  /* 0x0000000405e07825 */ /* 0x000fe200078e02e0 */
[----:B------:R-:W-:-:S03]  /*61750*/  IADD3 R171, R252, 0x100000, RZ ;  /* 0x00100000fcab7810 */ /* 0x000fc60007ffe0ff */
[----:B------:R-:W-:-:S04]  /*61760*/  IMAD.WIDE R232, R5, 0x4, R232 ;  /* 0x0000000405e87825 */ /* 0x000fc800078e02e8 */
[C---:B------:R-:W-:Y:S02]  /*61770*/  VIADD R9, R252.reuse, 0x100000 ;  /* 0x00100000fc097836 */ /* 0x040fe40000000000 */
[----:B------:R-:W-:Y:S01]  /*61780*/  IMAD.WIDE R240, R5, 0x4, R240 ;  /* 0x0000000405f07825 */ /* 0x000fe200078e02f0 */
[----:B------:R1:W-:Y:S03]  /*61790*/  STL.64 [R1+0x10c0], R224 ;  /* 0x0010c0e001007387 */ /* 0x0003e60000100a00 */
[----:B------:R-:W-:Y:S01]  /*617a0*/  VIADD R8, R252, 0x100000 ;  /* 0x00100000fc087836 */ /* 0x000fe20000000000 */
[----:B------:R1:W-:Y:S04]  /*617b0*/  STL.64 [R1+0x10c8], R232 ;  /* 0x0010c8e801007387 */ /* 0x0003e80000100a00 */
[----:B------:R-:W-:Y:S01]  /*617c0*/  LDGSTS.E [R171+-0x18880], desc[UR60][R224.64], P3 ;  /* 0xe7780000e0ab7fae */ /* 0x000fe2000992187c */
[----:B-1----:R-:W-:-:S02]  /*617d0*/  VIADD R6, R6, 0xfffffdde ;  /* 0xfffffdde06067836 */ /* 0x002fc40000000000 */
[----:B------:R-:W-:Y:S01]  /*617e0*/  VIADD R4, R4, 0xfffffdfe ;  /* 0xfffffdfe04047836 */ /* 0x000fe20000000000 */
[----:B------:R-:W-:Y:S01]  /*617f0*/  LDGSTS.E [R9+-0x18480], desc[UR60][R232.64], P3 ;  /* 0xe7b80000e8097fae */ /* 0x000fe2000992187c */
[----:B------:R-:W-:Y:S01]  /*61800*/  VIADD R0, R0, 0xfffffdfd ;  /* 0xfffffdfd00007836 */ /* 0x000fe20000000000 */
[----:B------:R-:W-:Y:S02]  /*61810*/  IADD3 R170, R170, -0x204, RZ ;  /* 0xfffffdfcaaaa7810 */ /* 0x000fe40007ffe0ff */
[----:B------:R-:W-:Y:S01]  /*61820*/  LDGSTS.E [R8+-0x18080], desc[UR60][R240.64], P3 ;  /* 0xe7f80000f0087fae */ /* 0x000fe2000992187c */
[----:B------:R-:W-:Y:S01]  /*61830*/  ISETP.GE.U32.AND P5, PT, R6, 0x7ffffd5f, PT ;  /* 0x7ffffd5f0600780c */ /* 0x000fe20003fa6070 */
[----:B------:R-:W1:Y:S02]  /*61840*/  LDC R5, c[0x0][0x230] ;  /* 0x00008c00ff057b82 */ /* 0x000e640000000800 */
[----:B------:R-:W2:Y:S04]  /*61850*/  LDL.LU.64 R224, [R1+0x2568] ;  /* 0x0025680001e07983 */ /* 0x000ea80000300a00 */
[----:B------:R-:W4:Y:S04]  /*61860*/  LDL.LU R171, [R1+0x2560] ;  /* 0x0025600001ab7983 */ /* 0x000f280000300800 */
[----:B------:R1:W-:Y:S04]  /*61870*/  STL.64 [R1+0x10d0], R240 ;  /* 0x0010d0f001007387 */ /* 0x0003e80000100a00 */
[----:B------:R-:W2:Y:S04]  /*61880*/  LDL.LU.64 R232, [R1+0x2558] ;  /* 0x0025580001e87983 */ /* 0x000ea80000300a00 */
[----:B------:R-:W4:Y:S01]  /*61890*/  LDL.LU R9, [R1+0x2550] ;  /* 0x0025500001097983 */ /* 0x000f220000300800 */
[----:B------:R-:W-:-:S02]  /*618a0*/  ISETP.GE.U32.AND P3, PT, R4, 0x7ffffd7f, PT ;  /* 0x7ffffd7f0400780c */ /* 0x000fc40003f66070 */
[----:B------:R-:W-:Y:S02]  /*618b0*/  ISETP.GE.U32.AND P1, PT, R0, 0x7ffffd7e, PT ;  /* 0x7ffffd7e0000780c */ /* 0x000fe40003f26070 */
[----:B------:R-:W-:Y:S01]  /*618c0*/  ISETP.GE.U32.AND P2, PT, R170, 0x7ffffd7d, PT ;  /* 0x7ffffd7daa00780c */ /* 0x000fe20003f46070 */
[----:B------:R-:W0:Y:S01]  /*618d0*/  LDGDEPBAR ;  /* 0x00000000000079af */ /* 0x000e220000000000 */
[----:B------:R-:W-:Y:S06]  /*618e0*/  BAR.SYNC.DEFER_BLOCKING 0x0 ;  /* 0x0000000000007b1d */ /* 0x000fec0000010000 */
[----:B-1----:R-:W2:Y:S04]  /*618f0*/  LDL.LU.64 R240, [R1+0x2548] ;  /* 0x0025480001f07983 */ /* 0x002ea80000300a00 */
[----:B------:R-:W4:Y:S04]  /*61900*/  LDL.LU R8, [R1+0x2544] ;  /* 0x0025440001087983 */ /* 0x000f280000300800 */
[----:B------:R-:W2:Y:S04]  /*61910*/  LDL.LU R4, [R1+0x2540] ;  /* 0x0025400001047983 */ /* 0x000ea80000300800 */
[----:B------:R-:W4:Y:S04]  /*61920*/  LDL.LU R0, [R1+0x253c] ;  /* 0x00253c0001007983 */ /* 0x000f280000300800 */
[----:B------:R-:W2:Y:S01]  /*61930*/  LDL.LU R170, [R1+0x2538] ;  /* 0x0025380001aa7983 */ /* 0x000ea20000300800 */
[----:B---3--:R-:W-:-:S03]  /*61940*/  IMAD.WIDE R6, R7, 0x4, R2 ;  /* 0x0000000407067825 */ /* 0x008fc600078e0202 */
[----:B------:R-:W3:Y:S04]  /*61950*/  LDL.LU.64 R2, [R1+0x2530] ;  /* 0x0025300001027983 */ /* 0x000ee80000300a00 */
[----:B------:R1:W-:Y:S04]  /*61960*/  STL.64 [R1+0x10e0], R6 ;  /* 0x0010e00601007387 */ /* 0x0003e80000100a00 */
[----:B-1----:R-:W4:Y:S04]  /*61970*/  LDL.LU.64 R6, [R1+0x2528] ;  /* 0x0025280001067983 */ /* 0x002f280000300a00 */
[----:B------:R1:W-:Y:S04]  /*61980*/  STL.64 [R1+0x2600], R202 ;  /* 0x002600ca01007387 */ /* 0x0003e80000100a00 */
[----:B------:R1:W-:Y:S01]  /*61990*/  STL.64 [R1+0x25f8], R204 ;  /* 0x0025f8cc01007387 */ /* 0x0003e20000100a00 */
[----:B------:R-:W-:Y:S01]  /*619a0*/  IADD3 R5, R5, -0x201, RZ ;  /* 0xfffffdff05057810 */ /* 0x000fe20007ffe0ff */
[----:B-1----:R-:W1:Y:S02]  /*619b0*/  LDC R202, c[0x0][0x238] ;  /* 0x00008e00ffca7b82 */ /* 0x002e640000000800 */
[----:B------:R-:W2:Y:S04]  /*619c0*/  LDL.LU.64 R204, [R1+0x1670] ;  /* 0x0016700001cc7983 */ /* 0x000ea80000300a00 */
[----:B------:R1:W-:Y:S04]  /*619d0*/  STL.64 [R1+0x25f0], R206 ;  /* 0x0025f0ce01007387 */ /* 0x0003e80000100a00 */
[----:B------:R1:W-:Y:S01]  /*619e0*/  STL.64 [R1+0x25e8], R208 ;  /* 0x0025e8d001007387 */ /* 0x0003e20000100a00 */
[----:B------:R-:W-:-:S02]  /*619f0*/  ISETP.GE.U32.AND P4, PT, R5, 0x7ffffd80, PT ;  /* 0x7ffffd800500780c */ /* 0x000fc40003f86070 */
[----:B------:R-:W1:Y:S08]  /*61a00*/  LDC R5, c[0x0][0x230] ;  /* 0x00008c00ff057b82 */ /* 0x000e700000000800 */
[----:B------:R-:W1:Y:S08]  /*61a10*/  LDC R203, c[0x0][0x230] ;  /* 0x00008c00ffcb7b82 */ /* 0x000e700000000800 */
[----:B-1----:R-:W1:Y:S01]  /*61a20*/  LDC R206, c[0x0][0x230] ;  /* 0x00008c00ffce7b82 */ /* 0x002e620000000800 */
[----:B------:R-:W3:Y:S04]  /*61a30*/  LDL.LU.64 R208, [R1+0x1650] ;  /* 0x0016500001d07983 */ /* 0x000ee80000300a00 */
[----:B------:R1:W-:Y:S04]  /*61a40*/  STL.64 [R1+0x25e0], R210 ;  /* 0x0025e0d201007387 */ /* 0x0003e80000100a00 */
[----:B-1----:R-:W3:Y:S04]  /*61a50*/  LDL.LU.64 R210, [R1+0x1658] ;  /* 0x0016580001d27983 */ /* 0x002ee80000300a00 */
[----:B------:R1:W-:Y:S04]  /*61a60*/  STL.64 [R1+0x25d8], R212 ;  /* 0x0025d8d401007387 */ /* 0x0003e80000100a00 */
[----:B-1----:R-:W3:Y:S04]  /*61a70*/  LDL.LU.64 R212, [R1+0x1668] ;  /* 0x0016680001d47983 */ /* 0x002ee80000300a00 */
[----:B------:R-:W-:Y:S04]  /*61a80*/  STL [R1+0x25d0], R252 ;  /* 0x0025d0fc01007387 */ /* 0x000fe80000100800 */
[----:B------:R1:W-:Y:S04]  /*61a90*/  STL.64 [R1+0x25c8], R214 ;  /* 0x0025c8d601007387 */ /* 0x0003e80000100a00 */
[----:B-1----:R-:W3:Y:S04]  /*61aa0*/  LDL.LU.64 R214, [R1+0x1708] ;  /* 0x0017080001d67983 */ /* 0x002ee80000300a00 */
[----:B------:R1:W-:Y:S04]  /*61ab0*/  STL.64 [R1+0x25c0], R216 ;  /* 0x0025c0d801007387 */ /* 0x0003e80000100a00 */
[----:B-1----:R-:W3:Y:S01]  /*61ac0*/  LDL.64 R216, [R1+0x10e0] ;  /* 0x0010e00001d87983 */ /* 0x002ee20000100a00 */
[----:B------:R-:W-:-:S02]  /*61ad0*/  VIADD R5, R5, 0xfffffddf ;  /* 0xfffffddf05057836 */ /* 0x000fc40000000000 */
[----:B------:R-:W-:Y:S01]  /*61ae0*/  IMAD.SHL.U32 R207, R202, 0x80, RZ ;  /* 0x00000080cacf7824 */ /* 0x000fe200078e00ff */
[----:B------:R-:W-:Y:S04]  /*61af0*/  STL.64 [R1+0x25b8], R218 ;  /* 0x0025b8da01007387 */ /* 0x000fe80000100a00 */
[----:B------:R1:W-:Y:S04]  /*61b00*/  STL.64 [R1+0x25b0], R220 ;  /* 0x0025b0dc01007387 */ /* 0x0003e80000100a00 */
[----:B------:R-:W-:Y:S01]  /*61b10*/  STL.64 [R1+0x25a8], R250 ;  /* 0x0025a8fa01007387 */ /* 0x000fe20000100a00 */
[----:B------:R-:W-:Y:S01]  /*61b20*/  ISETP.GE.U32.AND P6, PT, R5, 0x7ffffd60, PT ;  /* 0x7ffffd600500780c */ /* 0x000fe20003fc6070 */
[----:B------:R-:W3:Y:S01]  /*61b30*/  LDC R202, c[0x0][0x230] ;  /* 0x00008c00ffca7b82 */ /* 0x000ee20000000800 */
[----:B------:R-:W-:-:S07]  /*61b40*/  VIADD R203, R203, 0xfffffddd ;  /* 0xfffffdddcbcb7836 */ /* 0x000fce0000000000 */
[----:B------:R-:W3:Y:S01]  /*61b50*/  LDC R5, c[0x0][0x23c] ;  /* 0x00008f00ff057b82 */ /* 0x000ee20000000800 */
[----:B----4-:R-:W-:Y:S04]  /*61b60*/  STL.64 [R1+0x2528], R6 ;  /* 0x0025280601007387 */ /* 0x010fe80000100a00 */
[----:B-1----:R-:W4:Y:S04]  /*61b70*/  LDL.LU.64 R220, [R1+0x1648] ;  /* 0x0016480001dc7983 */ /* 0x002f280000300a00 */
[----:B------:R-:W4:Y:S01]  /*61b80*/  LDL.LU.64 R218, [R1+0x1640] ;  /* 0x0016400001da7983 */ /* 0x000f220000300a00 */
[----:B--2---:R-:W-:-:S04]  /*61b90*/  IMAD.WIDE R204, R207, 0x4, R204 ;  /* 0x00000004cfcc7825 */ /* 0x004fc800078e02cc */
[----:B---3--:R-:W-:-:S04]  /*61ba0*/  IMAD.WIDE R208, R207, 0x4, R208 ;  /* 0x00000004cfd07825 */ /* 0x008fc800078e02d0 */
[----:B------:R-:W-:-:S04]  /*61bb0*/  IMAD.WIDE R210, R207, 0x4, R210 ;  /* 0x00000004cfd27825 */ /* 0x000fc800078e02d2 */
[----:B------:R-:W-:-:S04]  /*61bc0*/  IMAD.WIDE R212, R207, 0x4, R212 ;  /* 0x00000004cfd47825 */ /* 0x000fc800078e02d4 */
[----:B------:R-:W-:-:S05]  /*61bd0*/  IMAD.WIDE R214, R207, 0x4, R214 ;  /* 0x00000004cfd67825 */ /* 0x000fca00078e02d6 */
[----:B------:R1:W-:Y:S04]  /*61be0*/  STL.64 [R1+0x1870], R214 ;  /* 0x001870d601007387 */ /* 0x0003e80000100a00 */
[----:B------:R2:W-:Y:S04]  /*61bf0*/  STL.64 [R1+0x1868], R204 ;  /* 0x001868cc01007387 */ /* 0x0005e80000100a00 */
[----:B------:R-:W-:Y:S01]  /*61c00*/  @!PT LDS RZ, [RZ] ;  /* 0x00000000fffff984 */ /* 0x000fe20000000800 */
[----:B------:R-:W-:Y:S01]  /*61c10*/  @!PT LDS RZ, [RZ] ;  /* 0x00000000fffff984 */ /* 0x000fe20000000800 */
[----:B------:R-:W-:Y:S01]  /*61c20*/  @!PT LDS RZ, [RZ] ;  /* 0x00000000fffff984 */ /* 0x000fe20000000800 */
[----:B------:R-:W-:Y:S04]  /*61c30*/  LDGSTS.E [R0], desc[UR60][R216.64], !P4 ;  /* 0x00000000d8007fae */ /* 0x000fe8000e12187c */
[----:B------:R-:W-:Y:S04]  /*61c40*/  LDGSTS.E [R0+0x4], desc[UR60][R214.64], !P3 ;  /* 0x00004000d6007fae */ /* 0x000fe8000d92187c */
[----:B------:R2:W-:Y:S04]  /*61c50*/  LDGSTS.E [R0+0x8], desc[UR60][R204.64], !P1 ;  /* 0x00008000cc007fae */ /* 0x0005e8000c92187c */
[----:B------:R3:W-:Y:S04]  /*61c60*/  LDGSTS.E [R0+0xc], desc[UR60][R212.64], !P2 ;  /* 0x0000c000d4007fae */ /* 0x0007e8000d12187c */
[----:B------:R3:W-:Y:S04]  /*61c70*/  LDGSTS.E [R0+0x4000], desc[UR60][R210.64], !P6 ;  /* 0x04000000d2007fae */ /* 0x0007e8000f12187c */
[----:B------:R3:W-:Y:S04]  /*61c80*/  LDGSTS.E [R0+0x4004], desc[UR60][R208.64], !P5 ;  /* 0x04004000d0007fae */ /* 0x0007e8000e92187c */
[----:B------:R-:W3:Y:S04]  /*61c90*/  LDL.LU.64 R216, [R1+0x1638] ;  /* 0x0016380001d87983 */ /* 0x000ee80000300a00 */
[----:B-1----:R-:W3:Y:S04]  /*61ca0*/  LDL.LU.64 R214, [R1+0x1630] ;  /* 0x0016300001d67983 */ /* 0x002ee80000300a00 */
[----:B------:R1:W-:Y:S04]  /*61cb0*/  STL.64 [R1+0x1860], R212 ;  /* 0x001860d401007387 */ /* 0x0003e80000100a00 */
[----:B------:R1:W-:Y:S04]  /*61cc0*/  STL.64 [R1+0x1108], R210 ;  /* 0x001108d201007387 */ /* 0x0003e80000100a00 */
[----:B------:R1:W-:Y:S01]  /*61cd0*/  STL.64 [R1+0x1118], R208 ;  /* 0x001118d001007387 */ /* 0x0003e20000100a00 */
[----:B--2---:R-:W2:Y:S01]  /*61ce0*/  LDC R204, c[0x0][0x230] ;  /* 0x00008c00ffcc7b82 */ /* 0x004ea20000000800 */
[----:B------:R-:W-:Y:S01]  /*61cf0*/  VIADD R6, R206, 0xfffffdbf ;  /* 0xfffffdbfce067836 */ /* 0x000fe20000000000 */
[----:B------:R-:W-:-:S06]  /*61d00*/  ISETP.GE.U32.AND P4, PT, R203, 0x7ffffd5e, PT ;  /* 0x7ffffd5ecb00780c */ /* 0x000fcc0003f86070 */
[----:B------:R-:W2:Y:S08]  /*61d10*/  LDC R205, c[0x0][0x230] ;  /* 0x00008c00ffcd7b82 */ /* 0x000eb00000000800 */
[----:B------:R-:W2:Y:S01]  /*61d20*/  LDC R203, c[0x0][0x230] ;  /* 0x00008c00ffcb7b82 */ /* 0x000ea20000000800 */
[----:B-1----:R-:W3:Y:S04]  /*61d30*/  LDL.LU.64 R212, [R1+0x1628] ;  /* 0x0016280001d47983 */ /* 0x002ee80000300a00 */
[----:B------:R-:W3:Y:S04]  /*61d40*/  LDL.LU.64 R210, [R1+0x1620] ;  /* 0x0016200001d27983 */ /* 0x000ee80000300a00 */
[----:B------:R-:W3:Y:S01]  /*61d50*/  LDL.LU.64 R208, [R1+0x1618] ;  /* 0x0016180001d07983 */ /* 0x000ee20000300a00 */
[----:B--2---:R-:W-:-:S02]  /*61d60*/  VIADD R206, R204, 0xfffffdbe ;  /* 0xfffffdbeccce7836 */ /* 0x004fc40000000000 */
[----:B------:R-:W1:Y:S01]  /*61d70*/  LDC R204, c[0x0][0x230] ;  /* 0x00008c00ffcc7b82 */ /* 0x000e620000000800 */
[----:B------:R-:W-:Y:S02]  /*61d80*/  IADD3 R7, R202, -0x224, RZ ;  /* 0xfffffddcca077810 */ /* 0x000fe40007ffe0ff */
[----:B------:R-:W-:Y:S02]  /*61d90*/  ISETP.GE.U32.AND P1, PT, R6, 0x7ffffd40, PT ;  /* 0x7ffffd400600780c */ /* 0x000fe40003f26070 */
[----:B------:R-:W-:Y:S02]  /*61da0*/  IADD3 R205, R205, -0x243, RZ ;  /* 0xfffffdbdcdcd7810 */ /* 0x000fe40007ffe0ff */
[----:B------:R-:W-:Y:S02]  /*61db0*/  ISETP.GE.U32.AND P2, PT, R206, 0x7ffffd3f, PT ;  /* 0x7ffffd3fce00780c */ /* 0x000fe40003f46070 */
[----:B------:R-:W-:Y:S01]  /*61dc0*/  ISETP.GE.U32.AND P3, PT, R7, 0x7ffffd5d, PT ;  /* 0x7ffffd5d0700780c */ /* 0x000fe20003f66070 */
[----:B------:R-:W-:Y:S01]  /*61dd0*/  VIADD R203, R203, 0xfffffd9f ;  /* 0xfffffd9fcbcb7836 */ /* 0x000fe20000000000 */
[----:B------:R-:W-:Y:S01]  /*61de0*/  ISETP.GE.U32.AND P6, PT, R205, 0x7ffffd3e, PT ;  /* 0x7ffffd3ecd00780c */ /* 0x000fe20003fc6070 */
[----:B------:R-:W2:Y:S08]  /*61df0*/  LDC R202, c[0x0][0x230] ;  /* 0x00008c00ffca7b82 */ /* 0x000eb00000000800 */
[----:B------:R-:W2:Y:S08]  /*61e00*/  LDC R7, c[0x0][0x230] ;  /* 0x00008c00ff077b82 */ /* 0x000eb00000000800 */
[----:B------:R-:W2:Y:S08]  /*61e10*/  LDC R6, c[0x0][0x230] ;  /* 0x00008c00ff067b82 */ /* 0x000eb00000000800 */
[----:B------:R-:W2:Y:S08]  /*61e20*/  LDC R206, c[0x0][0x230] ;  /* 0x00008c00ffce7b82 */ /* 0x000eb00000000800 */
[----:B------:R-:W2:Y:S01]  /*61e30*/  LDC R205, c[0x0][0x230] ;  /* 0x00008c00ffcd7b82 */ /* 0x000ea20000000800 */
[----:B-1----:R-:W-:-:S05]  /*61e40*/  VIADD R204, R204, 0xfffffdbc ;  /* 0xfffffdbccccc7836 */ /* 0x002fca0000000000 */
[----:B------:R-:W-:Y:S02]  /*61e50*/  ISETP.GE.U32.AND P5, PT, R204, 0x7ffffd3d, PT ;  /* 0x7ffffd3dcc00780c */ /* 0x000fe40003fa6070 */
[----:B------:R-:W1:Y:S01]  /*61e60*/  LDC R204, c[0x0][0x230] ;  /* 0x00008c00ffcc7b82 */ /* 0x000e620000000800 */
[----:B----4-:R-:W-:-:S04]  /*61e70*/  IMAD.WIDE R220, R207, 0x4, R220 ;  /* 0x00000004cfdc7825 */ /* 0x010fc800078e02dc */
[----:B------:R-:W-:Y:S01]  /*61e80*/  IMAD.WIDE R218, R207, 0x4, R218 ;  /* 0x00000004cfda7825 */ /* 0x000fe200078e02da */
[----:B------:R4:W-:Y:S04]  /*61e90*/  LDGSTS.E [R0+0x4008], desc[UR60][R220.64], !P4 ;  /* 0x04008000dc007fae */ /* 0x0009e8000e12187c */
[----:B------:R2:W-:Y:S01]  /*61ea0*/  STL.64 [R1+0x1128], R220 ;  /* 0x001128dc01007387 */ /* 0x0005e20000100a00 */
[----:B------:R-:W-:-:S03]  /*61eb0*/  ISETP.GE.U32.AND P4, PT, R203, 0x7ffffd20, PT ;  /* 0x7ffffd20cb00780c */ /* 0x000fc60003f86070 */
[----:B------:R1:W-:Y:S04]  /*61ec0*/  STL.64 [R1+0x1140], R218 ;  /* 0x001140da01007387 */ /* 0x0003e80000100a00 */
[----:B------:R4:W-:Y:S01]  /*61ed0*/  LDGSTS.E [R0+0x400c], desc[UR60][R218.64], !P3 ;  /* 0x0400c000da007fae */ /* 0x0009e2000d92187c */
[----:B------:R-:W4:Y:S03]  /*61ee0*/  LDC R203, c[0x0][0x230] ;  /* 0x00008c00ffcb7b82 */ /* 0x000f260000000800 */
[----:B--2---:R-:W2:Y:S04]  /*61ef0*/  LDL.LU.64 R220, [R1+0x1610] ;  /* 0x0016100001dc7983 */ /* 0x004ea80000300a00 */
[----:B-1----:R-:W2:Y:S01]  /*61f00*/  LDL.LU.64 R218, [R1+0x1608] ;  /* 0x0016080001da7983 */ /* 0x002ea20000300a00 */
[----:B---3--:R-:W-:-:S04]  /*61f10*/  IMAD.WIDE R216, R207, 0x4, R216 ;  /* 0x00000004cfd87825 */ /* 0x008fc800078e02d8 */
[C---:B------:R-:W-:Y:S01]  /*61f20*/  IMAD.WIDE R214, R207.reuse, 0x4, R214 ;  /* 0x00000004cfd67825 */ /* 0x040fe200078e02d6 */
[----:B------:R1:W-:Y:S04]  /*61f30*/  STL.64 [R1+0x1150], R216 ;  /* 0x001150d801007387 */ /* 0x0003e80000100a00 */
[----:B------:R3:W-:Y:S04]  /*61f40*/  LDGSTS.E [R0+0x8000], desc[UR60][R216.64], !P1 ;  /* 0x08000000d8007fae */ /* 0x0007e8000c92187c */
[----:B------:R4:W-:Y:S04]  /*61f50*/  STL.64 [R1+0x1158], R214 ;  /* 0x001158d601007387 */ /* 0x0009e80000100a00 */
[----:B------:R3:W-:Y:S01]  /*61f60*/  LDGSTS.E [R0+0x8004], desc[UR60][R214.64], !P2 ;  /* 0x08004000d6007fae */ /* 0x0007e2000d12187c */
[----:B------:R-:W-:-:S04]  /*61f70*/  IMAD.WIDE R212, R207, 0x4, R212 ;  /* 0x00000004cfd47825 */ /* 0x000fc800078e02d4 */
[----:B------:R-:W-:-:S04]  /*61f80*/  IMAD.WIDE R210, R207, 0x4, R210 ;  /* 0x00000004cfd27825 */ /* 0x000fc800078e02d2 */
[----:B------:R-:W-:Y:S01]  /*61f90*/  IMAD.WIDE R208, R207, 0x4, R208 ;  /* 0x00000004cfd07825 */ /* 0x000fe200078e02d0 */
[----:B-1----:R-:W3:Y:S04]  /*61fa0*/  LDL.LU.64 R216, [R1+0x1600] ;  /* 0x0016000001d87983 */ /* 0x002ee80000300a00 */
[----:B----4-:R-:W4:Y:S04]  /*61fb0*/  LDL.LU.64 R214, [R1+0x1660] ;  /* 0x0016600001d67983 */ /* 0x010f280000300a00 */
[----:B------:R1:W-:Y:S04]  /*61fc0*/  STL.64 [R1+0x1168], R212 ;  /* 0x001168d401007387 */ /* 0x0003e80000100a00 */
[----:B------:R1:W-:Y:S04]  /*61fd0*/  STL.64 [R1+0x1180], R210 ;  /* 0x001180d201007387 */ /* 0x0003e80000100a00 */
[----:B------:R4:W-:Y:S04]  /*61fe0*/  LDGSTS.E [R0+0x8008], desc[UR60][R212.64], !P6 ;  /* 0x08008000d4007fae */ /* 0x0009e8000f12187c */
[----:B------:R1:W-:Y:S04]  /*61ff0*/  STL.64 [R1+0x1198], R208 ;  /* 0x001198d001007387 */ /* 0x0003e80000100a00 */
[----:B------:R4:W-:Y:S04]  /*62000*/  LDGSTS.E [R0+0x800c], desc[UR60][R210.64], !P5 ;  /* 0x0800c000d2007fae */ /* 0x0009e8000e92187c */
[----:B------:R4:W-:Y:S04]  /*62010*/  LDGSTS.E [R0+0xc000], desc[UR60][R208.64], !P4 ;  /* 0x0c000000d0007fae */ /* 0x0009e8000e12187c */
[----:B-1----:R-:W4:Y:S04]  /*62020*/  LDL.LU.64 R212, [R1+0x15f0] ;  /* 0x0015f00001d47983 */ /* 0x002f280000300a00 */
[----:B------:R-:W4:Y:S04]  /*62030*/  LDL.LU.64 R210, [R1+0x15e0] ;  /* 0x0015e00001d27983 */ /* 0x000f280000300a00 */
[----:B------:R-:W4:Y:S01]  /*62040*/  LDL.LU.64 R208, [R1+0x15d0] ;  /* 0x0015d00001d07983 */ /* 0x000f220000300a00 */
[----:B------:R-:W-:Y:S01]  /*62050*/  IADD3 R202, R202, -0x262, RZ ;  /* 0xfffffd9ecaca7810 */ /* 0x000fe20007ffe0ff */
[----:B------:R-:W-:-:S02]  /*62060*/  VIADD R7, R7, 0xfffffd9d ;  /* 0xfffffd9d07077836 */ /* 0x000fc40000000000 */
[----:B------:R-:W-:Y:S01]  /*62070*/  VIADD R6, R6, 0xfffffd9c ;  /* 0xfffffd9c06067836 */ /* 0x000fe20000000000 */
[----:B------:R-:W-:Y:S02]  /*62080*/  ISETP.GE.U32.AND P3, PT, R202, 0x7ffffd1f, PT ;  /* 0x7ffffd1fca00780c */ /* 0x000fe40003f66070 */
[----:B------:R-:W-:Y:S02]  /*62090*/  IADD3 R206, R206, -0x205, RZ ;  /* 0xfffffdfbcece7810 */ /* 0x000fe40007ffe0ff */
[----:B------:R-:W-:Y:S02]  /*620a0*/  ISETP.GE.U32.AND P1, PT, R7, 0x7ffffd1e, PT ;  /* 0x7ffffd1e0700780c */ /* 0x000fe40003f26070 */
[----:B------:R-:W-:Y:S01]  /*620b0*/  ISETP.GE.U32.AND P2, PT, R6, 0x7ffffd1d, PT ;  /* 0x7ffffd1d0600780c */ /* 0x000fe20003f46070 */
[----:B------:R-:W-:Y:S01]  /*620c0*/  VIADD R205, R205, 0xfffffdfa ;  /* 0xfffffdfacdcd7836 */ /* 0x000fe20000000000 */
[----:B------:R-:W-:Y:S01]  /*620d0*/  ISETP.GE.U32.AND P6, PT, R206, 0x7ffffd7c, PT ;  /* 0x7ffffd7cce00780c */ /* 0x000fe20003fc6070 */
[----:B------:R-:W-:Y:S01]  /*620e0*/  VIADD R204, R204, 0xfffffdf9 ;  /* 0xfffffdf9cccc7836 */ /* 0x000fe20000000000 */
[----:B------:R-:W-:Y:S01]  /*620f0*/  IADD3 R203, R203, -0x208, RZ ;  /* 0xfffffdf8cbcb7810 */ /* 0x000fe20007ffe0ff */
[----:B------:R-:W1:Y:S01]  /*62100*/  LDC R202, c[0x0][0x230] ;  /* 0x00008c00ffca7b82 */ /* 0x000e620000000800 */
[----:B------:R-:W-:-:S07]  /*62110*/  ISETP.GE.U32.AND P5, PT, R205, 0x7ffffd7b, PT ;  /* 0x7ffffd7bcd00780c */ /* 0x000fce0003fa6070 */
[----:B------:R-:W1:Y:S01]  /*62120*/  LDC R7, c[0x0][0x230] ;  /* 0x00008c00ff077b82 */ /* 0x000e620000000800 */
[----:B------:R-:W-:-:S07]  /*62130*/  ISETP.GE.U32.AND P4, PT, R204, 0x7ffffd7a, PT ;  /* 0x7ffffd7acc00780c */ /* 0x000fce0003f86070 */
[----:B------:R-:W1:Y:S08]  /*62140*/  LDC R6, c[0x0][0x230] ;  /* 0x00008c00ff067b82 */ /* 0x000e700000000800 */
[----:B------:R-:W1:Y:S08]  /*62150*/  LDC R206, c[0x0][0x230] ;  /* 0x00008c00ffce7b82 */ /* 0x000e700000000800 */
[----:B------:R-:W1:Y:S08]  /*62160*/  LDC R205, c[0x0][0x230] ;  /* 0x00008c00ffcd7b82 */ /* 0x000e700000000800 */
[----:B------:R-:W1:Y:S01]  /*62170*/  LDC R204, c[0x0][0x230] ;  /* 0x00008c00ffcc7b82 */ /* 0x000e620000000800 */
[----:B--2---:R-:W-:-:S04]  /*62180*/  IMAD.WIDE R220, R207, 0x4, R220 ;  /* 0x00000004cfdc7825 */ /* 0x004fc800078e02dc */
[----:B------:R-:W-:Y:S01]  /*62190*/  IMAD.WIDE R218, R207, 0x4, R218 ;  /* 0x00000004cfda7825 */ /* 0x000fe200078e02da */
[----:B------:R2:W-:Y:S04]  /*621a0*/  LDGSTS.E [R0+0xc004], desc[UR60][R220.64], !P3 ;  /* 0x0c004000dc007fae */ /* 0x0005e8000d92187c */
[----:B------:R1:W-:Y:S01]  /*621b0*/  STL.64 [R1+0x11b0], R220 ;  /* 0x0011b0dc01007387 */ /* 0x0003e20000100a00 */
[----:B------:R-:W-:-:S03]  /*621c0*/  ISETP.GE.U32.AND P3, PT, R203, 0x7ffffd79, PT ;  /* 0x7ffffd79cb00780c */ /* 0x000fc60003f66070 */
[----:B------:R2:W-:Y:S04]  /*621d0*/  STL.64 [R1+0x11c8], R218 ;  /* 0x0011c8da01007387 */ /* 0x0005e80000100a00 */
[----:B------:R4:W-:Y:S01]  /*621e0*/  LDGSTS.E [R0+0xc008], desc[UR60][R218.64], !P1 ;  /* 0x0c008000da007fae */ /* 0x0009e2000c92187c */
[----:B------:R-:W4:Y:S03]  /*621f0*/  LDC R203, c[0x0][0x230] ;  /* 0x00008c00ffcb7b82 */ /* 0x000f260000000800 */
[----:B-1----:R-:W4:Y:S04]  /*62200*/  LDL.LU.64 R220, [R1+0x15b8] ;  /* 0x0015b80001dc7983 */ /* 0x002f280000300a00 */
[----:B--2---:R-:W2:Y:S01]  /*62210*/  LDL.LU.64 R218, [R1+0x15a8] ;  /* 0x0015a80001da7983 */ /* 0x004ea20000300a00 */
[----:B---3--:R-:W-:-:S04]  /*62220*/  IMAD.WIDE R216, R207, 0x4, R216 ;  /* 0x00000004cfd87825 */ /* 0x008fc800078e02d8 */
[C---:B----4-:R-:W-:Y:S01]  /*62230*/  IMAD.WIDE R214, R207.reuse, 0x4, R214 ;  /* 0x00000004cfd67825 */ /* 0x050fe200078e02d6 */
[----:B------:R1:W-:Y:S04]  /*62240*/  STL.64 [R1+0x11d8], R216 ;  /* 0x0011d8d801007387 */ /* 0x0003e80000100a00 */
[----:B------:R3:W-:Y:S04]  /*62250*/  LDGSTS.E [R0+0xc00c], desc[UR60][R216.64], !P2 ;  /* 0x0c00c000d8007fae */ /* 0x0007e8000d12187c */
[----:B------:R4:W-:Y:S04]  /*62260*/  STL.64 [R1+0x1858], R214 ;  /* 0x001858d601007387 */ /* 0x0009e80000100a00 */
[----:B------:R3:W-:Y:S01]  /*62270*/  LDGSTS.E [R2], desc[UR60][R214.64], !P6 ;  /* 0x00000000d6027fae */ /* 0x0007e2000f12187c */
        /* <DEDUP_REMOVED lines=14> */
[----:B------:R-:W-:-:S02]  /*62360*/  VIADD R202, R202, 0xfffffddb ;  /* 0xfffffddbcaca7836 */ /* 0x000fc40000000000 */
[----:B------:R-:W-:Y:S01]  /*62370*/  VIADD R7, R7, 0xfffffdda ;  /* 0xfffffdda07077836 */ /* 0x000fe20000000000 */
[----:B------:R-:W-:Y:S02]  /*62380*/  IADD3 R6, R6, -0x227, RZ ;  /* 0xfffffdd906067810 */ /* 0x000fe40007ffe0ff */
[----:B------:R-:W-:Y:S01]  /*62390*/  ISETP.GE.U32.AND P1, PT, R202, 0x7ffffd5c, PT ;  /* 0x7ffffd5cca00780c */ /* 0x000fe20003f26070 */
[----:B------:R-:W-:Y:S01]  /*623a0*/  VIADD R206, R206, 0xfffffdd8 ;  /* 0xfffffdd8cece7836 */ /* 0x000fe20000000000 */
[----:B------:R-:W-:Y:S02]  /*623b0*/  ISETP.GE.U32.AND P2, PT, R7, 0x7ffffd5b, PT ;  /* 0x7ffffd5b0700780c */ /* 0x000fe40003f46070 */
[----:B------:R-:W-:Y:S01]  /*623c0*/  ISETP.GE.U32.AND P6, PT, R6, 0x7ffffd5a, PT ;  /* 0x7ffffd5a0600780c */ /* 0x000fe20003fc6070 */
[----:B------:R-:W-:Y:S01]  /*623d0*/  VIADD R205, R205, 0xfffffdbb ;  /* 0xfffffdbbcdcd7836 */ /* 0x000fe20000000000 */
[----:B------:R-:W-:Y:S02]  /*623e0*/  IADD3 R204, R204, -0x246, RZ ;  /* 0xfffffdbacccc7810 */ /* 0x000fe40007ffe0ff */
[----:B------:R-:W-:Y:S01]  /*623f0*/  ISETP.GE.U32.AND P5, PT, R206, 0x7ffffd59, PT ;  /* 0x7ffffd59ce00780c */ /* 0x000fe20003fa6070 */
[----:B------:R-:W-:Y:S01]  /*62400*/  VIADD R203, R203, 0xfffffdb9 ;  /* 0xfffffdb9cbcb7836 */ /* 0x000fe20000000000 */
[----:B------:R-:W1:Y:S01]  /*62410*/  LDC R202, c[0x0][0x230] ;  /* 0x00008c00ffca7b82 */ /* 0x000e620000000800 */
[----:B------:R-:W-:-:S02]  /*62420*/  ISETP.GE.U32.AND P4, PT, R205, 0x7ffffd3c, PT ;  /* 0x7ffffd3ccd00780c */ /* 0x000fc40003f86070 */
[----:B------:R-:W-:-:S05]  /*62430*/  ISETP.GE.U32.AND P3, PT, R204, 0x7ffffd3b, PT ;  /* 0x7ffffd3bcc00780c */ /* 0x000fca0003f66070 */
[----:B------:R-:W1:Y:S08]  /*62440*/  LDC R7, c[0x0][0x230] ;  /* 0x00008c00ff077b82 */ /* 0x000e700000000800 */
[----:B------:R-:W1:Y:S08]  /*62450*/  LDC R6, c[0x0][0x230] ;  /* 0x00008c00ff067b82 */ /* 0x000e700000000800 */
[----:B------:R-:W1:Y:S08]  /*62460*/  LDC R206, c[0x0][0x230] ;  /* 0x00008c00ffce7b82 */ /* 0x000e700000000800 */
[----:B------:R-:W1:Y:S08]  /*62470*/  LDC R205, c[0x0][0x230] ;  /* 0x00008c00ffcd7b82 */ /* 0x000e700000000800 */
[----:B------:R-:W1:Y:S01]  /*62480*/  LDC R204, c[0x0][0x230] ;  /* 0x00008c00ffcc7b82 */ /* 0x000e620000000800 */
[----:B------:R-:W-:-:S04]  /*62490*/  IMAD.WIDE R220, R207, 0x4, R220 ;  /* 0x00000004cfdc7825 */ /* 0x000fc800078e02dc */
[----:B--2---:R-:W-:Y:S01]  /*624a0*/  IMAD.WIDE R218, R207, 0x4, R218 ;  /* 0x00000004cfda7825 */ /* 0x004fe200078e02da */
        /* <DEDUP_REMOVED lines=28> */
[----:B------:R-:W-:Y:S01]  /*62670*/  VIADD R202, R202, 0xfffffdb8 ;  /* 0xfffffdb8caca7836 */ /* 0x000fe20000000000 */
[----:B------:R-:W-:Y:S01]  /*62680*/  IADD3 R7, R7, -0x265, RZ ;  /* 0xfffffd9b07077810 */ /* 0x000fe20007ffe0ff */
[----:B------:R-:W-:-:S03]  /*62690*/  VIADD R6, R6, 0xfffffd9a ;  /* 0xfffffd9a06067836 */ /* 0x000fc60000000000 */
[----:B------:R-:W-:Y:S01]  /*626a0*/  ISETP.GE.U32.AND P2, PT, R202, 0x7ffffd39, PT ;  /* 0x7ffffd39ca00780c */ /* 0x000fe20003f46070 */
[----:B------:R-:W-:Y:S01]  /*626b0*/  VIADD R206, R206, 0xfffffd99 ;  /* 0xfffffd99cece7836 */ /* 0x000fe20000000000 */
[----:B------:R-:W-:Y:S02]  /*626c0*/  ISETP.GE.U32.AND P6, PT, R7, 0x7ffffd1c, PT ;  /* 0x7ffffd1c0700780c */ /* 0x000fe40003fc6070 */
[----:B------:R-:W-:Y:S02]  /*626d0*/  ISETP.GE.U32.AND P5, PT, R6, 0x7ffffd1b, PT ;  /* 0x7ffffd1b0600780c */ /* 0x000fe40003fa6070 */
[----:B------:R-:W-:Y:S01]  /*626e0*/  IADD3 R205, R205, -0x268, RZ ;  /* 0xfffffd98cdcd7810 */ /* 0x000fe20007ffe0ff */
[----:B------:R-:W-:Y:S01]  /*626f0*/  VIADD R204, R204, 0xfffffdf7 ;  /* 0xfffffdf7cccc7836 */ /* 0x000fe20000000000 */
[----:B------:R-:W-:Y:S01]  /*62700*/  ISETP.GE.U32.AND P4, PT, R206, 0x7ffffd1a, PT ;  /* 0x7ffffd1ace00780c */ /* 0x000fe20003f86070 */
[----:B------:R-:W-:Y:S01]  /*62710*/  VIADD R203, R203, 0xfffffdf6 ;  /* 0xfffffdf6cbcb7836 */ /* 0x000fe20000000000 */
[----:B------:R-:W-:Y:S01]  /*62720*/  ISETP.GE.U32.AND P3, PT, R205, 0x7ffffd19, PT ;  /* 0x7ffffd19cd00780c */ /* 0x000fe20003f66070 */
[----:B------:R-:W1:Y:S01]  /*62730*/  LDC R202, c[0x0][0x230] ;  /* 0x00008c00ffca7b82 */ /* 0x000e620000000800 */
[----:B------:R-:W-:-:S07]  /*62740*/  ISETP.GE.U32.AND P1, PT, R204, 0x7ffffd78, PT ;  /* 0x7ffffd78cc00780c */ /* 0x000fce0003f26070 */
        /* <DEDUP_REMOVED lines=30> */
[----:B------:R4:W-:Y:S04]  /*62930*/  LDGSTS.E [R3], desc[UR60][R210.64], !P1 ;  /* 0x00000000d2037fae */ /* 0x0009e8000c92187c */
        /* <DEDUP_REMOVED lines=30> */
[----:B------:R-:W1:Y:S03]  /*62b20*/  LDC R203, c[0x0][0x230] ;  /* 0x00008c00ffcb7b82 */ /* 0x000e660000000800 */
[----:B--2---:R-:W2:Y:S04]  /*62b30*/  LDL.LU.64 R220, [R1+0x14a0] ;  /* 0x0014a00001dc7983 */ /* 0x004ea80000300a00 */
[----:B------:R-:W2:Y:S01]  /*62b40*/  LDL.LU.64 R218, [R1+0x1490] ;  /* 0x0014900001da7983 */ /* 0x000ea20000300a00 */
        /* <DEDUP_REMOVED lines=9> */
[----:B---3--:R-:W4:Y:S04]  /*62be0*/  LDL.LU.64 R216, [R1+0x1480] ;  /* 0x0014800001d87983 */ /* 0x008f280000300a00 */
[----:B-1----:R-:W3:Y:S04]  /*62bf0*/  LDL.LU.64 R214, [R1+0x1470] ;  /* 0x0014700001d67983 */ /* 0x002ee80000300a00 */
[----:B------:R1:W-:Y:S04]  /*62c00*/  STL.64 [R1+0x1748], R212 ;  /* 0x001748d401007387 */ /* 0x0003e80000100a00 */
[----:B------:R1:W-:Y:S04]  /*62c10*/  STL.64 [R1+0x1740], R210 ;  /* 0x001740d201007387 */ /* 0x0003e80000100a00 */
[----:B------:R3:W-:Y:S04]  /*62c20*/  LDGSTS.E [R3+0x4008], desc[UR60][R212.64], !P1 ;  /* 0x04008000d4037fae */ /* 0x0007e8000c92187c */
[----:B------:R1:W-:Y:S04]  /*62c30*/  STL.64 [R1+0x1678], R208 ;  /* 0x001678d001007387 */ /* 0x0003e80000100a00 */
[----:B------:R3:W-:Y:S04]  /*62c40*/  LDGSTS.E [R3+0x400c], desc[UR60][R210.64], !P2 ;  /* 0x0400c000d2037fae */ /* 0x0007e8000d12187c */
[----:B------:R3:W-:Y:S04]  /*62c50*/  LDGSTS.E [R3+0x8000], desc[UR60][R208.64], !P6 ;  /* 0x08000000d0037fae */ /* 0x0007e8000f12187c */
[----:B-1----:R-:W3:Y:S04]  /*62c60*/  LDL.LU.64 R212, [R1+0x1460] ;  /* 0x0014600001d47983 */ /* 0x002ee80000300a00 */
[----:B------:R-:W3:Y:S04]  /*62c70*/  LDL.LU.64 R210, [R1+0x1450] ;  /* 0x0014500001d27983 */ /* 0x000ee80000300a00 */
[----:B------:R-:W3:Y:S01]  /*62c80*/  LDL.LU.64 R208, [R1+0x1440] ;  /* 0x0014400001d07983 */ /* 0x000ee20000300a00 */
[----:B------:R-:W-:-:S02]  /*62c90*/  VIADD R202, R202, 0xfffffdb6 ;  /* 0xfffffdb6caca7836 */ /* 0x000fc40000000000 */
[----:B------:R-:W-:Y:S01]  /*62ca0*/  VIADD R7, R7, 0xfffffdb5 ;  /* 0xfffffdb507077836 */ /* 0x000fe20000000000 */
[----:B------:R-:W-:Y:S02]  /*62cb0*/  IADD3 R6, R6, -0x24c, RZ ;  /* 0xfffffdb406067810 */ /* 0x000fe40007ffe0ff */
[----:B------:R-:W-:Y:S02]  /*62cc0*/  ISETP.GE.U32.AND P5, PT, R202, 0x7ffffd37, PT ;  /* 0x7ffffd37ca00780c */ /* 0x000fe40003fa6070 */
[----:B------:R-:W-:Y:S01]  /*62cd0*/  ISETP.GE.U32.AND P4, PT, R7, 0x7ffffd36, PT ;  /* 0x7ffffd360700780c */ /* 0x000fe20003f86070 */
[----:B------:R-:W-:Y:S01]  /*62ce0*/  VIADD R206, R206, 0xfffffd97 ;  /* 0xfffffd97cece7836 */ /* 0x000fe20000000000 */
[----:B------:R-:W-:Y:S01]  /*62cf0*/  ISETP.GE.U32.AND P3, PT, R6, 0x7ffffd35, PT ;  /* 0x7ffffd350600780c */ /* 0x000fe20003f66070 */
[----:B------:R-:W-:Y:S01]  /*62d00*/  VIADD R205, R205, 0xfffffd96 ;  /* 0xfffffd96cdcd7836 */ /* 0x000fe20000000000 */
[----:B------:R-:W-:Y:S01]  /*62d10*/  IADD3 R204, R204, -0x26b, RZ ;  /* 0xfffffd95cccc7810 */ /* 0x000fe20007ffe0ff */
[----:B------:R-:W-:Y:S01]  /*62d20*/  VIADD R203, R203, 0xfffffd94 ;  /* 0xfffffd94cbcb7836 */ /* 0x000fe20000000000 */
[----:B------:R-:W-:Y:S01]  /*62d30*/  ISETP.GE.U32.AND P1, PT, R206, 0x7ffffd18, PT ;  /* 0x7ffffd18ce00780c */ /* 0x000fe20003f26070 */
        /* <DEDUP_REMOVED lines=8> */
[----:B--2---:R-:W-:-:S04]  /*62dc0*/  IMAD.WIDE R220, R207, 0x4, R220 ;  /* 0x00000004cfdc7825 */ /* 0x004fc800078e02dc */
[----:B------:R-:W-:Y:S01]  /*62dd0*/  IMAD.WIDE R218, R207, 0x4, R218 ;  /* 0x00000004cfda7825 */ /* 0x000fe200078e02da */
[----:B------:R2:W-:Y:S04]  /*62de0*/  STL.64 [R1+0x1670], R220 ;  /* 0x001670dc01007387 */ /* 0x0005e80000100a00 */
[----:B------:R1:W-:Y:S04]  /*62df0*/  LDGSTS.E [R3+0x8004], desc[UR60][R220.64], !P5 ;  /* 0x08004000dc037fae */ /* 0x0003e8000e92187c */
[----:B------:R2:W-:Y:S01]  /*62e00*/  STL.64 [R1+0x1668], R218 ;  /* 0x001668da01007387 */ /* 0x0005e20000100a00 */
[----:B------:R-:W-:-:S03]  /*62e10*/  ISETP.GE.U32.AND P5, PT, R203, 0x7ffffd15, PT ;  /* 0x7ffffd15cb00780c */ /* 0x000fc60003fa6070 */
[----:B------:R1:W-:Y:S01]  /*62e20*/  LDGSTS.E [R3+0x8008], desc[UR60][R218.64], !P4 ;  /* 0x08008000da037fae */ /* 0x0003e2000e12187c */
[----:B------:R-:W1:Y:S03]  /*62e30*/  LDC R203, c[0x0][0x230] ;  /* 0x00008c00ffcb7b82 */ /* 0x000e660000000800 */
[----:B--2---:R-:W2:Y:S04]  /*62e40*/  LDL.LU.64 R220, [R1+0x1430] ;  /* 0x0014300001dc7983 */ /* 0x004ea80000300a00 */
[----:B------:R-:W2:Y:S01]  /*62e50*/  LDL.LU.64 R218, [R1+0x1420] ;  /* 0x0014200001da7983 */ /* 0x000ea20000300a00 */
[----:B----4-:R-:W-:-:S04]  /*62e60*/  IMAD.WIDE R216, R207, 0x4, R216 ;  /* 0x00000004cfd87825 */ /* 0x010fc800078e02d8 */
[C---:B---3--:R-:W-:Y:S01]  /*62e70*/  IMAD.WIDE R214, R207.reuse, 0x4, R214 ;  /* 0x00000004cfd67825 */ /* 0x048fe200078e02d6 */
        /* <DEDUP_REMOVED lines=18> */
[----:B------:R-:W-:Y:S01]  /*62fa0*/  VIADD R202, R202, 0xfffffdf3 ;  /* 0xfffffdf3caca7836 */ /* 0x000fe20000000000 */
[----:B------:R-:W-:Y:S01]  /*62fb0*/  IADD3 R7, R7, -0x20e, RZ ;  /* 0xfffffdf207077810 */ /* 0x000fe20007ffe0ff */
[----:B------:R-:W-:-:S02]  /*62fc0*/  VIADD R6, R6, 0xfffffdf1 ;  /* 0xfffffdf106067836 */ /* 0x000fc40000000000 */
[----:B------:R-:W-:Y:S01]  /*62fd0*/  VIADD R206, R206, 0xfffffdf0 ;  /* 0xfffffdf0cece7836 */ /* 0x000fe20000000000 */
[----:B------:R-:W-:Y:S02]  /*62fe0*/  ISETP.GE.U32.AND P4, PT, R202, 0x7ffffd74, PT ;  /* 0x7ffffd74ca00780c */ /* 0x000fe40003f86070 */
[----:B------:R-:W-:Y:S02]  /*62ff0*/  ISETP.GE.U32.AND P3, PT, R7, 0x7ffffd73, PT ;  /* 0x7ffffd730700780c */ /* 0x000fe40003f66070 */
[----:B------:R-:W-:Y:S02]  /*63000*/  ISETP.GE.U32.AND P1, PT, R6, 0x7ffffd72, PT ;  /* 0x7ffffd720600780c */ /* 0x000fe40003f26070 */
[----:B------:R-:W-:Y:S02]  /*63010*/  ISETP.GE.U32.AND P2, PT, R206, 0x7ffffd71, PT ;  /* 0x7ffffd71ce00780c */ /* 0x000fe40003f46070 */
[----:B------:R-:W-:Y:S01]  /*63020*/  IADD3 R205, R205, -0x22d, RZ ;  /* 0xfffffdd3cdcd7810 */ /* 0x000fe20007ffe0ff */
[----:B------:R-:W-:-:S02]  /*63030*/  VIADD R204, R204, 0xfffffdd2 ;  /* 0xfffffdd2cccc7836 */ /* 0x000fc40000000000 */
[----:B------:R-:W-:Y:S01]  /*63040*/  VIADD R203, R203, 0xfffffdd1 ;  /* 0xfffffdd1cbcb7836 */ /* 0x000fe20000000000 */
        /* <DEDUP_REMOVED lines=10> */
[----:B------:R2:W-:Y:S04]  /*630f0*/  STL.64 [R1+0x1818], R220 ;  /* 0x001818dc01007387 */ /* 0x0005e80000100a00 */
[----:B------:R1:W-:Y:S04]  /*63100*/  LDGSTS.E [R4], desc[UR60][R220.64], !P4 ;  /* 0x00000000dc047fae */ /* 0x0003e8000e12187c */
        /* <DEDUP_REMOVED lines=13> */
[C---:B------:R-:W-:Y:S01]  /*631e0*/  IMAD.WIDE R210, R207.reuse, 0x4, R210 ;  /* 0x00000004cfd27825 */ /* 0x040fe200078e02d2 */
[----:B---3--:R-:W4:Y:S03]  /*631f0*/  LDL.LU.64 R216, [R1+0x13a0] ;  /* 0x0013a00001d87983 */ /* 0x008f260000300a00 */
[----:B------:R-:W-:Y:S01]  /*63200*/  IMAD.WIDE R208, R207, 0x4, R208 ;  /* 0x00000004cfd07825 */ /* 0x000fe200078e02d0 */
        /* <DEDUP_REMOVED lines=10> */
[----:B------:R-:W-:Y:S01]  /*632b0*/  IADD3 R202, R202, -0x230, RZ ;  /* 0xfffffdd0caca7810 */ /* 0x000fe20007ffe0ff */
[----:B------:R-:W-:-:S02]  /*632c0*/  VIADD R7, R7, 0xfffffdb3 ;  /* 0xfffffdb307077836 */ /* 0x000fc40000000000 */
[----:B------:R-:W-:Y:S01]  /*632d0*/  VIADD R6, R6, 0xfffffdb2 ;  /* 0xfffffdb206067836 */ /* 0x000fe20000000000 */
[----:B------:R-:W-:Y:S02]  /*632e0*/  ISETP.GE.U32.AND P3, PT, R202, 0x7ffffd51, PT ;  /* 0x7ffffd51ca00780c */ /* 0x000fe40003f66070 */
[----:B------:R-:W-:Y:S02]  /*632f0*/  ISETP.GE.U32.AND P1, PT, R7, 0x7ffffd34, PT ;  /* 0x7ffffd340700780c */ /* 0x000fe40003f26070 */
[----:B------:R-:W-:Y:S02]  /*63300*/  IADD3 R206, R206, -0x24f, RZ ;  /* 0xfffffdb1cece7810 */ /* 0x000fe40007ffe0ff */
[----:B------:R-:W-:Y:S01]  /*63310*/  ISETP.GE.U32.AND P2, PT, R6, 0x7ffffd33, PT ;  /* 0x7ffffd330600780c */ /* 0x000fe20003f46070 */
[----:B------:R-:W-:Y:S02]  /*63320*/  VIADD R205, R205, 0xfffffdb0 ;  /* 0xfffffdb0cdcd7836 */ /* 0x000fe40000000000 */
[----:B------:R-:W-:Y:S01]  /*63330*/  VIADD R204, R204, 0xfffffd93 ;  /* 0xfffffd93cccc7836 */ /* 0x000fe20000000000 */
[----:B------:R-:W-:-:S02]  /*63340*/  ISETP.GE.U32.AND P6, PT, R206, 0x7ffffd32, PT ;  /* 0x7ffffd32ce00780c */ /* 0x000fc40003fc6070 */
[----:B------:R-:W-:Y:S01]  /*63350*/  IADD3 R203, R203, -0x26e, RZ ;  /* 0xfffffd92cbcb7810 */ /* 0x000fe20007ffe0ff */
[----:B------:R-:W1:Y:S01]  /*63360*/  LDC R202, c[0x0][0x230] ;  /* 0x00008c00ffca7b82 */ /* 0x000e620000000800 */
[----:B------:R-:W-:Y:S02]  /*63370*/  ISETP.GE.U32.AND P5, PT, R205, 0x7ffffd31, PT ;  /* 0x7ffffd31cd00780c */ /* 0x000fe40003fa6070 */
        /* <DEDUP_REMOVED lines=10> */
[----:B------:R2:W-:Y:S04]  /*63420*/  STL.64 [R1+0x1658], R218 ;  /* 0x001658da01007387 */ /* 0x0005e80000100a00 */
[----:B------:R1:W-:Y:S01]  /*63430*/  LDGSTS.E [R4+0x8000], desc[UR60][R218.64], !P1 ;  /* 0x08000000da047fae */ /* 0x0003e2000c92187c */
[----:B------:R-:W-:-:S02]  /*63440*/  ISETP.GE.U32.AND P3, PT, R203, 0x7ffffd13, PT ;  /* 0x7ffffd13cb00780c */ /* 0x000fc40003f66070 */
[----:B------:R-:W1:Y:S01]  /*63450*/  LDC R203, c[0x0][0x230] ;  /* 0x00008c00ffcb7b82 */ /* 0x000e620000000800 */
        /* <DEDUP_REMOVED lines=8> */
[----:B------:R-:W-:-:S03]  /*634e0*/  IMAD.WIDE R212, R207, 0x4, R212 ;  /* 0x00000004cfd47825 */ /* 0x000fc600078e02d4 */
[----:B---3--:R-:W4:Y:S01]  /*634f0*/  LDL.LU.64 R216, [R1+0x1330] ;  /* 0x0013300001d87983 */ /* 0x008f220000300a00 */
[----:B------:R-:W-:-:S03]  /*63500*/  IMAD.WIDE R210, R207, 0x4, R210 ;  /* 0x00000004cfd27825 */ /* 0x000fc600078e02d2 */
[----:B-1----:R-:W3:Y:S01]  /*63510*/  LDL.LU.64 R214, [R1+0x1320] ;  /* 0x0013200001d67983 */ /* 0x002ee20000300a00 */
[----:B------:R-:W-:-:S03]  /*63520*/  IMAD.WIDE R208, R207, 0x4, R208 ;  /* 0x00000004cfd07825 */ /* 0x000fc600078e02d0 */
        /* <DEDUP_REMOVED lines=11> */
[----:B------:R-:W-:Y:S01]  /*635e0*/  IADD3 R6, R6, -0x211, RZ ;  /* 0xfffffdef06067810 */ /* 0x000fe20007ffe0ff */
[----:B------:R-:W-:Y:S01]  /*635f0*/  VIADD R206, R206, 0xfffffdee ;  /* 0xfffffdeecece7836 */ /* 0x000fe20000000000 */
[----:B------:R-:W-:Y:S02]  /*63600*/  ISETP.GE.U32.AND P1, PT, R202, 0x7ffffd12, PT ;  /* 0x7ffffd12ca00780c */ /* 0x000fe40003f26070 */
[----:B------:R-:W-:Y:S02]  /*63610*/  ISETP.GE.U32.AND P2, PT, R7, 0x7ffffd11, PT ;  /* 0x7ffffd110700780c */ /* 0x000fe40003f46070 */
[----:B------:R-:W-:Y:S02]  /*63620*/  ISETP.GE.U32.AND P6, PT, R6, 0x7ffffd70, PT ;  /* 0x7ffffd700600780c */ /* 0x000fe40003fc6070 */
[----:B------:R-:W-:Y:S01]  /*63630*/  ISETP.GE.U32.AND P5, PT, R206, 0x7ffffd6f, PT ;  /* 0x7ffffd6fce00780c */ /* 0x000fe20003fa6070 */
[----:B------:R-:W-:Y:S01]  /*63640*/  VIADD R205, R205, 0xfffffded ;  /* 0xfffffdedcdcd7836 */ /* 0x000fe20000000000 */
[----:B------:R-:W-:Y:S01]  /*63650*/  IADD3 R204, R204, -0x214, RZ ;  /* 0xfffffdeccccc7810 */ /* 0x000fe20007ffe0ff */
[----:B------:R-:W-:Y:S01]  /*63660*/  VIADD R203, R203, 0xfffffdcf ;  /* 0xfffffdcfcbcb7836 */ /* 0x000fe20000000000 */
[----:B------:R-:W1:Y:S08]  /*63670*/  LDC R202, c[0x0][0x230] ;  /* 0x00008c00ffca7b82 */ /* 0x000e700000000800 */
[----:B------:R-:W1:Y:S01]  /*63680*/  LDC R7, c[0x0][0x230] ;  /* 0x00008c00ff077b82 */ /* 0x000e620000000800 */
[----:B------:R-:W-:-:S02]  /*63690*/  ISETP.GE.U32.AND P4, PT, R205, 0x7ffffd6e, PT ;  /* 0x7ffffd6ecd00780c */ /* 0x000fc40003f86070 */
[----:B------:R-:W-:-:S05]  /*636a0*/  ISETP.GE.U32.AND P3, PT, R204, 0x7ffffd6d, PT ;  /* 0x7ffffd6dcc00780c */ /* 0x000fca0003f66070 */
        /* <DEDUP_REMOVED lines=17> */
[----:B------:R4:W-:Y:S04]  /*637c0*/  LDGSTS.E [R8], desc[UR60][R216.64], !P6 ;  /* 0x00000000d8087fae */ /* 0x0009e8000f12187c */
[----:B------:R1:W-:Y:S04]  /*637d0*/  STL.64 [R1+0x17f0], R214 ;  /* 0x0017f0d601007387 */ /* 0x0003e80000100a00 */
[----:B------:R4:W-:Y:S04]  /*637e0*/  LDGSTS.E [R8+0x4], desc[UR60][R214.64], !P5 ;  /* 0x00004000d6087fae */ /* 0x0009e8000e92187c */
[----:B---3--:R-:W4:Y:S01]  /*637f0*/  LDL.LU.64 R216, [R1+0x1220] ;  /* 0x0012200001d87983 */ /* 0x008f220000300a00 */
[----:B------:R-:W-:-:S03]  /*63800*/  IMAD.WIDE R212, R207, 0x4, R212 ;  /* 0x00000004cfd47825 */ /* 0x000fc600078e02d4 */
[----:B-1----:R-:W3:Y:S01]  /*63810*/  LDL.LU.64 R214, [R1+0x1210] ;  /* 0x0012100001d67983 */ /* 0x002ee20000300a00 */
[----:B------:R-:W-:-:S04]  /*63820*/  IMAD.WIDE R210, R207, 0x4, R210 ;  /* 0x00000004cfd27825 */ /* 0x000fc800078e02d2 */
[----:B------:R-:W-:Y:S01]  /*63830*/  IMAD.WIDE R208, R207, 0x4, R208 ;  /* 0x00000004cfd07825 */ /* 0x000fe200078e02d0 */
        /* <DEDUP_REMOVED lines=11> */
[----:B------:R-:W-:-:S03]  /*638f0*/  VIADD R6, R6, 0xfffffdcc ;  /* 0xfffffdcc06067836 */ /* 0x000fc60000000000 */
[----:B------:R-:W-:Y:S02]  /*63900*/  ISETP.GE.U32.AND P2, PT, R202, 0x7ffffd4f, PT ;  /* 0x7ffffd4fca00780c */ /* 0x000fe40003f46070 */
[----:B------:R-:W-:Y:S02]  /*63910*/  ISETP.GE.U32.AND P6, PT, R7, 0x7ffffd4e, PT ;  /* 0x7ffffd4e0700780c */ /* 0x000fe40003fc6070 */
[----:B------:R-:W-:Y:S01]  /*63920*/  ISETP.GE.U32.AND P5, PT, R6, 0x7ffffd4d, PT ;  /* 0x7ffffd4d0600780c */ /* 0x000fe20003fa6070 */
[----:B------:R-:W-:Y:S01]  /*63930*/  VIADD R206, R206, 0xfffffdaf ;  /* 0xfffffdafcece7836 */ /* 0x000fe20000000000 */
[----:B------:R-:W-:Y:S01]  /*63940*/  IADD3 R205, R205, -0x252, RZ ;  /* 0xfffffdaecdcd7810 */ /* 0x000fe20007ffe0ff */
[----:B------:R-:W-:Y:S02]  /*63950*/  VIADD R204, R204, 0xfffffdad ;  /* 0xfffffdadcccc7836 */ /* 0x000fe40000000000 */
[----:B------:R-:W-:Y:S01]  /*63960*/  VIADD R203, R203, 0xfffffdac ;  /* 0xfffffdaccbcb7836 */ /* 0x000fe20000000000 */
[----:B------:R-:W1:Y:S01]  /*63970*/  LDC R202, c[0x0][0x230] ;  /* 0x00008c00ffca7b82 */ /* 0x000e620000000800 */
[----:B------:R-:W-:-:S02]  /*63980*/  ISETP.GE.U32.AND P4, PT, R206, 0x7ffffd30, PT ;  /* 0x7ffffd30ce00780c */ /* 0x000fc40003f86070 */
[----:B------:R-:W-:Y:S02]  /*63990*/  ISETP.GE.U32.AND P3, PT, R205, 0x7ffffd2f, PT ;  /* 0x7ffffd2fcd00780c */ /* 0x000fe40003f66070 */
[----:B------:R-:W-:-:S03]  /*639a0*/  ISETP.GE.U32.AND P1, PT, R204, 0x7ffffd2e, PT ;  /* 0x7ffffd2ecc00780c */ /* 0x000fc60003f26070 */
        /* <DEDUP_REMOVED lines=8> */
[----:B------:R3:W-:Y:S04]  /*63a30*/  STL.64 [R1+0x1708], R218 ;  /* 0x001708da01007387 */ /* 0x0007e80000100a00 */
[----:B------:R-:W3:Y:S04]  /*63a40*/  LDL.LU.64 R250, [R1+0x11e0] ;  /* 0x0011e00001fa7983 */ /* 0x000ee80000300a00 */
[----:B------:R-:W-:Y:S01]  /*63a50*/  LDGSTS.E [R8+0x4004], desc[UR60][R220.64], !P2 ;  /* 0x04004000dc087fae */ /* 0x000fe2000d12187c */
[----:B------:R-:W-:-:S03]  /*63a60*/  ISETP.GE.U32.AND P2, PT, R203, 0x7ffffd2d, PT ;  /* 0x7ffffd2dcb00780c */ /* 0x000fc60003f46070 */
[----:B------:R-:W-:Y:S01]  /*63a70*/  LDGSTS.E [R8+0x4008], desc[UR60][R218.64], !P6 ;  /* 0x04008000da087fae */ /* 0x000fe2000f12187c */
[----:B------:R-:W1:Y:S03]  /*63a80*/  LDC R203, c[0x0][0x230] ;  /* 0x00008c00ffcb7b82 */ /* 0x000e660000000800 */
[----:B--2---:R-:W2:Y:S01]  /*63a90*/  LDL.LU.64 R220, [R1+0x11d0] ;  /* 0x0011d00001dc7983 */ /* 0x004ea20000300a00 */
[----:B----4-:R-:W-:-:S04]  /*63aa0*/  IMAD.WIDE R216, R207, 0x4, R216 ;  /* 0x00000004cfd87825 */ /* 0x010fc800078e02d8 */
[C---:B---3--:R-:W-:Y:S01]  /*63ab0*/  IMAD.WIDE R214, R207.reuse, 0x4, R214 ;  /* 0x00000004cfd67825 */ /* 0x048fe200078e02d6 */
[----:B------:R3:W-:Y:S04]  /*63ac0*/  STL.64 [R1+0x1700], R216 ;  /* 0x001700d801007387 */ /* 0x0007e80000100a00 */
[----:B------:R4:W-:Y:S04]  /*63ad0*/  STL.64 [R1+0x1638], R214 ;  /* 0x001638d601007387 */ /* 0x0009e80000100a00 */
[----:B------:R-:W-:Y:S04]  /*63ae0*/  LDGSTS.E [R8+0x400c], desc[UR60][R216.64], !P5 ;  /* 0x0400c000d8087fae */ /* 0x000fe8000e92187c */
[----:B------:R-:W2:Y:S04]  /*63af0*/  LDL.LU.64 R218, [R1+0x11b8] ;  /* 0x0011b80001da7983 */ /* 0x000ea80000300a00 */
[----:B------:R-:W-:Y:S04]  /*63b00*/  LDGSTS.E [R8+0x8000], desc[UR60][R214.64], !P4 ;  /* 0x08000000d6087fae */ /* 0x000fe8000e12187c */
[----:B---3--:R-:W3:Y:S01]  /*63b10*/  LDL.LU.64 R216, [R1+0x11a8] ;  /* 0x0011a80001d87983 */ /* 0x008ee20000300a00 */
[----:B------:R-:W-:-:S04]  /*63b20*/  IMAD.WIDE R212, R207, 0x4, R212 ;  /* 0x00000004cfd47825 */ /* 0x000fc800078e02d4 */
[----:B------:R-:W-:-:S04]  /*63b30*/  IMAD.WIDE R210, R207, 0x4, R210 ;  /* 0x00000004cfd27825 */ /* 0x000fc800078e02d2 */
[----:B------:R-:W-:Y:S01]  /*63b40*/  IMAD.WIDE R208, R207, 0x4, R208 ;  /* 0x00000004cfd07825 */ /* 0x000fe200078e02d0 */
[----:B------:R1:W-:Y:S04]  /*63b50*/  STL.64 [R1+0x1630], R212 ;  /* 0x001630d401007387 */ /* 0x0003e80000100a00 */
[----:B------:R-:W-:Y:S04]  /*63b60*/  STL.64 [R1+0x1628], R210 ;  /* 0x001628d201007387 */ /* 0x000fe80000100a00 */
[----:B------:R-:W-:Y:S04]  /*63b70*/  LDGSTS.E [R8+0x8004], desc[UR60][R212.64], !P3 ;  /* 0x08004000d4087fae */ /* 0x000fe8000d92187c */
[----:B------:R1:W-:Y:S04]  /*63b80*/  STL.64 [R1+0x1620], R208 ;  /* 0x001620d001007387 */ /* 0x0003e80000100a00 */
[----:B------:R1:W-:Y:S04]  /*63b90*/  LDGSTS.E [R8+0x8008], desc[UR60][R210.64], !P1 ;  /* 0x08008000d2087fae */ /* 0x0003e8000c92187c */
[----:B----4-:R-:W4:Y:S04]  /*63ba0*/  LDL.LU.64 R214, [R1+0x11a0] ;  /* 0x0011a00001d67983 */ /* 0x010f280000300a00 */
[----:B------:R-:W-:Y:S04]  /*63bb0*/  LDGSTS.E [R8+0x800c], desc[UR60][R208.64], !P2 ;  /* 0x0800c000d0087fae */ /* 0x000fe8000d12187c */
[----:B-1----:R-:W4:Y:S01]  /*63bc0*/  LDL.LU.64 R212, [R1+0x1188] ;  /* 0x0011880001d47983 */ /* 0x002f220000300a00 */
[----:B------:R-:W-:Y:S01]  /*63bd0*/  VIADD R204, R204, 0xfffffdea ;  /* 0xfffffdeacccc7836 */ /* 0x000fe20000000000 */
[----:B------:R-:W-:Y:S01]  /*63be0*/  IADD3 R202, R202, -0x271, RZ ;  /* 0xfffffd8fcaca7810 */ /* 0x000fe20007ffe0ff */
[----:B------:R-:W-:Y:S01]  /*63bf0*/  VIADD R7, R7, 0xfffffd8e ;  /* 0xfffffd8e07077836 */ /* 0x000fe20000000000 */
[----:B------:R-:W4:Y:S01]  /*63c00*/  LDL.LU.64 R208, [R1+0x1178] ;  /* 0x0011780001d07983 */ /* 0x000f220000300a00 */
[----:B------:R-:W-:Y:S01]  /*63c10*/  VIADD R6, R6, 0xfffffd8d ;  /* 0xfffffd8d06067836 */ /* 0x000fe20000000000 */
[----:B------:R-:W-:-:S02]  /*63c20*/  ISETP.GE.U32.AND P2, PT, R204, 0x7ffffd6b, PT ;  /* 0x7ffffd6bcc00780c */ /* 0x000fc40003f46070 */
[----:B------:R-:W-:Y:S01]  /*63c30*/  IADD3 R206, R206, -0x274, RZ ;  /* 0xfffffd8ccece7810 */ /* 0x000fe20007ffe0ff */
[----:B------:R-:W1:Y:S01]  /*63c40*/  LDC R204, c[0x0][0x230] ;  /* 0x00008c00ffcc7b82 */ /* 0x000e620000000800 */
[----:B------:R-:W-:Y:S02]  /*63c50*/  ISETP.GE.U32.AND P6, PT, R202, 0x7ffffd10, PT ;  /* 0x7ffffd10ca00780c */ /* 0x000fe40003fc6070 */
[----:B------:R-:W-:Y:S02]  /*63c60*/  ISETP.GE.U32.AND P5, PT, R7, 0x7ffffd0f, PT ;  /* 0x7ffffd0f0700780c */ /* 0x000fe40003fa6070 */
[----:B------:R-:W-:Y:S02]  /*63c70*/  ISETP.GE.U32.AND P4, PT, R6, 0x7ffffd0e, PT ;  /* 0x7ffffd0e0600780c */ /* 0x000fe40003f86070 */
[----:B------:R-:W-:Y:S01]  /*63c80*/  ISETP.GE.U32.AND P3, PT, R206, 0x7ffffd0d, PT ;  /* 0x7ffffd0dce00780c */ /* 0x000fe20003f66070 */
[----:B------:R-:W-:Y:S01]  /*63c90*/  VIADD R205, R205, 0xfffffdeb ;  /* 0xfffffdebcdcd7836 */ /* 0x000fe20000000000 */
[----:B------:R-:W-:Y:S01]  /*63ca0*/  IADD3 R203, R203, -0x217, RZ ;  /* 0xfffffde9cbcb7810 */ /* 0x000fe20007ffe0ff */
[----:B------:R-:W4:Y:S08]  /*63cb0*/  LDC R202, c[0x0][0x230] ;  /* 0x00008c00ffca7b82 */ /* 0x000f300000000800 */
[----:B------:R-:W4:Y:S08]  /*63cc0*/  LDC R7, c[0x0][0x230] ;  /* 0x00008c00ff077b82 */ /* 0x000f300000000800 */
[----:B------:R-:W4:Y:S01]  /*63cd0*/  LDC R6, c[0x0][0x230] ;  /* 0x00008c00ff067b82 */ /* 0x000f220000000800 */
[----:B------:R-:W-:-:S07]  /*63ce0*/  ISETP.GE.U32.AND P1, PT, R205, 0x7ffffd6c, PT ;  /* 0x7ffffd6ccd00780c */ /* 0x000fce0003f26070 */
[----:B------:R-:W4:Y:S08]  /*63cf0*/  LDC R210, c[0x0][0x230] ;  /* 0x00008c00ffd27b82 */ /* 0x000f300000000800 */
[----:B------:R-:W4:Y:S01]  /*63d00*/  LDC R206, c[0x0][0x230] ;  /* 0x00008c00ffce7b82 */ /* 0x000f220000000800 */
[----:B-1----:R-:W-:Y:S02]  /*63d10*/  VIADD R211, R204, 0xfffffdc9 ;  /* 0xfffffdc9ccd37836 */ /* 0x002fe40000000000 */
[----:B------:R-:W-:-:S05]  /*63d20*/  IMAD.WIDE R250, R207, 0x4, R250 ;  /* 0x00000004cffa7825 */ /* 0x000fca00078e02fa */
[----:B------:R1:W-:Y:S04]  /*63d30*/  STL.64 [R1+0x1580], R250 ;  /* 0x001580fa01007387 */ /* 0x0003e80000100a00 */
[----:B------:R1:W-:Y:S01]  /*63d40*/  LDGSTS.E [R8+0xc000], desc[UR60][R250.64], !P6 ;  /* 0x0c000000fa087fae */ /* 0x0003e2000f12187c */
[----:B--2---:R-:W-:Y:S01]  /*63d50*/  IMAD.WIDE R220, R207, 0x4, R220 ;  /* 0x00000004cfdc7825 */ /* 0x004fe200078e02dc */
[----:B------:R-:W-:-:S03]  /*63d60*/  ISETP.GE.U32.AND P6, PT, R203, 0x7ffffd6a, PT ;  /* 0x7ffffd6acb00780c */ /* 0x000fc60003fc6070 */
[----:B---3--:R-:W-:-:S04]  /*63d70*/  IMAD.WIDE R216, R207, 0x4, R216 ;  /* 0x00000004cfd87825 */ /* 0x008fc800078e02d8 */
[C---:B-1----:R-:W-:Y:S01]  /*63d80*/  IMAD.WIDE R250, R207.reuse, 0x4, R218 ;  /* 0x00000004cffa7825 */ /* 0x042fe200078e02da */
[----:B------:R1:W-:Y:S04]  /*63d90*/  STL.64 [R1+0x1578], R220 ;  /* 0x001578dc01007387 */ /* 0x0003e80000100a00 */
[----:B------:R2:W-:Y:S04]  /*63da0*/  LDGSTS.E [R8+0xc004], desc[UR60][R220.64], !P5 ;  /* 0x0c004000dc087fae */ /* 0x0005e8000e92187c */
[----:B------:R-:W-:Y:S04]  /*63db0*/  LDGSTS.E [R8+0xc008], desc[UR60][R250.64], !P4 ;  /* 0x0c008000fa087fae */ /* 0x000fe8000e12187c */
[----:B------:R3:W-:Y:S01]  /*63dc0*/  LDGSTS.E [R8+0xc00c], desc[UR60][R216.64], !P3 ;  /* 0x0c00c000d8087fae */ /* 0x0007e2000d92187c */
[----:B----4-:R-:W-:-:S04]  /*63dd0*/  IMAD.WIDE R214, R207, 0x4, R214 ;  /* 0x00000004cfd67825 */ /* 0x010fc800078e02d6 */
[C---:B------:R-:W-:Y:S01]  /*63de0*/  IMAD.WIDE R212, R207.reuse, 0x4, R212 ;  /* 0x00000004cfd47825 */ /* 0x040fe200078e02d4 */
[----:B-1----:R-:W2:Y:S04]  /*63df0*/  LDL.LU.64 R220, [R1+0x1170] ;  /* 0x0011700001dc7983 */ /* 0x002ea80000300a00 */
[----:B------:R-:W4:Y:S04]  /*63e00*/  LDL.LU.64 R218, [R1+0x1160] ;  /* 0x0011600001da7983 */ /* 0x000f280000300a00 */
[----:B------:R-:W-:Y:S04]  /*63e10*/  STL.64 [R1+0x1570], R250 ;  /* 0x001570fa01007387 */ /* 0x000fe80000100a00 */
[----:B------:R1:W-:Y:S01]  /*63e20*/  STL.64 [R1+0x1568], R216 ;  /* 0x001568d801007387 */ /* 0x0003e20000100a00 */
[----:B------:R-:W-:-:S03]  /*63e30*/  IMAD.WIDE R208, R207, 0x4, R208 ;  /* 0x00000004cfd07825 */ /* 0x000fc600078e02d0 */
[----:B------:R3:W-:Y:S04]  /*63e40*/  LDGSTS.E [R9], desc[UR60][R214.64], !P1 ;  /* 0x00000000d6097fae */ /* 0x0007e8000c92187c */
[----:B------:R3:W-:Y:S01]  /*63e50*/  LDGSTS.E [R9+0x4], desc[UR60][R212.64], !P2 ;  /* 0x00004000d4097fae */ /* 0x0007e2000d12187c */
[----:B------:R-:W-:Y:S02]  /*63e60*/  VIADD R202, R202, 0xfffffde8 ;  /* 0xfffffde8caca7836 */ /* 0x000fe40000000000 */
[----:B------:R-:W-:Y:S01]  /*63e70*/  VIADD R7, R7, 0xfffffdcb ;  /* 0xfffffdcb07077836 */ /* 0x000fe20000000000 */
[----:B------:R3:W-:Y:S01]  /*63e80*/  LDGSTS.E [R9+0x8], desc[UR60][R208.64], !P6 ;  /* 0x00008000d0097fae */ /* 0x0007e2000f12187c */
[----:B------:R-:W-:Y:S01]  /*63e90*/  IADD3 R6, R6, -0x236, RZ ;  /* 0xfffffdca06067810 */ /* 0x000fe20007ffe0ff */
[----:B------:R-:W-:Y:S01]  /*63ea0*/  VIADD R210, R210, 0xfffffdc8 ;  /* 0xfffffdc8d2d27836 */ /* 0x000fe20000000000 */
[----:B------:R-:W3:Y:S01]  /*63eb0*/  LDC R203, c[0x0][0x230] ;  /* 0x00008c00ffcb7b82 */ /* 0x000ee20000000800 */
[----:B-1----:R-:W4:Y:S04]  /*63ec0*/  LDL.LU.64 R216, [R1+0x1148] ;  /* 0x0011480001d87983 */ /* 0x002f280000300a00 */
[----:B------:R-:W4:Y:S04]  /*63ed0*/  LDL.LU.64 R204, [R1+0x1138] ;  /* 0x0011380001cc7983 */ /* 0x000f280000300a00 */
[----:B------:R1:W-:Y:S04]  /*63ee0*/  STL.64 [R1+0x17d8], R214 ;  /* 0x0017d8d601007387 */ /* 0x0003e80000100a00 */
[----:B------:R1:W-:Y:S04]  /*63ef0*/  STL.64 [R1+0x17d0], R212 ;  /* 0x0017d0d401007387 */ /* 0x0003e80000100a00 */
[----:B------:R1:W-:Y:S04]  /*63f00*/  STL.64 [R1+0x17c8], R208 ;  /* 0x0017c8d001007387 */ /* 0x0003e80000100a00 */
[----:B-1----:R-:W4:Y:S04]  /*63f10*/  LDL.LU.64 R214, [R1+0x1130] ;  /* 0x0011300001d67983 */ /* 0x002f280000300a00 */
[----:B------:R-:W4:Y:S04]  /*63f20*/  LDL.LU.64 R212, [R1+0x1120] ;  /* 0x0011200001d47983 */ /* 0x000f280000300a00 */
[----:B------:R-:W4:Y:S01]  /*63f30*/  LDL.LU.64 R208, [R1+0x1110] ;  /* 0x0011100001d07983 */ /* 0x000f220000300a00 */
[----:B------:R-:W-:-:S02]  /*63f40*/  ISETP.GE.U32.AND P5, PT, R202, 0x7ffffd69, PT ;  /* 0x7ffffd69ca00780c */ /* 0x000fc40003fa6070 */
[----:B------:R-:W-:Y:S02]  /*63f50*/  ISETP.GE.U32.AND P4, PT, R7, 0x7ffffd4c, PT ;  /* 0x7ffffd4c0700780c */ /* 0x000fe40003f86070 */
[----:B------:R-:W-:Y:S02]  /*63f60*/  ISETP.GE.U32.AND P3, PT, R6, 0x7ffffd4b, PT ;  /* 0x7ffffd4b0600780c */ /* 0x000fe40003f66070 */
[----:B------:R-:W-:Y:S02]  /*63f70*/  ISETP.GE.U32.AND P1, PT, R211, 0x7ffffd4a, PT ;  /* 0x7ffffd4ad300780c */ /* 0x000fe40003f26070 */
[----:B------:R-:W-:Y:S01]  /*63f80*/  ISETP.GE.U32.AND P2, PT, R210, 0x7ffffd49, PT ;  /* 0x7ffffd49d200780c */ /* 0x000fe20003f46070 */
[----:B------:R-:W1:Y:S08]  /*63f90*/  LDC R211, c[0x0][0x230] ;  /* 0x00008c00ffd37b82 */ /* 0x000e700000000800 */
[----:B------:R-:W1:Y:S01]  /*63fa0*/  LDC R210, c[0x0][0x230] ;  /* 0x00008c00ffd27b82 */ /* 0x000e620000000800 */
[----:B------:R-:W-:Y:S01]  /*63fb0*/  IADD3 R206, R206, -0x255, RZ ;  /* 0xfffffdabcece7810 */ /* 0x000fe20007ffe0ff */
[----:B---3--:R-:W-:-:S06]  /*63fc0*/  VIADD R203, R203, 0xfffffdaa ;  /* 0xfffffdaacbcb7836 */ /* 0x008fcc0000000000 */
[----:B------:R-:W3:Y:S08]  /*63fd0*/  LDC R202, c[0x0][0x230] ;  /* 0x00008c00ffca7b82 */ /* 0x000ef00000000800 */
[----:B------:R-:W3:Y:S01]  /*63fe0*/  LDC R7, c[0x0][0x230] ;  /* 0x00008c00ff077b82 */ /* 0x000ee20000000800 */
[----:B------:R-:W-:-:S07]  /*63ff0*/  ISETP.GE.U32.AND P6, PT, R206, 0x7ffffd2c, PT ;  /* 0x7ffffd2cce00780c */ /* 0x000fce0003fc6070 */
[----:B------:R-:W3:Y:S08]  /*64000*/  LDC R6, c[0x0][0x230] ;  /* 0x00008c00ff067b82 */ /* 0x000ef00000000800 */
[----:B------:R-:W3:Y:S01]  /*64010*/  LDC R206, c[0x0][0x230] ;  /* 0x00008c00ffce7b82 */ /* 0x000ee20000000800 */
[----:B-1----:R-:W-:Y:S01]  /*64020*/  VIADD R211, R211, 0xfffffd8a ;  /* 0xfffffd8ad3d37836 */ /* 0x002fe20000000000 */
[----:B------:R-:W-:Y:S01]  /*64030*/  IADD3 R210, R210, -0x277, RZ ;  /* 0xfffffd89d2d27810 */ /* 0x000fe20007ffe0ff */
[----:B--2---:R-:W-:-:S04]  /*64040*/  IMAD.WIDE R220, R207, 0x4, R220 ;  /* 0x00000004cfdc7825 */ /* 0x004fc800078e02dc */
[C---:B----4-:R-:W-:Y:S01]  /*64050*/  IMAD.WIDE R218, R207.reuse, 0x4, R218 ;  /* 0x00000004cfda7825 */ /* 0x050fe200078e02da */
[----:B------:R1:W-:Y:S04]  /*64060*/  STL.64 [R1+0x17c0], R220 ;  /* 0x0017c0dc01007387 */ /* 0x0003e80000100a00 */
[----:B------:R-:W-:Y:S04]  /*64070*/  LDGSTS.E [R9+0xc], desc[UR60][R220.64], !P5 ;  /* 0x0000c000dc097fae */ /* 0x000fe8000e92187c */
[----:B------:R2:W-:Y:S04]  /*64080*/  STL.64 [R1+0x16f8], R218 ;  /* 0x0016f8da01007387 */ /* 0x0005e80000100a00 */
[----:B------:R-:W-:Y:S01]  /*64090*/  LDGSTS.E [R9+0x4000], desc[UR60][R218.64], !P4 ;  /* 0x04000000da097fae */ /* 0x000fe2000e12187c */
[----:B------:R-:W-:-:S04]  /*640a0*/  IMAD.WIDE R216, R207, 0x4, R216 ;  /* 0x00000004cfd87825 */ /* 0x000fc800078e02d8 */
[C---:B------:R-:W-:Y:S01]  /*640b0*/  IMAD.WIDE R204, R207.reuse, 0x4, R204 ;  /* 0x00000004cfcc7825 */ /* 0x040fe200078e02cc */
[----:B-1----:R-:W4:Y:S04]  /*640c0*/  LDL.LU.64 R220, [R1+0x10f8] ;  /* 0x0010f80001dc7983 */ /* 0x002f280000300a00 */
[----:B--2---:R-:W2:Y:S04]  /*640d0*/  LDL.LU.64 R218, [R1+0x10f0] ;  /* 0x0010f00001da7983 */ /* 0x004ea80000300a00 */
[----:B------:R1:W-:Y:S04]  /*640e0*/  STL.64 [R1+0x16f0], R216 ;  /* 0x0016f0d801007387 */ /* 0x0003e80000100a00 */
[----:B------:R-:W-:Y:S04]  /*640f0*/  LDGSTS.E [R9+0x4004], desc[UR60][R216.64], !P3 ;  /* 0x04004000d8097fae */ /* 0x000fe8000d92187c */
[----:B------:R3:W-:Y:S04]  /*64100*/  STL.64 [R1+0x16e8], R204 ;  /* 0x0016e8cc01007387 */ /* 0x0007e80000100a00 */
[----:B------:R-:W-:Y:S01]  /*64110*/  LDGSTS.E [R9+0x4008], desc[UR60][R204.64], !P1 ;  /* 0x04008000cc097fae */ /* 0x000fe2000c92187c */
[----:B------:R-:W-:-:S03]  /*64120*/  IMAD.WIDE R214, R207, 0x4, R214 ;  /* 0x00000004cfd67825 */ /* 0x000fc600078e02d6 */
[----:B-1----:R-:W2:Y:S01]  /*64130*/  LDL.LU.64 R216, [R1+0x10e8] ;  /* 0x0010e80001d87983 */ /* 0x002ea20000300a00 */
[----:B------:R-:W-:-:S04]  /*64140*/  IMAD.WIDE R212, R207, 0x4, R212 ;  /* 0x00000004cfd47825 */ /* 0x000fc800078e02d4 */
[----:B------:R-:W-:Y:S01]  /*64150*/  IMAD.WIDE R208, R207, 0x4, R208 ;  /* 0x00000004cfd07825 */ /* 0x000fe200078e02d0 */
[----:B---3--:R-:W3:Y:S04]  /*64160*/  LDL.LU.64 R204, [R1+0x10d8] ;  /* 0x0010d80001cc7983 */ /* 0x008ee80000300a00 */
[----:B------:R1:W-:Y:S04]  /*64170*/  STL.64 [R1+0x16e0], R214 ;  /* 0x0016e0d601007387 */ /* 0x0003e80000100a00 */
[----:B------:R1:W-:Y:S04]  /*64180*/  STL.64 [R1+0x1618], R212 ;  /* 0x001618d401007387 */ /* 0x0003e80000100a00 */
[----:B------:R-:W-:Y:S04]  /*64190*/  LDGSTS.E [R9+0x400c], desc[UR60][R214.64], !P2 ;  /* 0x0400c000d6097fae */ /* 0x000fe8000d12187c */
[----:B------:R1:W-:Y:S01]  /*641a0*/  STL.64 [R1+0x1610], R208 ;  /* 0x001610d001007387 */ /* 0x0003e20000100a00 */
[----:B------:R-:W-:-:S03]  /*641b0*/  ISETP.GE.U32.AND P5, PT, R203, 0x7ffffd2b, PT ;  /* 0x7ffffd2bcb00780c */ /* 0x000fc60003fa6070 */
[----:B------:R1:W-:Y:S04]  /*641c0*/  LDGSTS.E [R9+0x8000], desc[UR60][R212.64], !P6 ;  /* 0x08000000d4097fae */ /* 0x0003e8000f12187c */
[----:B-1----:R-:W3:Y:S01]  /*641d0*/  LDL.LU.64 R214, [R1+0x10b8] ;  /* 0x0010b80001d67983 */ /* 0x002ee20000300a00 */
[----:B------:R-:W-:Y:S02]  /*641e0*/  ISETP.GE.U32.AND P2, PT, R211, 0x7ffffd0b, PT ;  /* 0x7ffffd0bd300780c */ /* 0x000fe40003f46070 */
[----:B------:R-:W-:-:S03]  /*641f0*/  ISETP.GE.U32.AND P6, PT, R210, 0x7ffffd0a, PT ;  /* 0x7ffffd0ad200780c */ /* 0x000fc60003fc6070 */
[----:B------:R1:W-:Y:S04]  /*64200*/  LDGSTS.E [R9+0x8004], desc[UR60][R208.64], !P5 ;  /* 0x08004000d0097fae */ /* 0x0003e8000e92187c */
[----:B------:R-:W3:Y:S01]  /*64210*/  LDL.LU.64 R210, [R1+0x10a8] ;  /* 0x0010a80001d27983 */ /* 0x000ee20000300a00 */
[----:B------:R-:W1:Y:S01]  /*64220*/  LDC R203, c[0x0][0x230] ;  /* 0x00008c00ffcb7b82 */ /* 0x000e620000000800 */
[----:B------:R-:W-:Y:S01]  /*64230*/  VIADD R202, R202, 0xfffffda9 ;  /* 0xfffffda9caca7836 */ /* 0x000fe20000000000 */
[----:B------:R-:W-:-:S06]  /*64240*/  IADD3 R7, R7, -0x258, RZ ;  /* 0xfffffda807077810 */ /* 0x000fcc0007ffe0ff */
[----:B------:R-:W3:Y:S01]  /*64250*/  LDC R212, c[0x0][0x230] ;  /* 0x00008c00ffd47b82 */ /* 0x000ee20000000800 */
[----:B------:R-:W3:Y:S01]  /*64260*/  LDL.LU.64 R208, [R1+0x1098] ;  /* 0x0010980001d07983 */ /* 0x000ee20000300a00 */
[----:B------:R-:W-:Y:S02]  /*64270*/  ISETP.GE.U32.AND P4, PT, R202, 0x7ffffd2a, PT ;  /* 0x7ffffd2aca00780c */ /* 0x000fe40003f86070 */
[----:B------:R-:W-:Y:S01]  /*64280*/  ISETP.GE.U32.AND P3, PT, R7, 0x7ffffd29, PT ;  /* 0x7ffffd290700780c */ /* 0x000fe20003f66070 */
[----:B------:R-:W-:Y:S02]  /*64290*/  VIADD R6, R6, 0xfffffd8b ;  /* 0xfffffd8b06067836 */ /* 0x000fe40000000000 */
[----:B------:R-:W-:Y:S01]  /*642a0*/  VIADD R206, R206, 0xfffffd88 ;  /* 0xfffffd88cece7836 */ /* 0x000fe20000000000 */
[----:B------:R-:W3:Y:S08]  /*642b0*/  LDC R202, c[0x0][0x230] ;  /* 0x00008c00ffca7b82 */ /* 0x000ef00000000800 */
[----:B------:R-:W3:Y:S01]  /*642c0*/  LDC R7, c[0x0][0x230] ;  /* 0x00008c00ff077b82 */ /* 0x000ee20000000800 */
[----:B------:R-:W-:Y:S01]  /*642d0*/  ISETP.GE.U32.AND P1, PT, R6, 0x7ffffd0c, PT ;  /* 0x7ffffd0c0600780c */ /* 0x000fe20003f26070 */
[----:B-1----:R-:W-:Y:S01]  /*642e0*/  VIADD R213, R203, 0xfffffde7 ;  /* 0xfffffde7cbd57836 */ /* 0x002fe20000000000 */
[----:B------:R-:W-:-:S05]  /*642f0*/  ISETP.GE.U32.AND P5, PT, R206, 0x7ffffd09, PT ;  /* 0x7ffffd09ce00780c */ /* 0x000fca0003fa6070 */
[----:B------:R-:W1:Y:S08]  /*64300*/  LDC R6, c[0x0][0x230] ;  /* 0x00008c00ff067b82 */ /* 0x000e700000000800 */
[----:B------:R-:W1:Y:S08]  /*64310*/  LDC R206, c[0x0][0x230] ;  /* 0x00008c00ffce7b82 */ /* 0x000e700000000800 */
[----:B------:R-:W1:Y:S01]  /*64320*/  LDC R203, c[0x0][0x230] ;  /* 0x00008c00ffcb7b82 */ /* 0x000e620000000800 */
[----:B----4-:R-:W-:-:S04]  /*64330*/  IMAD.WIDE R220, R207, 0x4, R220 ;  /* 0x00000004cfdc7825 */ /* 0x010fc800078e02dc */
[C---:B--2---:R-:W-:Y:S01]  /*64340*/  IMAD.WIDE R218, R207.reuse, 0x4, R218 ;  /* 0x00000004cfda7825 */ /* 0x044fe200078e02da */
[----:B------:R-:W-:Y:S04]  /*64350*/  STL.64 [R1+0x1608], R220 ;  /* 0x001608dc01007387 */ /* 0x000fe80000100a00 */
[----:B------:R-:W-:Y:S04]  /*64360*/  LDGSTS.E [R9+0x8008], desc[UR60][R220.64], !P4 ;  /* 0x08008000dc097fae */ /* 0x000fe8000e12187c */
[----:B------:R2:W-:Y:S04]  /*64370*/  STL.64 [R1+0x1600], R218 ;  /* 0x001600da01007387 */ /* 0x0005e80000100a00 */
[----:B------:R-:W-:Y:S01]  /*64380*/  LDGSTS.E [R9+0x800c], desc[UR60][R218.64], !P3 ;  /* 0x0800c000da097fae */ /* 0x000fe2000d92187c */
[----:B------:R-:W-:-:S04]  /*64390*/  IMAD.WIDE R250, R207, 0x4, R216 ;  /* 0x00000004cffa7825 */ /* 0x000fc800078e02d8 */
[----:B---3--:R-:W-:-:S04]  /*643a0*/  IMAD.WIDE R204, R207, 0x4, R204 ;  /* 0x00000004cfcc7825 */ /* 0x008fc800078e02cc */
[----:B------:R-:W-:Y:S01]  /*643b0*/  IMAD.WIDE R210, R207, 0x4, R210 ;  /* 0x00000004cfd27825 */ /* 0x000fe200078e02d2 */
[----:B--2---:R-:W2:Y:S04]  /*643c0*/  LDL.LU.64 R218, [R1+0x1088] ;  /* 0x0010880001da7983 */ /* 0x004ea80000300a00 */
[----:B------:R3:W-:Y:S04]  /*643d0*/  STL.64 [R1+0x1560], R250 ;  /* 0x001560fa01007387 */ /* 0x0007e80000100a00 */
[----:B------:R-:W4:Y:S04]  /*643e0*/  LDL.LU.64 R216, [R1+0x1068] ;  /* 0x0010680001d87983 */ /* 0x000f280000300a00 */
[----:B------:R3:W-:Y:S04]  /*643f0*/  LDGSTS.E [R9+0xc000], desc[UR60][R250.64], !P1 ;  /* 0x0c000000fa097fae */ /* 0x0007e8000c92187c */
[----:B------:R3:W-:Y:S04]  /*64400*/  STL.64 [R1+0x1558], R204 ;  /* 0x001558cc01007387 */ /* 0x0007e80000100a00 */
[----:B------:R-:W-:Y:S01]  /*64410*/  LDGSTS.E [R9+0xc004], desc[UR60][R204.64], !P2 ;  /* 0x0c004000cc097fae */ /* 0x000fe2000d12187c */
[----:B------:R-:W-:Y:S01]  /*64420*/  ISETP.GE.U32.AND P4, PT, R213, 0x7ffffd68, PT ;  /* 0x7ffffd68d500780c */ /* 0x000fe20003f86070 */
[----:B------:R-:W-:Y:S01]  /*64430*/  IMAD.WIDE R208, R207, 0x4, R208 ;  /* 0x00000004cfd07825 */ /* 0x000fe200078e02d0 */
[----:B------:R-:W-:-:S03]  /*64440*/  IADD3 R202, R202, -0x21a, RZ ;  /* 0xfffffde6caca7810 */ /* 0x000fc60007ffe0ff */
[----:B------:R-:W-:Y:S02]  /*64450*/  VIADD R7, R7, 0xfffffde5 ;  /* 0xfffffde507077836 */ /* 0x000fe40000000000 */
[----:B-1----:R-:W-:Y:S02]  /*64460*/  VIADD R6, R6, 0xfffffde4 ;  /* 0xfffffde406067836 */ /* 0x002fe40000000000 */
[----:B------:R-:W-:Y:S02]  /*64470*/  VIADD R206, R206, 0xfffffdc6 ;  /* 0xfffffdc6cece7836 */ /* 0x000fe40000000000 */
[----:B---3--:R-:W-:Y:S01]  /*64480*/  IMAD.WIDE R250, R207, 0x4, R214 ;  /* 0x00000004cffa7825 */ /* 0x008fe200078e02d6 */
[----:B------:R-:W-:Y:S01]  /*64490*/  IADD3 R214, R212, -0x239, RZ ;  /* 0xfffffdc7d4d67810 */ /* 0x000fe20007ffe0ff */
[----:B------:R-:W3:Y:S04]  /*644a0*/  LDL.LU.64 R204, [R1+0x1058] ;  /* 0x0010580001cc7983 */ /* 0x000ee80000300a00 */
[----:B------:R-:W3:Y:S04]  /*644b0*/  LDL.LU.64 R212, [R1+0x1038] ;  /* 0x0010380001d47983 */ /* 0x000ee80000300a00 */
[----:B------:R-:W-:Y:S04]  /*644c0*/  STL.64 [R1+0x1550], R250 ;  /* 0x001550fa01007387 */ /* 0x000fe80000100a00 */
[----:B------:R1:W-:Y:S04]  /*644d0*/  STL.64 [R1+0x1548], R210 ;  /* 0x001548d201007387 */ /* 0x0003e80000100a00 */
[----:B------:R-:W-:Y:S04]  /*644e0*/  LDGSTS.E [R9+0xc008], desc[UR60][R250.64], !P6 ;  /* 0x0c008000fa097fae */ /* 0x000fe8000f12187c */
[----:B------:R1:W-:Y:S01]  /*644f0*/  STL.64 [R1+0x17b8], R208 ;  /* 0x0017b8d001007387 */ /* 0x0003e20000100a00 */
[----:B------:R-:W-:-:S03]  /*64500*/  ISETP.GE.U32.AND P6, PT, R214, 0x7ffffd48, PT ;  /* 0x7ffffd48d600780c */ /* 0x000fc60003fc6070 */
[----:B------:R1:W-:Y:S04]  /*64510*/  STL.64 [R1+0x2598], R8 ;  /* 0x0025980801007387 */ /* 0x0003e80000100a00 */
[----:B------:R1:W-:Y:S04]  /*64520*/  LDGSTS.E [R9+0xc00c], desc[UR60][R210.64], !P5 ;  /* 0x0c00c000d2097fae */ /* 0x0003e8000e92187c */
[----:B------:R-:W3:Y:S04]  /*64530*/  LDL.LU.64 R214, [R1+0x1028] ;  /* 0x0010280001d67983 */ /* 0x000ee80000300a00 */
[----:B------:R-:W-:Y:S01]  /*64540*/  LDGSTS.E [R171], desc[UR60][R208.64], !P4 ;  /* 0x00000000d0ab7fae */ /* 0x000fe2000e12187c */
[----:B------:R-:W-:Y:S01]  /*64550*/  VIADD R203, R203, 0xfffffdc5 ;  /* 0xfffffdc5cbcb7836 */ /* 0x000fe20000000000 */
[----:B------:R-:W3:Y:S02]  /*64560*/  LDC R220, c[0x0][0x230] ;  /* 0x00008c00ffdc7b82 */ /* 0x000ee40000000800 */
[----:B-1----:R-:W3:Y:S04]  /*64570*/  LDL.LU.64 R210, [R1+0x1008] ;  /* 0x0010080001d27983 */ /* 0x002ee80000300a00 */
[----:B------:R-:W3:Y:S01]  /*64580*/  LDL.LU.64 R208, [R1+0xfe0] ;  /* 0x000fe00001d07983 */ /* 0x000ee20000300a00 */
[----:B------:R-:W-:-:S02]  /*64590*/  ISETP.GE.U32.AND P3, PT, R202, 0x7ffffd67, PT ;  /* 0x7ffffd67ca00780c */ /* 0x000fc40003f66070 */
[----:B------:R-:W-:Y:S02]  /*645a0*/  ISETP.GE.U32.AND P1, PT, R7, 0x7ffffd66, PT ;  /* 0x7ffffd660700780c */ /* 0x000fe40003f26070 */
[----:B------:R-:W-:Y:S02]  /*645b0*/  ISETP.GE.U32.AND P2, PT, R6, 0x7ffffd65, PT ;  /* 0x7ffffd650600780c */ /* 0x000fe40003f46070 */
[----:B------:R-:W-:Y:S01]  /*645c0*/  ISETP.GE.U32.AND P5, PT, R206, 0x7ffffd47, PT ;  /* 0x7ffffd47ce00780c */ /* 0x000fe20003fa6070 */
[----:B------:R-:W1:Y:S01]  /*645d0*/  LDC R202, c[0x0][0x230] ;  /* 0x00008c00ffca7b82 */ /* 0x000e620000000800 */
[----:B------:R-:W-:-:S07]  /*645e0*/  ISETP.GE.U32.AND P4, PT, R203, 0x7ffffd46, PT ;  /* 0x7ffffd46cb00780c */ /* 0x000fce0003f86070 */
[----:B------:R-:W3:Y:S08]  /*645f0*/  LDC R7, c[0x0][0x230] ;  /* 0x00008c00ff077b82 */ /* 0x000ef00000000800 */
[----:B------:R-:W3:Y:S08]  /*64600*/  LDC R6, c[0x0][0x230] ;  /* 0x00008c00ff067b82 */ /* 0x000ef00000000800 */
[----:B------:R-:W3:Y:S08]  /*64610*/  LDC R206, c[0x0][0x230] ;  /* 0x00008c00ffce7b82 */ /* 0x000ef00000000800 */
[----:B------:R-:W3:Y:S01]  /*64620*/  LDC R203, c[0x0][0x230] ;  /* 0x00008c00ffcb7b82 */ /* 0x000ee20000000800 */
[----:B-1----:R-:W-:Y:S01]  /*64630*/  IADD3 R9, R202, -0x23c, RZ ;  /* 0xfffffdc4ca097810 */ /* 0x002fe20007ffe0ff */
[----:B--2---:R-:W-:-:S04]  /*64640*/  IMAD.WIDE R218, R207, 0x4, R218 ;  /* 0x00000004cfda7825 */ /* 0x004fc800078e02da */
[----:B----4-:R-:W-:-:S04]  /*64650*/  IMAD.WIDE R216, R207, 0x4, R216 ;  /* 0x00000004cfd87825 */ /* 0x010fc800078e02d8 */
[C---:B---3--:R-:W-:Y:S01]  /*64660*/  IMAD.WIDE R212, R207.reuse, 0x4, R212 ;  /* 0x00000004cfd47825 */ /* 0x048fe200078e02d4 */
[----:B------:R-:W-:Y:S04]  /*64670*/  STL.64 [R1+0x17b0], R218 ;  /* 0x0017b0da01007387 */ /* 0x000fe80000100a00 */
[----:B------:R-:W-:Y:S04]  /*64680*/  LDGSTS.E [R171+0x4], desc[UR60][R218.64], !P3 ;  /* 0x00004000daab7fae */ /* 0x000fe8000d92187c */
[----:B------:R1:W-:Y:S04]  /*64690*/  STL.64 [R1+0x17a8], R216 ;  /* 0x0017a8d801007387 */ /* 0x0003e80000100a00 */
[----:B------:R1:W-:Y:S01]  /*646a0*/  LDGSTS.E [R171+0x8], desc[UR60][R216.64], !P1 ;  /* 0x00008000d8ab7fae */ /* 0x0003e2000c92187c */
[----:B------:R-:W-:-:S04]  /*646b0*/  IMAD.WIDE R214, R207, 0x4, R214 ;  /* 0x00000004cfd67825 */ /* 0x000fc800078e02d6 */
[----:B------:R-:W-:-:S04]  /*646c0*/  IMAD.WIDE R210, R207, 0x4, R210 ;  /* 0x00000004cfd27825 */ /* 0x000fc800078e02d2 */
[C---:B-1----:R-:W-:Y:S01]  /*646d0*/  IMAD.WIDE R216, R207.reuse, 0x4, R204 ;  /* 0x00000004cfd87825 */ /* 0x042fe200078e02cc */
[----:B------:R-:W2:Y:S04]  /*646e0*/  LDL.LU.64 R218, [R1+0xec8] ;  /* 0x000ec80001da7983 */ /* 0x000ea80000300a00 */
[----:B------:R-:W3:Y:S01]  /*646f0*/  LDL.LU.64 R204, [R1+0xea0] ;  /* 0x000ea00001cc7983 */ /* 0x000ee20000300a00 */
[----:B------:R-:W-:-:S04]  /*64700*/  IMAD.WIDE R208, R207, 0x4, R208 ;  /* 0x00000004cfd07825 */ /* 0x000fc800078e02d0 */
[----:B------:R-:W-:Y:S01]  /*64710*/  VIADD R8, R220, 0xfffffda7 ;  /* 0xfffffda7dc087836 */ /* 0x000fe20000000000 */
[----:B------:R1:W-:Y:S04]  /*64720*/  STL.64 [R1+0x17a0], R216 ;  /* 0x0017a0d801007387 */ /* 0x0003e80000100a00 */
[----:B------:R-:W-:Y:S04]  /*64730*/  LDGSTS.E [R171+0xc], desc[UR60][R216.64], !P2 ;  /* 0x0000c000d8ab7fae */ /* 0x000fe8000d12187c */
[----:B------:R4:W-:Y:S04]  /*64740*/  STL.64 [R1+0x16d8], R212 ;  /* 0x0016d8d401007387 */ /* 0x0009e80000100a00 */
[----:B------:R-:W-:Y:S04]  /*64750*/  LDGSTS.E [R171+0x4000], desc[UR60][R212.64], !P6 ;  /* 0x04000000d4ab7fae */ /* 0x000fe8000f12187c */
[----:B------:R3:W-:Y:S04]  /*64760*/  LDGSTS.E [R171+0x4004], desc[UR60][R214.64], !P5 ;  /* 0x04004000d6ab7fae */ /* 0x0007e8000e92187c */
[----:B------:R-:W-:Y:S01]  /*64770*/  LDGSTS.E [R171+0x4008], desc[UR60][R210.64], !P4 ;  /* 0x04008000d2ab7fae */ /* 0x000fe2000e12187c */
[----:B------:R-:W-:Y:S01]  /*64780*/  VIADD R7, R7, 0xfffffda6 ;  /* 0xfffffda607077836 */ /* 0x000fe20000000000 */
[----:B------:R-:W-:Y:S01]  /*64790*/  IADD3 R6, R6, -0x25b, RZ ;  /* 0xfffffda506067810 */ /* 0x000fe20007ffe0ff */
[----:B------:R-:W-:Y:S01]  /*647a0*/  VIADD R206, R206, 0xfffffda4 ;  /* 0xfffffda4cece7836 */ /* 0x000fe20000000000 */
[----:B------:R-:W4:Y:S01]  /*647b0*/  LDC R202, c[0x0][0x230] ;  /* 0x00008c00ffca7b82 */ /* 0x000f220000000800 */
[----:B-1----:R-:W3:Y:S04]  /*647c0*/  LDL.LU.64 R216, [R1+0xe90] ;  /* 0x000e900001d87983 */ /* 0x002ee80000300a00 */
[----:B----4-:R-:W4:Y:S04]  /*647d0*/  LDL.LU.64 R212, [R1+0xe80] ;  /* 0x000e800001d47983 */ /* 0x010f280000300a00 */
[----:B------:R-:W-:Y:S04]  /*647e0*/  STL.64 [R1+0x16d0], R214 ;  /* 0x0016d0d601007387 */ /* 0x000fe80000100a00 */
[----:B------:R1:W-:Y:S04]  /*647f0*/  STL.64 [R1+0x16c8], R210 ;  /* 0x0016c8d201007387 */ /* 0x0003e80000100a00 */
[----:B------:R1:W-:Y:S04]  /*64800*/  STL.64 [R1+0x16c0], R208 ;  /* 0x0016c0d001007387 */ /* 0x0003e80000100a00 */
[----:B-1----:R-:W4:Y:S01]  /*64810*/  LDL.LU.64 R210, [R1+0xe70] ;  /* 0x000e700001d27983 */ /* 0x002f220000300a00 */
[----:B------:R-:W-:-:S03]  /*64820*/  ISETP.GE.U32.AND P3, PT, R9, 0x7ffffd45, PT ;  /* 0x7ffffd450900780c */ /* 0x000fc60003f66070 */
[----:B------:R-:W4:Y:S01]  /*64830*/  LDL.LU.64 R214, [R1+0xe60] ;  /* 0x000e600001d67983 */ /* 0x000f220000300a00 */
[----:B------:R-:W-:Y:S02]  /*64840*/  ISETP.GE.U32.AND P1, PT, R8, 0x7ffffd28, PT ;  /* 0x7ffffd280800780c */ /* 0x000fe40003f26070 */
[----:B------:R-:W-:Y:S02]  /*64850*/  ISETP.GE.U32.AND P2, PT, R7, 0x7ffffd27, PT ;  /* 0x7ffffd270700780c */ /* 0x000fe40003f46070 */
[----:B------:R-:W-:Y:S02]  /*64860*/  ISETP.GE.U32.AND P6, PT, R6, 0x7ffffd26, PT ;  /* 0x7ffffd260600780c */ /* 0x000fe40003fc6070 */
[----:B------:R-:W-:Y:S01]  /*64870*/  ISETP.GE.U32.AND P5, PT, R206, 0x7ffffd25, PT ;  /* 0x7ffffd25ce00780c */ /* 0x000fe20003fa6070 */
[----:B------:R-:W1:Y:S01]  /*64880*/  LDC R9, c[0x0][0x230] ;  /* 0x00008c00ff097b82 */ /* 0x000e620000000800 */
[----:B------:R-:W-:Y:S01]  /*64890*/  VIADD R203, R203, 0xfffffd87 ;  /* 0xfffffd87cbcb7836 */ /* 0x000fe20000000000 */
[----:B------:R-:W-:-:S06]  /*648a0*/  IADD3 R202, R202, -0x27a, RZ ;  /* 0xfffffd86caca7810 */ /* 0x000fcc0007ffe0ff */
[----:B------:R-:W4:Y:S08]  /*648b0*/  LDC R8, c[0x0][0x230] ;  /* 0x00008c00ff087b82 */ /* 0x000f300000000800 */
[----:B------:R-:W4:Y:S08]  /*648c0*/  LDC R7, c[0x0][0x230] ;  /* 0x00008c00ff077b82 */ /* 0x000f300000000800 */
[----:B------:R-:W4:Y:S01]  /*648d0*/  LDC R6, c[0x0][0x230] ;  /* 0x00008c00ff067b82 */ /* 0x000f220000000800 */
[----:B------:R-:W-:Y:S07]  /*648e0*/  LDGSTS.E [R171+0x400c], desc[UR60][R208.64], !P3 ;  /* 0x0400c000d0ab7fae */ /* 0x000fee000d92187c */
[----:B------:R-:W4:Y:S01]  /*648f0*/  LDC R206, c[0x0][0x230] ;  /* 0x00008c00ffce7b82 */ /* 0x000f220000000800 */
[----:B------:R-:W4:Y:S01]  /*64900*/  LDL.LU.64 R208, [R1+0xe50] ;  /* 0x000e500001d07983 */ /* 0x000f220000300a00 */
[----:B------:R-:W-:Y:S01]  /*64910*/  ISETP.GE.U32.AND P4, PT, R203, 0x7ffffd08, PT ;  /* 0x7ffffd08cb00780c */ /* 0x000fe20003f86070 */
[----:B-1----:R-:W-:Y:S01]  /*64920*/  VIADD R9, R9, 0xfffffd85 ;  /* 0xfffffd8509097836 */ /* 0x002fe20000000000 */
[----:B------:R-:W-:-:S04]  /*64930*/  ISETP.GE.U32.AND P3, PT, R202, 0x7ffffd07, PT ;  /* 0x7ffffd07ca00780c */ /* 0x000fc80003f66070 */
[----:B------:R-:W1:Y:S01]  /*64940*/  LDC R203, c[0x0][0x230] ;  /* 0x00008c00ffcb7b82 */ /* 0x000e620000000800 */
[----:B--2---:R-:W-:-:S04]  /*64950*/  IMAD.WIDE R218, R207, 0x4, R218 ;  /* 0x00000004cfda7825 */ /* 0x004fc800078e02da */
[----:B---3--:R-:W-:-:S04]  /*64960*/  IMAD.WIDE R204, R207, 0x4, R204 ;  /* 0x00000004cfcc7825 */ /* 0x008fc800078e02cc */
[C---:B----4-:R-:W-:Y:S01]  /*64970*/  IMAD.WIDE R214, R207.reuse, 0x4, R214 ;  /* 0x00000004cfd67825 */ /* 0x050fe200078e02d6 */
[----:B------:R2:W-:Y:S04]  /*64980*/  STL.64 [R1+0x15f8], R218 ;  /* 0x0015f8da01007387 */ /* 0x0005e80000100a00 */
[----:B------:R2:W-:Y:S04]  /*64990*/  LDGSTS.E [R171+0x8000], desc[UR60][R218.64], !P1 ;  /* 0x08000000daab7fae */ /* 0x0005e8000c92187c */
[----:B------:R3:W-:Y:S04]  /*649a0*/  STL.64 [R1+0x15f0], R204 ;  /* 0x0015f0cc01007387 */ /* 0x0007e80000100a00 */
[----:B------:R-:W-:Y:S01]  /*649b0*/  LDGSTS.E [R171+0x8004], desc[UR60][R204.64], !P2 ;  /* 0x08004000ccab7fae */ /* 0x000fe2000d12187c */
[----:B------:R-:W-:Y:S01]  /*649c0*/  VIADD R8, R8, 0xfffffd84 ;  /* 0xfffffd8408087836 */ /* 0x000fe20000000000 */
[----:B------:R-:W4:Y:S01]  /*649d0*/  LDC R202, c[0x0][0x230] ;  /* 0x00008c00ffca7b82 */ /* 0x000f220000000800 */
[----:B--2---:R-:W-:-:S04]  /*649e0*/  IMAD.WIDE R218, R207, 0x4, R216 ;  /* 0x00000004cfda7825 */ /* 0x004fc800078e02d8 */
[C---:B------:R-:W-:Y:S01]  /*649f0*/  IMAD.WIDE R216, R207.reuse, 0x4, R212 ;  /* 0x00000004cfd87825 */ /* 0x040fe200078e02d4 */
[----:B---3--:R-:W2:Y:S04]  /*64a00*/  LDL.LU.64 R204, [R1+0xe20] ;  /* 0x000e200001cc7983 */ /* 0x008ea80000300a00 */
[----:B------:R-:W3:Y:S04]  /*64a10*/  LDL.LU.64 R212, [R1+0xe18] ;  /* 0x000e180001d47983 */ /* 0x000ee80000300a00 */
[----:B------:R-:W-:Y:S04]  /*64a20*/  STL.64 [R1+0x15e8], R218 ;  /* 0x0015e8da01007387 */ /* 0x000fe80000100a00 */
[----:B------:R-:W-:Y:S04]  /*64a30*/  LDGSTS.E [R171+0x8008], desc[UR60][R218.64], !P6 ;  /* 0x08008000daab7fae */ /* 0x000fe8000f12187c */
[----:B------:R1:W-:Y:S04]  /*64a40*/  STL.64 [R1+0x15e0], R216 ;  /* 0x0015e0d801007387 */ /* 0x0003e80000100a00 */
[----:B------:R1:W-:Y:S02]  /*64a50*/  LDGSTS.E [R171+0x800c], desc[UR60][R216.64], !P5 ;  /* 0x0800c000d8ab7fae */ /* 0x0003e4000e92187c */
[----:B-1----:R-:W-:-:S02]  /*64a60*/  IMAD.WIDE R216, R207, 0x4, R210 ;  /* 0x00000004cfd87825 */ /* 0x002fc400078e02d2 */
[----:B------:R-:W3:Y:S01]  /*64a70*/  LDL.LU.64 R210, [R1+0xe10] ;  /* 0x000e100001d27983 */ /* 0x000ee20000300a00 */
[----:B------:R-:W-:Y:S01]  /*64a80*/  ISETP.GE.U32.AND P1, PT, R9, 0x7ffffd06, PT ;  /* 0x7ffffd060900780c */ /* 0x000fe20003f26070 */
[----:B------:R-:W-:Y:S02]  /*64a90*/  IMAD.WIDE R208, R207, 0x4, R208 ;  /* 0x00000004cfd07825 */ /* 0x000fe400078e02d0 */
[----:B------:R1:W-:Y:S04]  /*64aa0*/  STL.64 [R1+0x1540], R216 ;  /* 0x001540d801007387 */ /* 0x0003e80000100a00 */
[----:B------:R-:W3:Y:S04]  /*64ab0*/  LDL.LU.64 R220, [R1+0xe08] ;  /* 0x000e080001dc7983 */ /* 0x000ee80000300a00 */
[----:B------:R-:W-:Y:S04]  /*64ac0*/  STL.64 [R1+0x1538], R214 ;  /* 0x001538d601007387 */ /* 0x000fe80000100a00 */
[----:B------:R-:W-:Y:S04]  /*64ad0*/  LDGSTS.E [R171+0xc000], desc[UR60][R216.64], !P4 ;  /* 0x0c000000d8ab7fae */ /* 0x000fe8000e12187c */
[----:B------:R1:W-:Y:S04]  /*64ae0*/  STL.64 [R1+0x1530], R208 ;  /* 0x001530d001007387 */ /* 0x0003e80000100a00 */
[----:B------:R-:W-:Y:S01]  /*64af0*/  LDGSTS.E [R171+0xc004], desc[UR60][R214.64], !P3 ;  /* 0x0c004000d6ab7fae */ /* 0x000fe2000d92187c */
[----:B------:R-:W-:-:S02]  /*64b00*/  ISETP.GE.U32.AND P2, PT, R8, 0x7ffffd05, PT ;  /* 0x7ffffd050800780c */ /* 0x000fc40003f46070 */
[----:B------:R-:W-:Y:S01]  /*64b10*/  IADD3 R203, R203, -0x220, RZ ;  /* 0xfffffde0cbcb7810 */ /* 0x000fe20007ffe0ff */
[----:B----4-:R-:W-:Y:S02]  /*64b20*/  VIADD R202, R202, 0xfffffdc3 ;  /* 0xfffffdc3caca7836 */ /* 0x010fe40000000000 */
[----:B------:R-:W-:Y:S02]  /*64b30*/  VIADD R6, R6, 0xfffffde2 ;  /* 0xfffffde206067836 */ /* 0x000fe40000000000 */
[----:B------:R-:W-:Y:S01]  /*64b40*/  VIADD R206, R206, 0xfffffde1 ;  /* 0xfffffde1cece7836 */ /* 0x000fe20000000000 */
[----:B------:R-:W-:Y:S01]  /*64b50*/  LDGSTS.E [R171+0xc008], desc[UR60][R208.64], !P1 ;  /* 0x0c008000d0ab7fae */ /* 0x000fe2000c92187c */
[----:B------:R-:W4:Y:S03]  /*64b60*/  LDC R9, c[0x0][0x230] ;  /* 0x00008c00ff097b82 */ /* 0x000f260000000800 */
[----:B-1----:R-:W4:Y:S04]  /*64b70*/  LDL.LU.64 R216, [R1+0xdc8] ;  /* 0x000dc80001d87983 */ /* 0x002f280000300a00 */
[----:B------:R-:W4:Y:S04]  /*64b80*/  LDL.LU.64 R208, [R1+0xd98] ;  /* 0x000d980001d07983 */ /* 0x000f280000300a00 */
[----:B------:R-:W4:Y:S01]  /*64b90*/  LDL.LU.64 R214, [R1+0x490] ;  /* 0x0004900001d67983 */ /* 0x000f220000300a00 */
[----:B------:R-:W-:-:S02]  /*64ba0*/  IADD3 R8, R7, -0x21d, RZ ;  /* 0xfffffde307087810 */ /* 0x000fc40007ffe0ff */
[----:B------:R-:W-:Y:S02]  /*64bb0*/  ISETP.GE.U32.AND P3, PT, R203, 0x7ffffd61, PT ;  /* 0x7ffffd61cb00780c */ /* 0x000fe40003f66070 */
[----:B------:R-:W-:Y:S01]  /*64bc0*/  ISETP.GE.U32.AND P1, PT, R202, 0x7ffffd44, PT ;  /* 0x7ffffd44ca00780c */ /* 0x000fe20003f26070 */
[----:B------:R-:W1:Y:S01]  /*64bd0*/  LDC R203, c[0x0][0x230] ;  /* 0x00008c00ffcb7b82 */ /* 0x000e620000000800 */
[----:B------:R-:W-:-:S07]  /*64be0*/  ISETP.GE.U32.AND P6, PT, R8, 0x7ffffd64, PT ;  /* 0x7ffffd640800780c */ /* 0x000fce0003fc6070 */
[----:B------:R-:W1:Y:S01]  /*64bf0*/  LDC R202, c[0x0][0x230] ;  /* 0x00008c00ffca7b82 */ /* 0x000e620000000800 */
[----:B------:R-:W-:Y:S02]  /*64c00*/  ISETP.GE.U32.AND P5, PT, R6, 0x7ffffd63, PT ;  /* 0x7ffffd630600780c */ /* 0x000fe40003fa6070 */
[----:B------:R-:W-:-:S05]  /*64c10*/  ISETP.GE.U32.AND P4, PT, R206, 0x7ffffd62, PT ;  /* 0x7ffffd62ce00780c */ /* 0x000fca0003f86070 */
[----:B------:R-:W1:Y:S08]  /*64c20*/  LDC R7, c[0x0][0x230] ;  /* 0x00008c00ff077b82 */ /* 0x000e700000000800 */
[----:B------:R-:W1:Y:S01]  /*64c30*/  LDC R6, c[0x0][0x230] ;  /* 0x00008c00ff067b82 */ /* 0x000e620000000800 */
[----:B--2---:R-:W-:-:S04]  /*64c40*/  IMAD.WIDE R204, R207, 0x4, R204 ;  /* 0x00000004cfcc7825 */ /* 0x004fc800078e02cc */
[----:B---3--:R-:W-:-:S04]  /*64c50*/  IMAD.WIDE R212, R207, 0x4, R212 ;  /* 0x00000004cfd47825 */ /* 0x008fc800078e02d4 */
[----:B------:R-:W-:Y:S01]  /*64c60*/  IMAD.WIDE R218, R207, 0x4, R210 ;  /* 0x00000004cfda7825 */ /* 0x000fe200078e02d2 */
[----:B------:R2:W-:Y:S04]  /*64c70*/  STL.64 [R1+0x1528], R204 ;  /* 0x001528cc01007387 */ /* 0x0005e80000100a00 */
[----:B------:R3:W-:Y:S04]  /*64c80*/  STL.64 [R1+0x1798], R212 ;  /* 0x001798d401007387 */ /* 0x0007e80000100a00 */
[----:B------:R1:W-:Y:S04]  /*64c90*/  LDGSTS.E [R171+0xc00c], desc[UR60][R204.64], !P2 ;  /* 0x0c00c000ccab7fae */ /* 0x0003e8000d12187c */
[----:B------:R1:W-:Y:S04]  /*64ca0*/  STL.64 [R1+0x2590], R170 ;  /* 0x002590aa01007387 */ /* 0x0003e80000100a00 */
[----:B------:R-:W-:Y:S04]  /*64cb0*/  LDGSTS.E [R244], desc[UR60][R212.64], !P6 ;  /* 0x00000000d4f47fae */ /* 0x000fe8000f12187c */
[----:B------:R1:W-:Y:S01]  /*64cc0*/  LDGSTS.E [R244+0x4], desc[UR60][R218.64], !P5 ;  /* 0x00004000daf47fae */ /* 0x0003e2000e92187c */
[----:B----4-:R-:W-:Y:S01]  /*64cd0*/  VIADD R9, R9, 0xfffffdc2 ;  /* 0xfffffdc209097836 */ /* 0x010fe20000000000 */
[----:B------:R-:W4:Y:S08]  /*64ce0*/  LDC R206, c[0x0][0x230] ;  /* 0x00008c00ffce7b82 */ /* 0x000f300000000800 */
[----:B------:R-:W4:Y:S01]  /*64cf0*/  LDC R8, c[0x0][0x230] ;  /* 0x00008c00ff087b82 */ /* 0x000f220000000800 */
[----:B--2---:R-:W2:Y:S04]  /*64d00*/  LDL.LU.64 R204, [R1+0x480] ;  /* 0x0004800001cc7983 */ /* 0x004ea80000300a00 */
[----:B---3--:R-:W3:Y:S04]  /*64d10*/  LDL.LU.64 R212, [R1+0x478] ;  /* 0x0004780001d47983 */ /* 0x008ee80000300a00 */
[----:B------:R-:W3:Y:S01]  /*64d20*/  LDL.LU.64 R210, [R1+0x470] ;  /* 0x0004700001d27983 */ /* 0x000ee20000300a00 */
[----:B-1----:R-:W-:-:S03]  /*64d30*/  IMAD.WIDE R170, R207, 0x4, R220 ;  /* 0x00000004cfaa7825 */ /* 0x002fc600078e02dc */
[----:B------:R1:W-:Y:S04]  /*64d40*/  STL.64 [R1+0x1790], R218 ;  /* 0x001790da01007387 */ /* 0x0003e80000100a00 */
[----:B------:R1:W-:Y:S04]  /*64d50*/  STL.64 [R1+0x1788], R170 ;  /* 0x001788aa01007387 */ /* 0x0003e80000100a00 */
[----:B------:R1:W-:Y:S02]  /*64d60*/  LDGSTS.E [R244+0x8], desc[UR60][R170.64], !P4 ;  /* 0x00008000aaf47fae */ /* 0x0003e4000e12187c */
[----:B-1----:R-:W-:-:S04]  /*64d70*/  IMAD.WIDE R218, R207, 0x4, R216 ;  /* 0x00000004cfda7825 */ /* 0x002fc800078e02d8 */
[----:B------:R-:W-:Y:S01]  /*64d80*/  IMAD.WIDE R216, R207, 0x4, R208 ;  /* 0x00000004cfd87825 */ /* 0x000fe200078e02d0 */
[----:B------:R-:W-:-:S03]  /*64d90*/  IADD3 R170, R203, -0x25e, RZ ;  /* 0xfffffda2cbaa7810 */ /* 0x000fc60007ffe0ff */
[----:B------:R-:W-:Y:S01]  /*64da0*/  VIADD R171, R202, 0xfffffda1 ;  /* 0xfffffda1caab7836 */ /* 0x000fe20000000000 */
[----:B------:R-:W-:Y:S01]  /*64db0*/  IADD3 R7, R7, -0x23f, RZ ;  /* 0xfffffdc107077810 */ /* 0x000fe20007ffe0ff */
[----:B------:R-:W3:Y:S04]  /*64dc0*/  LDL.LU.64 R202, [R1+0x468] ;  /* 0x0004680001ca7983 */ /* 0x000ee80000300a00 */
[----:B------:R-:W-:Y:S04]  /*64dd0*/  STL.64 [R1+0x1780], R218 ;  /* 0x001780da01007387 */ /* 0x000fe80000100a00 */
[----:B------:R-:W3:Y:S01]  /*64de0*/  LDL.LU.64 R208, [R1+0x460] ;  /* 0x0004600001d07983 */ /* 0x000ee20000300a00 */
[----:B------:R-:W-:-:S02]  /*64df0*/  ISETP.GE.U32.AND P2, PT, R9, 0x7ffffd43, PT ;  /* 0x7ffffd430900780c */ /* 0x000fc40003f46070 */
[----:B------:R-:W-:Y:S01]  /*64e00*/  ISETP.GE.U32.AND P6, PT, R7, 0x7ffffd42, PT ;  /* 0x7ffffd420700780c */ /* 0x000fe20003fc6070 */
[----:B------:R-:W-:Y:S01]  /*64e10*/  IMAD.WIDE R214, R207, 0x4, R214 ;  /* 0x00000004cfd67825 */ /* 0x000fe200078e02d6 */
[----:B------:R-:W-:Y:S04]  /*64e20*/  LDGSTS.E [R244+0xc], desc[UR60][R218.64], !P3 ;  /* 0x0000c000daf47fae */ /* 0x000fe8000d92187c */
[----:B------:R-:W-:Y:S04]  /*64e30*/  STL.64 [R1+0x16b8], R216 ;  /* 0x0016b8d801007387 */ /* 0x000fe80000100a00 */
[----:B------:R-:W-:Y:S04]  /*64e40*/  LDGSTS.E [R244+0x4000], desc[UR60][R216.64], !P1 ;  /* 0x04000000d8f47fae */ /* 0x000fe8000c92187c */
[----:B------:R-:W-:Y:S01]  /*64e50*/  STL.64 [R1+0x16b0], R214 ;  /* 0x0016b0d601007387 */ /* 0x000fe20000100a00 */
[----:B------:R-:W1:Y:S01]  /*64e60*/  LDC R7, c[0x0][0x230] ;  /* 0x00008c00ff077b82 */ /* 0x000e620000000800 */
[----:B------:R-:W-:-:S02]  /*64e70*/  VIADD R6, R6, 0xfffffdc0 ;  /* 0xfffffdc006067836 */ /* 0x000fc40000000000 */
[----:B----4-:R-:W-:-:S05]  /*64e80*/  VIADD R8, R8, 0xfffffda3 ;  /* 0xfffffda308087836 */ /* 0x010fca0000000000 */
[----:B------:R-:W4:Y:S01]  /*64e90*/  LDC R9, c[0x0][0x230] ;  /* 0x00008c00ff097b82 */ /* 0x000f220000000800 */
[----:B------:R-:W-:Y:S01]  /*64ea0*/  LDGSTS.E [R244+0x4004], desc[UR60][R214.64], !P2 ;  /* 0x04004000d6f47fae */ /* 0x000fe2000d12187c */
[----:B------:R-:W-:Y:S01]  /*64eb0*/  ISETP.GE.U32.AND P3, PT, R170, 0x7ffffd23, PT ;  /* 0x7ffffd23aa00780c */ /* 0x000fe20003f66070 */
[----:B------:R-:W-:Y:S01]  /*64ec0*/  VIADD R170, R206, 0xfffffda0 ;  /* 0xfffffda0ceaa7836 */ /* 0x000fe20000000000 */
[----:B------:R-:W-:Y:S02]  /*64ed0*/  ISETP.GE.U32.AND P5, PT, R6, 0x7ffffd41, PT ;  /* 0x7ffffd410600780c */ /* 0x000fe40003fa6070 */
[----:B------:R-:W-:Y:S02]  /*64ee0*/  ISETP.GE.U32.AND P1, PT, R171, 0x7ffffd22, PT ;  /* 0x7ffffd22ab00780c */ /* 0x000fe40003f26070 */
[----:B------:R-:W-:Y:S01]  /*64ef0*/  ISETP.GE.U32.AND P4, PT, R8, 0x7ffffd24, PT ;  /* 0x7ffffd240800780c */ /* 0x000fe20003f86070 */
[----:B------:R-:W3:Y:S01]  /*64f00*/  LDC R6, c[0x0][0x230] ;  /* 0x00008c00ff067b82 */ /* 0x000ee20000000800 */
[----:B------:R-:W-:-:S07]  /*64f10*/  ISETP.GE.U32.AND P2, PT, R170, 0x7ffffd21, PT ;  /* 0x7ffffd21aa00780c */ /* 0x000fce0003f46070 */
[----:B------:R-:W3:Y:S08]  /*64f20*/  LDC R8, c[0x0][0x230] ;  /* 0x00008c00ff087b82 */ /* 0x000ef00000000800 */
[----:B------:R-:W3:Y:S01]  /*64f30*/  LDC R206, c[0x0][0x230] ;  /* 0x00008c00ffce7b82 */ /* 0x000ee20000000800 */
[----:B-1----:R-:W-:Y:S01]  /*64f40*/  VIADD R7, R7, 0xfffffd80 ;  /* 0xfffffd8007077836 */ /* 0x002fe20000000000 */
[----:B----4-:R-:W-:Y:S01]  /*64f50*/  IADD3 R9, R9, -0x27d, RZ ;  /* 0xfffffd8309097810 */ /* 0x010fe20007ffe0ff */
[----:B--2---:R-:W-:-:S05]  /*64f60*/  IMAD.WIDE R204, R207, 0x4, R204 ;  /* 0x00000004cfcc7825 */ /* 0x004fca00078e02cc */
[----:B------:R1:W-:Y:S04]  /*64f70*/  STL.64 [R1+0x16a8], R204 ;  /* 0x0016a8cc01007387 */ /* 0x0003e80000100a00 */
[----:B------:R1:W-:Y:S01]  /*64f80*/  LDGSTS.E [R244+0x4008], desc[UR60][R204.64], !P6 ;  /* 0x04008000ccf47fae */ /* 0x0003e2000f12187c */
[----:B---3--:R-:W-:-:S03]  /*64f90*/  IMAD.WIDE R170, R207, 0x4, R212 ;  /* 0x00000004cfaa7825 */ /* 0x008fc600078e02d4 */
[----:B------:R-:W2:Y:S01]  /*64fa0*/  LDL.LU.64 R250, [R1+0x430] ;  /* 0x0004300001fa7983 */ /* 0x000ea20000300a00 */
[----:B-1----:R-:W1:Y:S01]  /*64fb0*/  S2R R205, SR_TID.X ;  /* 0x0000000000cd7919 */ /* 0x002e620000002100 */
[----:B------:R-:W-:Y:S02]  /*64fc0*/  IMAD.WIDE R212, R207, 0x4, R210 ;  /* 0x00000004cfd47825 */ /* 0x000fe400078e02d2 */
[----:B------:R-:W3:Y:S04]  /*64fd0*/  LDL.LU.64 R214, [R1+0x410] ;  /* 0x0004100001d67983 */ /* 0x000ee80000300a00 */
[----:B------:R4:W-:Y:S04]  /*64fe0*/  STL.64 [R1+0x16a0], R170 ;  /* 0x0016a0aa01007387 */ /* 0x0009e80000100a00 */
[----:B------:R-:W3:Y:S04]  /*64ff0*/  LDL.LU.64 R220, [R1+0x458] ;  /* 0x0004580001dc7983 */ /* 0x000ee80000300a00 */
[----:B------:R-:W3:Y:S04]  /*65000*/  LDL.LU.64 R218, [R1+0x450] ;  /* 0x0004500001da7983 */ /* 0x000ee80000300a00 */
[----:B------:R-:W-:Y:S04]  /*65010*/  STL.64 [R1+0x15d8], R212 ;  /* 0x0015d8d401007387 */ /* 0x000fe80000100a00 */
[----:B------:R4:W-:Y:S04]  /*65020*/  LDGSTS.E [R244+0x400c], desc[UR60][R170.64], !P5 ;  /* 0x0400c000aaf47fae */ /* 0x0009e8000e92187c */
[----:B------:R-:W3:Y:S01]  /*65030*/  LDL.LU.64 R216, [R1+0x448] ;  /* 0x0004480001d87983 */ /* 0x000ee20000300a00 */
[----:B------:R-:W-:Y:S01]  /*65040*/  ISETP.GE.U32.AND P6, PT, R9, 0x7ffffd04, PT ;  /* 0x7ffffd040900780c */ /* 0x000fe20003fc6070 */
[----:B------:R-:W-:-:S02]  /*65050*/  IMAD.WIDE R202, R207, 0x4, R202 ;  /* 0x00000004cfca7825 */ /* 0x000fc400078e02ca */
[----:B------:R-:W-:Y:S04]  /*65060*/  LDGSTS.E [R244+0x8000], desc[UR60][R212.64], !P4 ;  /* 0x08000000d4f47fae */ /* 0x000fe8000e12187c */
[----:B------:R-:W-:Y:S01]  /*65070*/  LDGSTS.E [R244+0x8004], desc[UR60][R202.64], !P3 ;  /* 0x08004000caf47fae */ /* 0x000fe2000d92187c */
[----:B-1----:R-:W-:-:S03]  /*65080*/  LOP3.LUT R211, R205, 0x7f, RZ, 0xc0, !PT ;  /* 0x0000007fcdd37812 */ /* 0x002fc600078ec0ff */
[----:B------:R-:W3:Y:S01]  /*65090*/  LDL.LU.64 R204, [R1+0x440] ;  /* 0x0004400001cc7983 */ /* 0x000ee20000300a00 */
[----:B------:R-:W-:-:S03]  /*650a0*/  ISETP.GE.AND P5, PT, R211, R7, PT ;  /* 0x00000007d300720c */ /* 0x000fc60003fa6270 */
[----:B------:R-:W3:Y:S01]  /*650b0*/  LDL.LU.64 R210, [R1+0x438] ;  /* 0x0004380001d27983 */ /* 0x000ee20000300a00 */
[----:B----4-:R-:W-:Y:S02]  /*650c0*/  VIADD R170, R8, 0xfffffd81 ;  /* 0xfffffd8108aa7836 */ /* 0x010fe40000000000 */
[----:B------:R-:W-:Y:S01]  /*650d0*/  IMAD.WIDE R8, R207, 0x4, R208 ;  /* 0x00000004cf087825 */ /* 0x000fe200078e02d0 */
[----:B------:R1:W-:Y:S04]  /*650e0*/  STL.64 [R1+0x15d0], R202 ;  /* 0x0015d0ca01007387 */ /* 0x0003e80000100a00 */
[----:B------:R2:W-:Y:S01]  /*650f0*/  STL.64 [R1+0x15c8], R8 ;  /* 0x0015c80801007387 */ /* 0x0005e20000100a00 */
[----:B------:R-:W-:Y:S02]  /*65100*/  SHF.L.U32 R5, R5, 0x7, RZ ;  /* 0x0000000705057819 */ /* 0x000fe400000006ff */
[----:B------:R-:W-:Y:S01]  /*65110*/  IADD3 R171, R6, -0x27e, RZ ;  /* 0xfffffd8206ab7810 */ /* 0x000fe20007ffe0ff */
[----:B------:R2:W-:Y:S04]  /*65120*/  LDGSTS.E [R244+0x8008], desc[UR60][R8.64], !P1 ;  /* 0x0800800008f47fae */ /* 0x0005e8000c92187c */
[----:B-1----:R-:W4:Y:S04]  /*65130*/  LDL.LU.64 R202, [R1+0x3f0] ;  /* 0x0003f00001ca7983 */ /* 0x002f280000300a00 */
[----:B------:R-:W4:Y:S01]  /*65140*/  LDL.LU.64 R212, [R1+0x3d0] ;  /* 0x0003d00001d47983 */ /* 0x000f220000300a00 */
[----:B------:R-:W-:-:S02]  /*65150*/  SEL R6, RZ, 0x4, P5 ;  /* 0x00000004ff067807 */ /* 0x000fc40002800000 */
[----:B------:R-:W-:Y:S02]  /*65160*/  ISETP.GE.U32.AND P5, PT, R171, 0x7ffffd03, PT ;  /* 0x7ffffd03ab00780c */ /* 0x000fe40003fa6070 */
[----:B------:R-:W-:Y:S01]  /*65170*/  ISETP.GE.U32.AND P3, PT, R170, 0x7ffffd02, PT ;  /* 0x7ffffd02aa00780c */ /* 0x000fe20003f66070 */
[----:B------:R-:W4:Y:S01]  /*65180*/  LDL.LU.64 R208, [R1+0x3b0] ;  /* 0x0003b00001d07983 */ /* 0x000f220000300a00 */
[----:B------:R-:W-:-:S03]  /*65190*/  VIADD R206, R206, 0x7f ;  /* 0x0000007fcece7836 */ /* 0x000fc60000000000 */
[----:B------:R-:W4:Y:S02]  /*651a0*/  LDL.LU.64 R170, [R1+0x390] ;  /* 0x0003900001aa7983 */ /* 0x000f240000300a00 */
[----:B------:R-:W-:-:S04]  /*651b0*/  ISETP.GT.AND P4, PT, R206, 0x2ff, PT ;  /* 0x000002ffce00780c */ /* 0x000fc80003f84270 */
[----:B------:R-:W-:Y:S02]  /*651c0*/  SEL R6, R6, RZ, P4 ;  /* 0x000000ff06067207 */ /* 0x000fe40002000000 */
[----:B------:R-:W-:Y:S01]  /*651d0*/  ISETP.GE.U32.AND P4, PT, R7, 0x7ffffd01, PT ;  /* 0x7ffffd010700780c */ /* 0x000fe20003f86070 */
[C---:B------:R-:W-:Y:S01]  /*651e0*/  VIADD R7, R245.reuse, 0x100000 ;  /* 0x00100000f5077836 */ /* 0x040fe20000000000 */
[----:B------:R-:W-:Y:S02]  /*651f0*/  ISETP.NE.U32.AND P1, PT, R6, RZ, PT ;  /* 0x000000ff0600720c */ /* 0x000fe40003f25070 */
[----:B------:R-:W-:Y:S01]  /*65200*/  IADD3 R6, R245, 0x100000, RZ ;  /* 0x00100000f5067810 */ /* 0x000fe20007ffe0ff */
[----:B--2---:R-:W-:-:S05]  /*65210*/  IMAD.WIDE R8, R5, 0x4, R250 ;  /* 0x0000000405087825 */ /* 0x004fca00078e02fa */
[----:B------:R-:W-:Y:S01]  /*65220*/  STL.64 [R1+0x1880], R8 ;  /* 0x0018800801007387 */ /* 0x000fe20000100a00 */
[----:B---3--:R-:W-:-:S04]  /*65230*/  IMAD.WIDE R214, R5, 0x4, R214 ;  /* 0x0000000405d67825 */ /* 0x008fc800078e02d6 */
[----:B------:R-:W-:-:S04]  /*65240*/  IMAD.WIDE R220, R207, 0x4, R220 ;  /* 0x00000004cfdc7825 */ /* 0x000fc800078e02dc */
[C---:B------:R-:W-:Y:S01]  /*65250*/  IMAD.WIDE R218, R207.reuse, 0x4, R218 ;  /* 0x00000004cfda7825 */ /* 0x040fe200078e02da */
[----:B------:R-:W-:Y:S03]  /*65260*/  STL.64 [R1+0x1878], R214 ;  /* 0x001878d601007387 */ /* 0x000fe60000100a00 */
[C---:B------:R-:W-:Y:S01]  /*65270*/  IMAD.WIDE R216, R207.reuse, 0x4, R216 ;  /* 0x00000004cfd87825 */ /* 0x040fe200078e02d8 */
[----:B------:R-:W-:Y:S04]  /*65280*/  STL.64 [R1+0x14b8], R220 ;  /* 0x0014b8dc01007387 */ /* 0x000fe80000100a00 */
[----:B------:R1:W-:Y:S04]  /*65290*/  STL.64 [R1+0x14b0], R218 ;  /* 0x0014b0da01007387 */ /* 0x0003e80000100a00 */
[----:B------:R-:W-:Y:S04]  /*652a0*/  LDGSTS.E [R244+0x800c], desc[UR60][R220.64], !P2 ;  /* 0x0800c000dcf47fae */ /* 0x000fe8000d12187c */
[----:B------:R-:W-:Y:S04]  /*652b0*/  LDGSTS.E [R244+0xc000], desc[UR60][R218.64], !P6 ;  /* 0x0c000000daf47fae */ /* 0x000fe8000f12187c */
[----:B------:R-:W-:Y:S01]  /*652c0*/  LDGSTS.E [R244+0xc004], desc[UR60][R216.64], !P5 ;  /* 0x0c004000d8f47fae */ /* 0x000fe2000e92187c */
[----:B------:R-:W-:-:S04]  /*652d0*/  IMAD.WIDE R204, R207, 0x4, R204 ;  /* 0x00000004cfcc7825 */ /* 0x000fc800078e02cc */
[----:B------:R-:W-:Y:S01]  /*652e0*/  IMAD.WIDE R210, R207, 0x4, R210 ;  /* 0x00000004cfd27825 */ /* 0x000fe200078e02d2 */
[----:B------:R-:W-:Y:S04]  /*652f0*/  LDGSTS.E [R244+0xc008], desc[UR60][R204.64], !P3 ;  /* 0x0c008000ccf47fae */ /* 0x000fe8000d92187c */
[----:B------:R-:W2:Y:S04]  /*65300*/  LDL.LU.64 R206, [R1+0x370] ;  /* 0x0003700001ce7983 */ /* 0x000ea80000300a00 */
[----:B------:R-:W-:Y:S04]  /*65310*/  STL.64 [R1+0x14a8], R216 ;  /* 0x0014a8d801007387 */ /* 0x000fe80000100a00 */
[----:B------:R3:W-:Y:S04]  /*65320*/  STL.64 [R1+0x14a0], R204 ;  /* 0x0014a0cc01007387 */ /* 0x0007e80000100a00 */
[----:B------:R4:W-:Y:S04]  /*65330*/  STL.64 [R1+0x1498], R210 ;  /* 0x001498d201007387 */ /* 0x0009e80000100a00 */
[----:B-1----:R-:W2:Y:S04]  /*65340*/  LDL.LU.64 R218, [R1+0x350] ;  /* 0x0003500001da7983 */ /* 0x002ea80000300a00 */
[----:B------:R1:W-:Y:S04]  /*65350*/  LDGSTS.E [R244+0xc00c], desc[UR60][R210.64], !P4 ;  /* 0x0c00c000d2f47fae */ /* 0x0003e8000e12187c */
[----:B------:R-:W0:Y:S04]  /*65360*/  LDGDEPBAR ;  /* 0x00000000000079af */ /* 0x000e280000000000 */
[----:B------:R-:W-:Y:S04]  /*65370*/  LDGSTS.E [R7], desc[UR60][R8.64], P0 ;  /* 0x0000000008077fae */ /* 0x000fe8000812187c */
[----:B------:R-:W-:Y:S04]  /*65380*/  LDGSTS.E [R6+0x400], desc[UR60][R214.64], P0 ;  /* 0x00400000d6067fae */ /* 0x000fe8000812187c */
[----:B---3--:R-:W3:Y:S01]  /*65390*/  LDL.LU.64 R204, [R1+0x330] ;  /* 0x0003300001cc7983 */ /* 0x008ee20000300a00 */
[----:B----4-:R-:W-:-:S03]  /*653a0*/  IMAD.WIDE R250, R5, 0x4, R202 ;  /* 0x0000000405fa7825 */ /* 0x010fc600078e02ca */
[----:B------:R-:W4:Y:S04]  /*653b0*/  LDL.LU.64 R8, [R1+0x310] ;  /* 0x0003100001087983 */ /* 0x000f280000300a00 */
[----:B------:R-:W4:Y:S04]  /*653c0*/  LDL.LU.64 R202, [R1+0x2f0] ;  /* 0x0002f00001ca7983 */ /* 0x000f280000300a00 */
[----:B------:R-:W4:Y:S01]  /*653d0*/  LDL.LU.64 R214, [R1+0x2d0] ;  /* 0x0002d00001d67983 */ /* 0x000f220000300a00 */
[----:B------:R-:W-:-:S03]  /*653e0*/  IMAD.WIDE R212, R5, 0x4, R212 ;  /* 0x0000000405d47825 */ /* 0x000fc600078e02d4 */
[----:B------:R-:W-:Y:S04]  /*653f0*/  STL.64 [R1+0x1520], R250 ;  /* 0x001520fa01007387 */ /* 0x000fe80000100a00 */
[----:B------:R-:W4:Y:S04]  /*65400*/  LDL.LU.64 R220, [R1+0x2b0] ;  /* 0x0002b00001dc7983 */ /* 0x000f280000300a00 */
[----:B------:R1:W-:Y:S04]  /*65410*/  STL.64 [R1+0x1518], R212 ;  /* 0x001518d401007387 */ /* 0x0003e80000100a00 */
[----:B------:R-:W4:Y:S01]  /*65420*/  LDL.LU.64 R216, [R1+0x290] ;  /* 0x0002900001d87983 */ /* 0x000f220000300a00 */
[----:B-1----:R-:W-:-:S02]  /*65430*/  VIADD R211, R245, 0x100000 ;  /* 0x00100000f5d37836 */ /* 0x002fc40000000000 */
[----:B------:R-:W-:-:S04]  /*65440*/  IMAD.WIDE R208, R5, 0x4, R208 ;  /* 0x0000000405d07825 */ /* 0x000fc800078e02d0 */
[----:B------:R-:W-:Y:S02]  /*65450*/  VIADD R210, R245, 0x100000 ;  /* 0x00100000f5d27836 */ /* 0x000fe40000000000 */
[C---:B------:R-:W-:Y:S01]  /*65460*/  IMAD.WIDE R170, R5.reuse, 0x4, R170 ;  /* 0x0000000405aa7825 */ /* 0x040fe200078e02aa */
[----:B------:R2:W-:Y:S04]  /*65470*/  LDGSTS.E [R211+0x800], desc[UR60][R250.64], P0 ;  /* 0x00800000fad37fae */ /* 0x0005e8000812187c */
[----:B------:R1:W-:Y:S04]  /*65480*/  STL.64 [R1+0x1510], R208 ;  /* 0x001510d001007387 */ /* 0x0003e80000100a00 */
[----:B------:R-:W-:Y:S04]  /*65490*/  LDGSTS.E [R210+0xc00], desc[UR60][R212.64], P0 ;  /* 0x00c00000d4d27fae */ /* 0x000fe8000812187c */
[----:B------:R3:W-:Y:S04]  /*654a0*/  STL.64 [R1+0x1508], R170 ;  /* 0x001508aa01007387 */ /* 0x0007e80000100a00 */
[----:B------:R-:W-:Y:S04]  /*654b0*/  LDGSTS.E [R7+0x1000], desc[UR60][R208.64], P0 ;  /* 0x01000000d0077fae */ /* 0x000fe8000812187c */
[----:B------:R3:W-:Y:S04]  /*654c0*/  LDGSTS.E [R6+0x1400], desc[UR60][R170.64], P0 ;  /* 0x01400000aa067fae */ /* 0x0007e8000812187c */
[----:B------:R-:W4:Y:S04]  /*654d0*/  LDL.LU.64 R212, [R1+0x270] ;  /* 0x0002700001d47983 */ /* 0x000f280000300a00 */
[----:B-1----:R-:W4:Y:S01]  /*654e0*/  LDL.LU.64 R208, [R1+0x250] ;  /* 0x0002500001d07983 */ /* 0x002f220000300a00 */
[----:B--2---:R-:W-:-:S03]  /*654f0*/  IMAD.WIDE R250, R5, 0x4, R206 ;  /* 0x0000000405fa7825 */ /* 0x004fc600078e02ce */
[----:B------:R-:W2:Y:S04]  /*65500*/  LDL.LU.64 R206, [R1+0x230] ;  /* 0x0002300001ce7983 */ /* 0x000ea80000300a00 */
[----:B------:R-:W-:Y:S01]  /*65510*/  STL.64 [R1+0x1500], R250 ;  /* 0x001500fa01007387 */ /* 0x000fe20000100a00 */
[----:B------:R-:W-:-:S03]  /*65520*/  IMAD.WIDE R218, R5, 0x4, R218 ;  /* 0x0000000405da7825 */ /* 0x000fc600078e02da */
[----:B------:R-:W-:Y:S04]  /*65530*/  LDGSTS.E [R211+0x1800], desc[UR60][R250.64], P0 ;  /* 0x01800000fad37fae */ /* 0x000fe8000812187c */
[----:B------:R1:W-:Y:S01]  /*65540*/  LDGSTS.E [R210+0x1c00], desc[UR60][R218.64], P0 ;  /* 0x01c00000dad27fae */ /* 0x0003e2000812187c */
[----:B---3--:R-:W-:-:S03]  /*65550*/  IMAD.WIDE R170, R5, 0x4, R204 ;  /* 0x0000000405aa7825 */ /* 0x008fc600078e02cc */
[----:B------:R-:W3:Y:S04]  /*65560*/  LDL.LU.64 R204, [R1+0x210] ;  /* 0x0002100001cc7983 */ /* 0x000ee80000300a00 */
[----:B------:R1:W-:Y:S01]  /*65570*/  STL.64 [R1+0x14f8], R218 ;  /* 0x0014f8da01007387 */ /* 0x0003e20000100a00 */
[----:B----4-:R-:W-:-:S03]  /*65580*/  IMAD.WIDE R8, R5, 0x4, R8 ;  /* 0x0000000405087825 */ /* 0x010fc600078e0208 */
[----:B------:R-:W-:Y:S04]  /*65590*/  STL.64 [R1+0x14f0], R170 ;  /* 0x0014f0aa01007387 */ /* 0x000fe80000100a00 */
[----:B------:R-:W-:Y:S01]  /*655a0*/  LDGSTS.E [R7+0x2000], desc[UR60][R170.64], P0 ;  /* 0x02000000aa077fae */ /* 0x000fe2000812187c */
[----:B------:R-:W-:-:S03]  /*655b0*/  IMAD.WIDE R214, R5, 0x4, R214 ;  /* 0x0000000405d67825 */ /* 0x000fc600078e02d6 */
[----:B------:R4:W-:Y:S04]  /*655c0*/  STL.64 [R1+0x14e8], R8 ;  /* 0x0014e80801007387 */ /* 0x0009e80000100a00 */
[----:B------:R4:W-:Y:S01]  /*655d0*/  LDGSTS.E [R6+0x2400], desc[UR60][R8.64], P0 ;  /* 0x0240000008067fae */ /* 0x0009e2000812187c */
[----:B-1----:R-:W-:-:S03]  /*655e0*/  IMAD.WIDE R218, R5, 0x4, R202 ;  /* 0x0000000405da7825 */ /* 0x002fc600078e02ca */
[----:B------:R-:W3:Y:S04]  /*655f0*/  LDL.LU.64 R202, [R1+0x1f0] ;  /* 0x0001f00001ca7983 */ /* 0x000ee80000300a00 */
[----:B------:R-:W-:Y:S01]  /*65600*/  STL.64 [R1+0x14e0], R218 ;  /* 0x0014e0da01007387 */ /* 0x000fe20000100a00 */
[----:B----4-:R-:W-:-:S03]  /*65610*/  IMAD.WIDE R8, R5, 0x4, R220 ;  /* 0x0000000405087825 */ /* 0x010fc600078e02dc */
[----:B------:R-:W-:Y:S04]  /*65620*/  STL.64 [R1+0x14d8], R214 ;  /* 0x0014d8d601007387 */ /* 0x000fe80000100a00 */
[----:B------:R-:W4:Y:S01]  /*65630*/  LDL.LU.64 R220, [R1+0x1d0] ;  /* 0x0001d00001dc7983 */ /* 0x000f220000300a00 */
[----:B------:R-:W-:-:S03]  /*65640*/  IMAD.WIDE R170, R5, 0x4, R216 ;  /* 0x0000000405aa7825 */ /* 0x000fc600078e02d8 */
[----:B------:R1:W-:Y:S04]  /*65650*/  STL.64 [R1+0x14d0], R8 ;  /* 0x0014d00801007387 */ /* 0x0003e80000100a00 */
[----:B------:R-:W4:Y:S04]  /*65660*/  LDL.LU.64 R216, [R1+0x1b0] ;  /* 0x0001b00001d87983 */ /* 0x000f280000300a00 */
[----:B------:R1:W-:Y:S04]  /*65670*/  LDGSTS.E [R211+0x2800], desc[UR60][R218.64], P0 ;  /* 0x02800000dad37fae */ /* 0x0003e8000812187c */
[----:B------:R1:W-:Y:S04]  /*65680*/  LDGSTS.E [R210+0x2c00], desc[UR60][R214.64], P0 ;  /* 0x02c00000d6d27fae */ /* 0x0003e8000812187c */
[----:B------:R-:W-:Y:S04]  /*65690*/  STL.64 [R1+0x14c8], R170 ;  /* 0x0014c8aa01007387 */ /* 0x000fe80000100a00 */
[----:B------:R-:W-:Y:S04]  /*656a0*/  LDGSTS.E [R7+0x3000], desc[UR60][R8.64], P0 ;  /* 0x0300000008077fae */ /* 0x000fe8000812187c */
[----:B------:R-:W-:Y:S04]  /*656b0*/  LDGSTS.E [R6+0x3400], desc[UR60][R170.64], P0 ;  /* 0x03400000aa067fae */ /* 0x000fe8000812187c */
[----:B-1----:R-:W4:Y:S01]  /*656c0*/  LDL.LU.64 R8, [R1+0x190] ;  /* 0x0001900001087983 */ /* 0x002f220000300a00 */
[----:B------:R-:W-:-:S04]  /*656d0*/  IMAD.WIDE R218, R5, 0x4, R212 ;  /* 0x0000000405da7825 */ /* 0x000fc800078e02d4 */
[----:B------:R-:W-:Y:S01]  /*656e0*/  IMAD.WIDE R214, R5, 0x4, R208 ;  /* 0x0000000405d67825 */ /* 0x000fe200078e02d0 */
[----:B------:R1:W-:Y:S04]  /*656f0*/  STL.64 [R1+0x14c0], R218 ;  /* 0x0014c0da01007387 */ /* 0x0003e80000100a00 */
[----:B------:R-:W-:Y:S04]  /*65700*/  STL.64 [R1+0x1490], R214 ;  /* 0x001490d601007387 */ /* 0x000fe80000100a00 */
[----:B------:R1:W-:Y:S04]  /*65710*/  LDGSTS.E [R211+0x3800], desc[UR60][R218.64], P0 ;  /* 0x03800000dad37fae */ /* 0x0003e8000812187c */
[----:B------:R-:W-:Y:S01]  /*65720*/  LDGSTS.E [R210+0x3c00], desc[UR60][R214.64], P0 ;  /* 0x03c00000d6d27fae */ /* 0x000fe2000812187c */
[C---:B-1----:R-:W-:Y:S01]  /*65730*/  IADD3 R219, R245.reuse, 0x100000, RZ ;  /* 0x00100000f5db7810 */ /* 0x042fe20007ffe0ff */
[----:B------:R-:W-:-:S02]  /*65740*/  VIADD R218, R245, 0x100000 ;  /* 0x00100000f5da7836 */ /* 0x000fc40000000000 */
[----:B--2---:R-:W-:-:S05]  /*65750*/  IMAD.WIDE R212, R5, 0x4, R206 ;  /* 0x0000000405d47825 */ /* 0x004fca00078e02ce */
[----:B------:R-:W-:Y:S01]  /*65760*/  LDGSTS.E [R7+0x4000], desc[UR60][R212.64], P0 ;  /* 0x04000000d4077fae */ /* 0x000fe2000812187c */
[----:B---3--:R-:W-:-:S03]  /*65770*/  IMAD.WIDE R170, R5, 0x4, R204 ;  /* 0x0000000405aa7825 */ /* 0x008fc600078e02cc */
[----:B------:R-:W2:Y:S04]  /*65780*/  LDL.LU.64 R204, [R1+0x170] ;  /* 0x0001700001cc7983 */ /* 0x000ea80000300a00 */
[----:B------:R1:W-:Y:S04]  /*65790*/  STL.64 [R1+0x1488], R212 ;  /* 0x001488d401007387 */ /* 0x0003e80000100a00 */
[----:B------:R-:W3:Y:S04]  /*657a0*/  LDL.LU.64 R206, [R1+0x150] ;  /* 0x0001500001ce7983 */ /* 0x000ee80000300a00 */
[----:B------:R-:W3:Y:S04]  /*657b0*/  LDL.LU.64 R208, [R1+0x130] ;  /* 0x0001300001d07983 */ /* 0x000ee80000300a00 */
[----:B------:R4:W-:Y:S04]  /*657c0*/  STL.64 [R1+0x1480], R170 ;  /* 0x001480aa01007387 */ /* 0x0009e80000100a00 */
[----:B------:R-:W3:Y:S04]  /*657d0*/  LDL.LU.64 R210, [R1+0x110] ;  /* 0x0001100001d27983 */ /* 0x000ee80000300a00 */
[----:B------:R4:W-:Y:S01]  /*657e0*/  LDGSTS.E [R6+0x4400], desc[UR60][R170.64], P0 ;  /* 0x04400000aa067fae */ /* 0x0009e2000812187c */
[----:B------:R-:W-:-:S03]  /*657f0*/  IMAD.WIDE R202, R5, 0x4, R202 ;  /* 0x0000000405ca7825 */ /* 0x000fc600078e02ca */
[----:B-1----:R-:W3:Y:S04]  /*65800*/  LDL.LU.64 R212, [R1+0xf0] ;  /* 0x0000f00001d47983 */ /* 0x002ee80000300a00 */
[----:B------:R-:W3:Y:S04]  /*65810*/  LDL.LU.64 R214, [R1+0xd0] ;  /* 0x0000d00001d67983 */ /* 0x000ee80000300a00 */
[----:B------:R-:W3:Y:S04]  /*65820*/  LDL.LU.64 R250, [R1+0xb0] ;  /* 0x0000b00001fa7983 */ /* 0x000ee80000300a00 */
[----:B------:R1:W-:Y:S01]  /*65830*/  STL.64 [R1+0x1478], R202 ;  /* 0x001478ca01007387 */ /* 0x0003e20000100a00 */
[----:B----4-:R-:W-:-:S04]  /*65840*/  IMAD.WIDE R220, R5, 0x4, R220 ;  /* 0x0000000405dc7825 */ /* 0x010fc800078e02dc */
[C---:B------:R-:W-:Y:S01]  /*65850*/  IMAD.WIDE R170, R5.reuse, 0x4, R216 ;  /* 0x0000000405aa7825 */ /* 0x040fe200078e02d8 */
[----:B------:R-:W-:Y:S04]  /*65860*/  LDGSTS.E [R219+0x4800], desc[UR60][R202.64], P0 ;  /* 0x04800000cadb7fae */ /* 0x000fe8000812187c */
[----:B------:R-:W4:Y:S04]  /*65870*/  LDL.LU.64 R216, [R1+0x90] ;  /* 0x0000900001d87983 */ /* 0x000f280000300a00 */
[----:B------:R1:W-:Y:S04]  /*65880*/  STL.64 [R1+0x1470], R220 ;  /* 0x001470dc01007387 */ /* 0x0003e80000100a00 */
[----:B------:R1:W-:Y:S04]  /*65890*/  STL.64 [R1+0x1468], R170 ;  /* 0x001468aa01007387 */ /* 0x0003e80000100a00 */
[----:B------:R-:W-:Y:S04]  /*658a0*/  LDGSTS.E [R218+0x4c00], desc[UR60][R220.64], P0 ;  /* 0x04c00000dcda7fae */ /* 0x000fe8000812187c */
[----:B------:R-:W-:Y:S04]  /*658b0*/  LDGSTS.E [R7+0x5000], desc[UR60][R170.64], P0 ;  /* 0x05000000aa077fae */ /* 0x000fe8000812187c */
[----:B-1----:R-:W4:Y:S01]  /*658c0*/  LDL.LU.64 R202, [R1+0x2600] ;  /* 0x0026000001ca7983 */ /* 0x002f220000300a00 */
[----:B------:R-:W-:-:S05]  /*658d0*/  IMAD.WIDE R8, R5, 0x4, R8 ;  /* 0x0000000405087825 */ /* 0x000fca00078e0208 */
[----:B------:R1:W-:Y:S04]  /*658e0*/  STL.64 [R1+0x1460], R8 ;  /* 0x0014600801007387 */ /* 0x0003e80000100a00 */
[----:B------:R-:W4:Y:S04]  /*658f0*/  LDL.LU.64 R218, [R1+0x70] ;  /* 0x0000700001da7983 */ /* 0x000f280000300a00 */
[----:B------:R-:W4:Y:S04]  /*65900*/  LDL.LU.64 R220, [R1+0x50] ;  /* 0x0000500001dc7983 */ /* 0x000f280000300a00 */
[----:B------:R-:W4:Y:S04]  /*65910*/  LDL.LU.64 R170, [R1+0x30] ;  /* 0x0000300001aa7983 */ /* 0x000f280000300a00 */
[----:B------:R-:W-:Y:S04]  /*65920*/  LDGSTS.E [R6+0x5400], desc[UR60][R8.64], P0 ;  /* 0x0540000008067fae */ /* 0x000fe8000812187c */
[----:B-1----:R-:W4:Y:S01]  /*65930*/  LDL.LU.64 R8, [R1+0x10] ;  /* 0x0000100001087983 */ /* 0x002f220000300a00 */
[----:B------:R-:W-:-:S02]  /*65940*/  VIADD R252, R245, 0x100000 ;  /* 0x00100000f5fc7836 */ /* 0x000fc40000000000 */
[----:B--2---:R-:W-:-:S04]  /*65950*/  IMAD.WIDE R204, R5, 0x4, R204 ;  /* 0x0000000405cc7825 */ /* 0x004fc800078e02cc */
[----:B---3--:R-:W-:-:S04]  /*65960*/  IMAD.WIDE R206, R5, 0x4, R206 ;  /* 0x0000000405ce7825 */ /* 0x008fc800078e02ce */
[----:B------:R-:W-:-:S04]  /*65970*/  IMAD.WIDE R208, R5, 0x4, R208 ;  /* 0x0000000405d07825 */ /* 0x000fc800078e02d0 */
[----:B------:R-:W-:Y:S01]  /*65980*/  IMAD.WIDE R210, R5, 0x4, R210 ;  /* 0x0000000405d27825 */ /* 0x000fe200078e02d2 */
[----:B------:R-:W-:-:S05]  /*65990*/  IADD3 R5, R245, 0x100000, RZ ;  /* 0x00100000f5057810 */ /* 0x000fca0007ffe0ff */
[----:B------:R1:W-:Y:S04]  /*659a0*/  LDGSTS.E [R5+0x5800], desc[UR60][R204.64], P0 ;  /* 0x05800000cc057fae */ /* 0x0003e8000812187c */
[----:B------:R-:W-:Y:S04]  /*659b0*/  LDGSTS.E [R252+0x5c00], desc[UR60][R206.64], P0 ;  /* 0x05c00000cefc7fae */ /* 0x000fe8000812187c */
[----:B------:R-:W-:Y:S04]  /*659c0*/  LDGSTS.E [R7+0x6000], desc[UR60][R208.64], P0 ;  /* 0x06000000d0077fae */ /* 0x000fe8000812187c */
[----:B------:R-:W-:Y:S01]  /*659d0*/  LDGSTS.E [R6+0x6400], desc[UR60][R210.64], P0 ;  /* 0x06400000d2067fae */ /* 0x000fe2000812187c */
[----:B-1----:R-:W1:Y:S02]  /*659e0*/  LDC R5, c[0x0][0x23c] ;  /* 0x00008f00ff057b82 */ /* 0x002e640000000800 */
[----:B-1----:R-:W-:-:S04]  /*659f0*/  IMAD.SHL.U32 R5, R5, 0x80, RZ ;  /* 0x0000008005057824 */ /* 0x002fc800078e00ff */
[----:B------:R-:W-:-:S04]  /*65a00*/  IMAD.WIDE R212, R5, 0x4, R212 ;  /* 0x0000000405d47825 */ /* 0x000fc800078e02d4 */
[----:B------:R-:W-:-:S04]  /*65a10*/  IMAD.WIDE R214, R5, 0x4, R214 ;  /* 0x0000000405d67825 */ /* 0x000fc800078e02d6 */
[----:B------:R-:W-:-:S04]  /*65a20*/  IMAD.WIDE R250, R5, 0x4, R250 ;  /* 0x0000000405fa7825 */ /* 0x000fc800078e02fa */
[----:B----4-:R-:W-:-:S04]  /*65a30*/  IMAD.WIDE R216, R5, 0x4, R216 ;  /* 0x0000000405d87825 */ /* 0x010fc800078e02d8 */
[----:B------:R-:W-:Y:S01]  /*65a40*/  VIADD R5, R245, 0x100000 ;  /* 0x00100000f5057836 */ /* 0x000fe20000000000 */
[----:B------:R-:W-:Y:S04]  /*65a50*/  LDGSTS.E [R252+0x6800], desc[UR60][R212.64], P0 ;  /* 0x06800000d4fc7fae */ /* 0x000fe8000812187c */
[----:B------:R1:W-:Y:S04]  /*65a60*/  LDGSTS.E [R5+0x6c00], desc[UR60][R214.64], P0 ;  /* 0x06c00000d6057fae */ /* 0x0003e8000812187c */
[----:B------:R2:W-:Y:S01]  /*65a70*/  STL.64 [R1+0x1458], R204 ;  /* 0x001458cc01007387 */ /* 0x0005e20000100a00 */
[----:B-1----:R-:W1:Y:S03]  /*65a80*/  LDC R5, c[0x0][0x23c] ;  /* 0x00008f00ff057b82 */ /* 0x002e660000000800 */
[----:B------:R3:W-:Y:S04]  /*65a90*/  STL.64 [R1+0x1450], R206 ;  /* 0x001450ce01007387 */ /* 0x0007e80000100a00 */
[----:B--2---:R-:W2:Y:S04]  /*65aa0*/  LDL.LU.64 R204, [R1+0x25f8] ;  /* 0x0025f80001cc7983 */ /* 0x004ea80000300a00 */
[----:B------:R4:W-:Y:S04]  /*65ab0*/  STL.64 [R1+0x1448], R208 ;  /* 0x001448d001007387 */ /* 0x0009e80000100a00 */
[----:B------:R1:W-:Y:S04]  /*65ac0*/  LDGSTS.E [R7+0x7000], desc[UR60][R250.64], P0 ;  /* 0x07000000fa077fae */ /* 0x0003e8000812187c */
[----:B------:R-:W-:Y:S04]  /*65ad0*/  LDGSTS.E [R6+0x7400], desc[UR60][R216.64], P0 ;  /* 0x07400000d8067fae */ /* 0x000fe8000812187c */
[----:B---3--:R-:W3:Y:S04]  /*65ae0*/  LDL.LU.64 R206, [R1+0x25f0] ;  /* 0x0025f00001ce7983 */ /* 0x008ee80000300a00 */
[----:B----4-:R-:W4:Y:S04]  /*65af0*/  LDL.LU.64 R208, [R1+0x25e8] ;  /* 0x0025e80001d07983 */ /* 0x010f280000300a00 */
[----:B------:R1:W-:Y:S02]  /*65b00*/  STL.64 [R1+0x1440], R210 ;  /* 0x001440d201007387 */ /* 0x0003e40000100a00 */
[----:B-1----:R-:W-:-:S02]  /*65b10*/  SHF.L.U32 R5, R5, 0x7, RZ ;  /* 0x0000000705057819 */ /* 0x002fc400000006ff */
[----:B------:R-:W4:Y:S04]  /*65b20*/  LDL.LU.64 R210, [R1+0x25e0] ;  /* 0x0025e00001d27983 */ /* 0x000f280000300a00 */
[----:B------:R1:W-:Y:S04]  /*65b30*/  STL.64 [R1+0x1438], R212 ;  /* 0x001438d401007387 */ /* 0x0003e80000100a00 */
[----:B------:R1:W-:Y:S01]  /*65b40*/  STL.64 [R1+0x1430], R214 ;  /* 0x001430d601007387 */ /* 0x0003e20000100a00 */
[----:B------:R-:W-:-:S04]  /*65b50*/  IMAD.WIDE R218, R5, 0x4, R218 ;  /* 0x0000000405da7825 */ /* 0x000fc800078e02da */
[----:B------:R-:W-:-:S04]  /*65b60*/  IMAD.WIDE R220, R5, 0x4, R220 ;  /* 0x0000000405dc7825 */ /* 0x000fc800078e02dc */
[----:B------:R-:W-:-:S04]  /*65b70*/  IMAD.WIDE R170, R5, 0x4, R170 ;  /* 0x0000000405aa7825 */ /* 0x000fc800078e02aa */
[C---:B------:R-:W-:Y:S01]  /*65b80*/  IMAD.WIDE R8, R5.reuse, 0x4, R8 ;  /* 0x0000000405087825 */ /* 0x040fe200078e0208 */
[----:B-1----:R-:W4:Y:S04]  /*65b90*/  LDL.LU.64 R212, [R1+0x25d8] ;  /* 0x0025d80001d47983 */ /* 0x002f280000300a00 */
[----:B------:R-:W4:Y:S04]  /*65ba0*/  LDL.LU R252, [R1+0x25d0] ;  /* 0x0025d00001fc7983 */ /* 0x000f280000300800 */
[----:B------:R1:W-:Y:S04]  /*65bb0*/  STL.64 [R1+0x1428], R250 ;  /* 0x001428fa01007387 */ /* 0x0003e80000100a00 */
[----:B------:R-:W4:Y:S04]  /*65bc0*/  LDL.LU.64 R214, [R1+0x25c8] ;  /* 0x0025c80001d67983 */ /* 0x000f280000300a00 */
[----:B------:R1:W-:Y:S01]  /*65bd0*/  STL.64 [R1+0x1420], R216 ;  /* 0x001420d801007387 */ /* 0x0003e20000100a00 */
[----:B------:R-:W-:-:S04]  /*65be0*/  IMAD.WIDE R232, R5, 0x4, R232 ;  /* 0x0000000405e87825 */ /* 0x000fc800078e02e8 */
[C---:B-1----:R-:W-:Y:S02]  /*65bf0*/  VIADD R251, R245.reuse, 0x100000 ;  /* 0x00100000f5fb7836 */ /* 0x042fe40000000000 */
[----:B------:R-:W-:Y:S01]  /*65c00*/  VIADD R250, R245, 0x100000 ;  /* 0x00100000f5fa7836 */ /* 0x000fe20000000000 */
[----:B------:R-:W4:Y:S04]  /*65c10*/  LDL.LU.64 R216, [R1+0x25c0] ;  /* 0x0025c00001d87983 */ /* 0x000f280000300a00 */
[----:B------:R1:W-:Y:S04]  /*65c20*/  STL.64 [R1+0x1418], R218 ;  /* 0x001418da01007387 */ /* 0x0003e80000100a00 */
[----:B------:R1:W-:Y:S04]  /*65c30*/  STL.64 [R1+0x1410], R220 ;  /* 0x001410dc01007387 */ /* 0x0003e80000100a00 */
[----:B------:R-:W-:Y:S04]  /*65c40*/  LDGSTS.E [R251+0x7800], desc[UR60][R218.64], P0 ;  /* 0x07800000dafb7fae */ /* 0x000fe8000812187c */
[----:B------:R1:W-:Y:S04]  /*65c50*/  LDGSTS.E [R250+0x7c00], desc[UR60][R220.64], P0 ;  /* 0x07c00000dcfa7fae */ /* 0x0003e8000812187c */
[----:B------:R-:W-:Y:S04]  /*65c60*/  LDGSTS.E [R7+0x20000], desc[UR60][R170.64], P0 ;  /* 0x20000000aa077fae */ /* 0x000fe8000812187c */
[----:B------:R1:W-:Y:S04]  /*65c70*/  LDGSTS.E [R6+0x20400], desc[UR60][R8.64], P0 ;  /* 0x2040000008067fae */ /* 0x0003e8000812187c */
[----:B-1----:R-:W4:Y:S04]  /*65c80*/  LDL.LU.64 R218, [R1+0x25b8] ;  /* 0x0025b80001da7983 */ /* 0x002f280000300a00 */
[----:B------:R1:W-:Y:S04]  /*65c90*/  STL.64 [R1+0x1408], R170 ;  /* 0x001408aa01007387 */ /* 0x0003e80000100a00 */
[----:B------:R-:W4:Y:S01]  /*65ca0*/  LDL.LU.64 R220, [R1+0x25b0] ;  /* 0x0025b00001dc7983 */ /* 0x000f220000300a00 */
[----:B------:R-:W-:-:S03]  /*65cb0*/  IMAD.WIDE R250, R5, 0x4, R240 ;  /* 0x0000000405fa7825 */ /* 0x000fc600078e02f0 */
[----:B------:R1:W-:Y:S01]  /*65cc0*/  STL.64 [R1+0x1400], R8 ;  /* 0x0014000801007387 */ /* 0x0003e20000100a00 */
[----:B------:R-:W-:Y:S02]  /*65cd0*/  VIADD R241, R245, 0x100000 ;  /* 0x00100000f5f17836 */ /* 0x000fe40000000000 */
[C---:B------:R-:W-:Y:S01]  /*65ce0*/  IMAD.WIDE R6, R5.reuse, 0x4, R62 ;  /* 0x0000000405067825 */ /* 0x040fe200078e023e */
[----:B------:R1:W-:Y:S04]  /*65cf0*/  STL.64 [R1+0x13f8], R250 ;  /* 0x0013f8fa01007387 */ /* 0x0003e80000100a00 */
[----:B------:R-:W-:Y:S04]  /*65d00*/  STL.64 [R1+0x13f0], R232 ;  /* 0x0013f0e801007387 */ /* 0x000fe80000100a00 */
[----:B------:R-:W-:Y:S01]  /*65d10*/  LDGSTS.E [R241+0x20800], desc[UR60][R250.64], P0 ;  /* 0x20800000faf17fae */ /* 0x000fe2000812187c */
[----:B-1----:R-:W-:-:S04]  /*65d20*/  IMAD.WIDE R170, R5, 0x4, R224 ;  /* 0x0000000405aa7825 */ /* 0x002fc800078e02e0 */
[C---:B------:R-:W-:Y:S01]  /*65d30*/  VIADD R8, R245.reuse, 0x100000 ;  /* 0x00100000f5087836 */ /* 0x040fe20000000000 */
[C---:B------:R-:W-:Y:S02]  /*65d40*/  IADD3 R9, R245.reuse, 0x100000, RZ ;  /* 0x00100000f5097810 */ /* 0x040fe40007ffe0ff */
[C---:B------:R-:W-:Y:S01]  /*65d50*/  IADD3 R224, R245.reuse, 0x100000, RZ ;  /* 0x00100000f5e07810 */ /* 0x040fe20007ffe0ff */
[----:B------:R-:W-:Y:S02]  /*65d60*/  VIADD R225, R245, 0x100000 ;  /* 0x00100000f5e17836 */ /* 0x000fe40000000000 */
[----:B------:R-:W-:-:S04]  /*65d70*/  IMAD.WIDE R60, R5, 0x4, R60 ;  /* 0x00000004053c7825 */ /* 0x000fc800078e023c */
[----:B------:R-:W-:Y:S01]  /*65d80*/  VIADD R63, R245, 0x100000 ;  /* 0x00100000f53f7836 */ /* 0x000fe20000000000 */
[----:B------:R-:W-:Y:S04]  /*65d90*/  LDGSTS.E [R9+0x20c00], desc[UR60][R232.64], P0 ;  /* 0x20c00000e8097fae */ /* 0x000fe8000812187c */
[----:B------:R-:W4:Y:S04]  /*65da0*/  LDL.LU.64 R250, [R1+0x25a8] ;  /* 0x0025a80001fa7983 */ /* 0x000f280000300a00 */
[----:B------:R-:W-:Y:S04]  /*65db0*/  STL.64 [R1+0x13e8], R170 ;  /* 0x0013e8aa01007387 */ /* 0x000fe80000100a00 */
[----:B------:R1:W-:Y:S01]  /*65dc0*/  LDGSTS.E [R8+0x21000], desc[UR60][R170.64], P0 ;  /* 0x21000000aa087fae */ /* 0x0003e2000812187c */
[----:B------:R-:W-:-:S03]  /*65dd0*/  IMAD.WIDE R58, R5, 0x4, R58 ;  /* 0x00000004053a7825 */ /* 0x000fc600078e023a */
[----:B------:R1:W-:Y:S04]  /*65de0*/  STL.64 [R1+0x13e0], R6 ;  /* 0x0013e00601007387 */ /* 0x0003e80000100a00 */
[----:B------:R1:W-:Y:S01]  /*65df0*/  LDGSTS.E [R224+0x21400], desc[UR60][R6.64], P0 ;  /* 0x2140000006e07fae */ /* 0x0003e2000812187c */
[----:B------:R-:W-:-:S03]  /*65e00*/  IADD3 R62, R245, 0x100000, RZ ;  /* 0x00100000f53e7810 */ /* 0x000fc60007ffe0ff */
[----:B------:R-:W-:Y:S04]  /*65e10*/  STL.64 [R1+0x13d8], R60 ;  /* 0x0013d83c01007387 */ /* 0x000fe80000100a00 */
[----:B------:R-:W-:Y:S04]  /*65e20*/  LDGSTS.E [R225+0x21800], desc[UR60][R60.64], P0 ;  /* 0x218000003ce17fae */ /* 0x000fe8000812187c */
[----:B------:R-:W-:Y:S04]  /*65e30*/  STL.64 [R1+0x13d0], R58 ;  /* 0x0013d03a01007387 */ /* 0x000fe80000100a00 */
[----:B------:R-:W-:Y:S01]  /*65e40*/  LDGSTS.E [R63+0x21c00], desc[UR60][R58.64], P0 ;  /* 0x21c000003a3f7fae */ /* 0x000fe2000812187c */
[----:B-1----:R-:W-:-:S04]  /*65e50*/  IMAD.WIDE R8, R5, 0x4, R56 ;  /* 0x0000000405087825 */ /* 0x002fc800078e0238 */
[----:B------:R-:W-:Y:S02]  /*65e60*/  VIADD R56, R245, 0x100000 ;  /* 0x00100000f5387836 */ /* 0x000fe40000000000 */
[----:B------:R-:W-:-:S04]  /*65e70*/  IMAD.WIDE R6, R5, 0x4, R54 ;  /* 0x0000000405067825 */ /* 0x000fc800078e0236 */
[----:B------:R-:W-:Y:S02]  /*65e80*/  VIADD R57, R245, 0x100000 ;  /* 0x00100000f5397836 */ /* 0x000fe40000000000 */
[----:B------:R-:W-:Y:S01]  /*65e90*/  IMAD.WIDE R52, R5, 0x4, R52 ;  /* 0x0000000405347825 */ /* 0x000fe200078e0234 */
[----:B------:R1:W-:Y:S04]  /*65ea0*/  STL.64 [R1+0x13c8], R8 ;  /* 0x0013c80801007387 */ /* 0x0003e80000100a00 */
[----:B------:R1:W-:Y:S01]  /*65eb0*/  LDGSTS.E [R62+0x22000], desc[UR60][R8.64], P0 ;  /* 0x22000000083e7fae */ /* 0x0003e2000812187c */
[----:B------:R-:W-:Y:S01]  /*65ec0*/  IADD3 R55, R245, 0x100000, RZ ;  /* 0x00100000f5377810 */ /* 0x000fe20007ffe0ff */
[----:B------:R-:W-:Y:S02]  /*65ed0*/  IMAD.WIDE R50, R5, 0x4, R50 ;  /* 0x0000000405327825 */ /* 0x000fe400078e0232 */
[----:B------:R1:W-:Y:S04]  /*65ee0*/  STL.64 [R1+0x13c0], R6 ;  /* 0x0013c00601007387 */ /* 0x0003e80000100a00 */
[----:B------:R1:W-:Y:S01]  /*65ef0*/  LDGSTS.E [R56+0x22400], desc[UR60][R6.64], P0 ;  /* 0x2240000006387fae */ /* 0x0003e2000812187c */
[----:B------:R-:W-:-:S03]  /*65f00*/  VIADD R54, R245, 0x100000 ;  /* 0x00100000f5367836 */ /* 0x000fc60000000000 */
[----:B------:R-:W-:Y:S04]  /*65f10*/  STL.64 [R1+0x13b8], R52 ;  /* 0x0013b83401007387 */ /* 0x000fe80000100a00 */
[----:B------:R-:W-:Y:S04]  /*65f20*/  LDGSTS.E [R57+0x22800], desc[UR60][R52.64], P0 ;  /* 0x2280000034397fae */ /* 0x000fe8000812187c */
[----:B------:R-:W-:Y:S04]  /*65f30*/  STL.64 [R1+0x13b0], R50 ;  /* 0x0013b03201007387 */ /* 0x000fe80000100a00 */
[----:B------:R-:W-:Y:S01]  /*65f40*/  LDGSTS.E [R55+0x22c00], desc[UR60][R50.64], P0 ;  /* 0x22c0000032377fae */ /* 0x000fe2000812187c */
[----:B-1----:R-:W-:-:S04]  /*65f50*/  IMAD.WIDE R8, R5, 0x4, R48 ;  /* 0x0000000405087825 */ /* 0x002fc800078e0230 */
[C---:B------:R-:W-:Y:S01]  /*65f60*/  VIADD R48, R245.reuse, 0x100000 ;  /* 0x00100000f5307836 */ /* 0x040fe20000000000 */
[----:B------:R-:W-:Y:S01]  /*65f70*/  IADD3 R49, R245, 0x100000, RZ ;  /* 0x00100000f5317810 */ /* 0x000fe20007ffe0ff */
[----:B------:R-:W-:-:S04]  /*65f80*/  IMAD.WIDE R44, R5, 0x4, R44 ;  /* 0x00000004052c7825 */ /* 0x000fc800078e022c */
[----:B------:R-:W-:Y:S01]  /*65f90*/  IMAD.WIDE R6, R5, 0x4, R46 ;  /* 0x0000000405067825 */ /* 0x000fe200078e022e */
[----:B------:R1:W-:Y:S04]  /*65fa0*/  STL.64 [R1+0x13a8], R8 ;  /* 0x0013a80801007387 */ /* 0x0003e80000100a00 */
[----:B------:R1:W-:Y:S01]  /*65fb0*/  LDGSTS.E [R54+0x23000], desc[UR60][R8.64], P0 ;  /* 0x2300000008367fae */ /* 0x0003e2000812187c */
[----:B------:R-:W-:Y:S02]  /*65fc0*/  VIADD R47, R245, 0x100000 ;  /* 0x00100000f52f7836 */ /* 0x000fe40000000000 */
[----:B------:R-:W-:Y:S01]  /*65fd0*/  IMAD.WIDE R42, R5, 0x4, R42 ;  /* 0x00000004052a7825 */ /* 0x000fe200078e022a */
[----:B------:R1:W-:Y:S04]  /*65fe0*/  STL.64 [R1+0x13a0], R6 ;  /* 0x0013a00601007387 */ /* 0x0003e80000100a00 */
[----:B------:R1:W-:Y:S01]  /*65ff0*/  LDGSTS.E [R48+0x23400], desc[UR60][R6.64], P0 ;  /* 0x2340000006307fae */ /* 0x0003e2000812187c */
[----:B------:R-:W-:-:S03]  /*66000*/  VIADD R46, R245, 0x100000 ;  /* 0x00100000f52e7836 */ /* 0x000fc60000000000 */
[----:B------:R-:W-:Y:S04]  /*66010*/  STL.64 [R1+0x1398], R44 ;  /* 0x0013982c01007387 */ /* 0x000fe80000100a00 */
[----:B------:R-:W-:Y:S04]  /*66020*/  LDGSTS.E [R49+0x23800], desc[UR60][R44.64], P0 ;  /* 0x238000002c317fae */ /* 0x000fe8000812187c */
[----:B------:R-:W-:Y:S04]  /*66030*/  STL.64 [R1+0x1388], R42 ;  /* 0x0013882a01007387 */ /* 0x000fe80000100a00 */
[----:B------:R-:W-:Y:S01]  /*66040*/  LDGSTS.E [R47+0x23c00], desc[UR60][R42.64], P0 ;  /* 0x23c000002a2f7fae */ /* 0x000fe2000812187c */
[----:B-1----:R-:W-:Y:S01]  /*66050*/  IMAD.WIDE R8, R5, 0x4, R40 ;  /* 0x0000000405087825 */ /* 0x002fe200078e0228 */
[----:B------:R-:W-:-:S03]  /*66060*/  IADD3 R40, R245, 0x100000, RZ ;  /* 0x00100000f5287810 */ /* 0x000fc60007ffe0ff */
[----:B------:R-:W-:-:S04]  /*66070*/  IMAD.WIDE R36, R5, 0x4, R36 ;  /* 0x0000000405247825 */ /* 0x000fc800078e0224 */
[C---:B------:R-:W-:Y:S01]  /*66080*/  IMAD.WIDE R6, R5.reuse, 0x4, R38 ;  /* 0x0000000405067825 */ /* 0x040fe200078e0226 */
[----:B------:R1:W-:Y:S04]  /*66090*/  STL.64 [R1+0x1378], R8 ;  /* 0x0013780801007387 */ /* 0x0003e80000100a00 */
[----:B------:R1:W-:Y:S01]  /*660a0*/  LDGSTS.E [R46+0x24000], desc[UR60][R8.64], P0 ;  /* 0x24000000082e7fae */ /* 0x0003e2000812187c */
[----:B------:R-:W-:-:S03]  /*660b0*/  IMAD.WIDE R34, R5, 0x4, R34 ;  /* 0x0000000405227825 */ /* 0x000fc600078e0222 */
[----:B------:R2:W-:Y:S01]  /*660c0*/  STL.64 [R1+0x1368], R6 ;  /* 0x0013680601007387 */ /* 0x0005e20000100a00 */
[----:B------:R-:W-:-:S03]  /*660d0*/  VIADD R41, R245, 0x100000 ;  /* 0x00100000f5297836 */ /* 0x000fc60000000000 */
[----:B------:R2:W-:Y:S01]  /*660e0*/  LDGSTS.E [R40+0x24400], desc[UR60][R6.64], P0 ;  /* 0x2440000006287fae */ /* 0x0005e2000812187c */
[C---:B------:R-:W-:Y:S01]  /*660f0*/  VIADD R39, R245.reuse, 0x100000 ;  /* 0x00100000f5277836 */ /* 0x040fe20000000000 */
[----:B------:R-:W-:Y:S02]  /*66100*/  IADD3 R38, R245, 0x100000, RZ ;  /* 0x00100000f5267810 */ /* 0x000fe40007ffe0ff */
[----:B------:R-:W-:Y:S04]  /*66110*/  STL.64 [R1+0x1358], R36 ;  /* 0x0013582401007387 */ /* 0x000fe80000100a00 */
[----:B------:R-:W-:Y:S04]  /*66120*/  STL.64 [R1+0x1350], R34 ;  /* 0x0013502201007387 */ /* 0x000fe80000100a00 */
[----:B------:R-:W-:Y:S04]  /*66130*/  LDGSTS.E [R41+0x24800], desc[UR60][R36.64], P0 ;  /* 0x2480000024297fae */ /* 0x000fe8000812187c */
[----:B------:R-:W-:Y:S01]  /*66140*/  LDGSTS.E [R39+0x24c00], desc[UR60][R34.64], P0 ;  /* 0x24c0000022277fae */ /* 0x000fe2000812187c */
[----:B-1----:R-:W-:-:S04]  /*66150*/  IMAD.WIDE R8, R5, 0x4, R32 ;  /* 0x0000000405087825 */ /* 0x002fc800078e0220 */
[----:B------:R-:W-:Y:S02]  /*66160*/  VIADD R32, R245, 0x100000 ;  /* 0x00100000f5207836 */ /* 0x000fe40000000000 */
[----:B--2---:R-:W-:Y:S01]  /*66170*/  IMAD.WIDE R6, R5, 0x4, R30 ;  /* 0x0000000405067825 */ /* 0x004fe200078e021e */
[----:B------:R1:W-:Y:S03]  /*66180*/  STL.64 [R1+0x1348], R8 ;  /* 0x0013480801007387 */ /* 0x0003e60000100a00 */
[----:B------:R-:W-:Y:S02]  /*66190*/  VIADD R33, R245, 0x100000 ;  /* 0x00100000f5217836 */ /* 0x000fe40000000000 */
[----:B------:R-:W-:Y:S01]  /*661a0*/  IMAD.WIDE R28, R5, 0x4, R28 ;  /* 0x00000004051c7825 */ /* 0x000fe200078e021c */
[----:B------:R1:W-:Y:S04]  /*661b0*/  LDGSTS.E [R38+0x25000], desc[UR60][R8.64], P0 ;  /* 0x2500000008267fae */ /* 0x0003e8000812187c */
[----:B------:R2:W-:Y:S04]  /*661c0*/  STL.64 [R1+0x1340], R6 ;  /* 0x0013400601007387 */ /* 0x0005e80000100a00 */
[----:B------:R-:W3:Y:S01]  /*661d0*/  LDL.LU.64 R232, [R1+0x428] ;  /* 0x0004280001e87983 */ /* 0x000ee20000300a00 */
[----:B------:R-:W-:Y:S01]  /*661e0*/  IADD3 R31, R245, 0x100000, RZ ;  /* 0x00100000f51f7810 */ /* 0x000fe20007ffe0ff */
[----:B------:R-:W-:-:S02]  /*661f0*/  IMAD.WIDE R26, R5, 0x4, R26 ;  /* 0x00000004051a7825 */ /* 0x000fc400078e021a */
[----:B------:R2:W-:Y:S02]  /*66200*/  LDGSTS.E [R32+0x25400], desc[UR60][R6.64], P0 ;  /* 0x2540000006207fae */ /* 0x0005e4000812187c */
[----:B------:R-:W-:Y:S02]  /*66210*/  VIADD R30, R245, 0x100000 ;  /* 0x00100000f51e7836 */ /* 0x000fe40000000000 */
[----:B------:R-:W4:Y:S04]  /*66220*/  LDL.LU.64 R240, [R1+0x408] ;  /* 0x0004080001f07983 */ /* 0x000f280000300a00 */
[----:B------:R-:W-:Y:S04]  /*66230*/  STL.64 [R1+0x1338], R28 ;  /* 0x0013381c01007387 */ /* 0x000fe80000100a00 */
[----:B------:R-:W-:Y:S01]  /*66240*/  LDGSTS.E [R33+0x25800], desc[UR60][R28.64], P0 ;  /* 0x258000001c217fae */ /* 0x000fe2000812187c */
[----:B-1----:R-:W-:-:S04]  /*66250*/  IMAD.WIDE R8, R5, 0x4, R24 ;  /* 0x0000000405087825 */ /* 0x002fc800078e0218 */
[----:B------:R-:W-:Y:S01]  /*66260*/  VIADD R24, R245, 0x100000 ;  /* 0x00100000f5187836 */ /* 0x000fe20000000000 */
[----:B------:R1:W-:Y:S04]  /*66270*/  STL.64 [R1+0x1330], R26 ;  /* 0x0013301a01007387 */ /* 0x0003e80000100a00 */
[----:B------:R1:W-:Y:S01]  /*66280*/  LDGSTS.E [R31+0x25c00], desc[UR60][R26.64], P0 ;  /* 0x25c000001a1f7fae */ /* 0x0003e2000812187c */
[----:B--2---:R-:W-:-:S03]  /*66290*/  IMAD.WIDE R6, R5, 0x4, R22 ;  /* 0x0000000405067825 */ /* 0x004fc600078e0216 */
[----:B------:R2:W-:Y:S04]  /*662a0*/  STL.64 [R1+0x1328], R8 ;  /* 0x0013280801007387 */ /* 0x0005e80000100a00 */
[----:B------:R2:W-:Y:S04]  /*662b0*/  LDGSTS.E [R30+0x26000], desc[UR60][R8.64], P0 ;  /* 0x26000000081e7fae */ /* 0x0005e8000812187c */
[----:B------:R2:W-:Y:S04]  /*662c0*/  STL.64 [R1+0x1320], R6 ;  /* 0x0013200601007387 */ /* 0x0005e80000100a00 */
[----:B------:R-:W4:Y:S01]  /*662d0*/  LDL.LU.64 R170, [R1+0x3e8] ;  /* 0x0003e80001aa7983 */ /* 0x000f220000300a00 */
[----:B------:R-:W-:Y:S01]  /*662e0*/  IMAD.WIDE R18, R5, 0x4, R18 ;  /* 0x0000000405127825 */ /* 0x000fe200078e0212 */
[----:B------:R-:W-:-:S02]  /*662f0*/  IADD3 R25, R245, 0x100000, RZ ;  /* 0x00100000f5197810 */ /* 0x000fc40007ffe0ff */
[----:B------:R-:W-:Y:S01]  /*66300*/  LDGSTS.E [R24+0x26400], desc[UR60][R6.64], P0 ;  /* 0x2640000006187fae */ /* 0x000fe2000812187c */
[----:B-1----:R-:W-:-:S04]  /*66310*/  IMAD.WIDE R26, R5, 0x4, R16 ;  /* 0x00000004051a7825 */ /* 0x002fc800078e0210 */
[----:B--2---:R-:W-:Y:S01]  /*66320*/  IMAD.WIDE R8, R5, 0x4, R20 ;  /* 0x0000000405087825 */ /* 0x004fe200078e0214 */
[----:B------:R-:W2:Y:S04]  /*66330*/  LDL.LU.64 R6, [R1+0x3c8] ;  /* 0x0003c80001067983 */ /* 0x000ea80000300a00 */
[----:B------:R1:W-:Y:S04]  /*66340*/  STL.64 [R1+0x1318], R8 ;  /* 0x0013180801007387 */ /* 0x0003e80000100a00 */
[----:B------:R-:W-:Y:S04]  /*66350*/  STL.64 [R1+0x1310], R18 ;  /* 0x0013101201007387 */ /* 0x000fe80000100a00 */
[----:B------:R-:W-:Y:S04]  /*66360*/  LDGSTS.E [R25+0x26800], desc[UR60][R8.64], P0 ;  /* 0x2680000008197fae */ /* 0x000fe8000812187c */
[----:B------:R-:W-:Y:S04]  /*66370*/  STL.64 [R1+0x1308], R26 ;  /* 0x0013081a01007387 */ /* 0x000fe80000100a00 */
[----:B-1----:R-:W2:Y:S01]  /*66380*/  LDL.LU.64 R8, [R1+0x3a8] ;  /* 0x0003a80001087983 */ /* 0x002ea20000300a00 */
[----:B------:R-:W-:-:S02]  /*66390*/  VIADD R23, R245, 0x100000 ;  /* 0x00100000f5177836 */ /* 0x000fc40000000000 */
[----:B------:R-:W-:Y:S02]  /*663a0*/  VIADD R22, R245, 0x100000 ;  /* 0x00100000f5167836 */ /* 0x000fe40000000000 */
[----:B------:R-:W-:Y:S01]  /*663b0*/  IMAD.WIDE R14, R5, 0x4, R14 ;  /* 0x00000004050e7825 */ /* 0x000fe200078e020e */
[----:B------:R-:W-:-:S03]  /*663c0*/  IADD3 R16, R245, 0x100000, RZ ;  /* 0x00100000f5107810 */ /* 0x000fc60007ffe0ff */
[----:B------:R-:W-:Y:S01]  /*663d0*/  IMAD.WIDE R12, R5, 0x4, R12 ;  /* 0x00000004050c7825 */ /* 0x000fe200078e020c */
[----:B------:R-:W-:Y:S04]  /*663e0*/  LDGSTS.E [R23+0x26c00], desc[UR60][R18.64], P0 ;  /* 0x26c0000012177fae */ /* 0x000fe8000812187c */
[----:B------:R1:W-:Y:S04]  /*663f0*/  LDGSTS.E [R22+0x27000], desc[UR60][R26.64], P0 ;  /* 0x270000001a167fae */ /* 0x0003e8000812187c */
[----:B------:R1:W-:Y:S04]  /*66400*/  STL.64 [R1+0x1300], R14 ;  /* 0x0013000e01007387 */ /* 0x0003e80000100a00 */
[----:B------:R-:W2:Y:S01]  /*66410*/  LDL.LU.64 R58, [R1+0x388] ;  /* 0x00038800013a7983 */ /* 0x000ea20000300a00 */
[----:B------:R-:W-:-:S03]  /*66420*/  VIADD R17, R245, 0x100000 ;  /* 0x00100000f5117836 */ /* 0x000fc60000000000 */
[----:B------:R1:W-:Y:S04]  /*66430*/  LDGSTS.E [R16+0x27400], desc[UR60][R14.64], P0 ;  /* 0x274000000e107fae */ /* 0x0003e8000812187c */
[----:B------:R-:W2:Y:S04]  /*66440*/  LDL.LU.64 R60, [R1+0x368] ;  /* 0x00036800013c7983 */ /* 0x000ea80000300a00 */
[----:B------:R-:W-:Y:S04]  /*66450*/  STL.64 [R1+0x25a0], R244 ;  /* 0x0025a0f401007387 */ /* 0x000fe80000100a00 */
[----:B------:R-:W-:Y:S04]  /*66460*/  STL.64 [R1+0x12f8], R12 ;  /* 0x0012f80c01007387 */ /* 0x000fe80000100a00 */
[----:B------:R-:W-:Y:S01]  /*66470*/  LDGSTS.E [R17+0x27800], desc[UR60][R12.64], P0 ;  /* 0x278000000c117fae */ /* 0x000fe2000812187c */
[----:B-1----:R-:W-:-:S04]  /*66480*/  IMAD.WIDE R22, R5, 0x4, R10 ;  /* 0x0000000405167825 */ /* 0x002fc800078e020a */
[C---:B------:R-:W-:Y:S02]  /*66490*/  VIADD R10, R246.reuse, 0x100000 ;  /* 0x00100000f60a7836 */ /* 0x040fe40000000000 */
[----:B------:R-:W-:Y:S01]  /*664a0*/  VIADD R15, R245, 0x100000 ;  /* 0x00100000f50f7836 */ /* 0x000fe20000000000 */
[----:B------:R-:W-:Y:S01]  /*664b0*/  IADD3 R14, R246, 0x100000, RZ ;  /* 0x00100000f60e7810 */ /* 0x000fe20007ffe0ff */
[----:B------:R-:W-:Y:S04]  /*664c0*/  STL.64 [R1+0x12f0], R22 ;  /* 0x0012f01601007387 */ /* 0x000fe80000100a00 */
[----:B------:R-:W2:Y:S04]  /*664d0*/  LDL.LU.64 R52, [R1+0x348] ;  /* 0x0003480001347983 */ /* 0x000ea80000300a00 */
[----:B------:R-:W-:Y:S01]  /*664e0*/  LDGSTS.E [R15+0x27c00], desc[UR60][R22.64], P0 ;  /* 0x27c00000160f7fae */ /* 0x000fe2000812187c */
[----:B---3--:R-:W-:-:S04]  /*664f0*/  IMAD.WIDE R20, R5, 0x4, R232 ;  /* 0x0000000405147825 */ /* 0x008fc800078e02e8 */
[C---:B----4-:R-:W-:Y:S01]  /*66500*/  IMAD.WIDE R18, R5.reuse, 0x4, R240 ;  /* 0x0000000405127825 */ /* 0x050fe200078e02f0 */
[----:B------:R1:W-:Y:S04]  /*66510*/  STL.64 [R1+0x12e8], R20 ;  /* 0x0012e81401007387 */ /* 0x0003e80000100a00 */
[----:B------:R-:W3:Y:S04]  /*66520*/  LDL.LU.64 R232, [R1+0x328] ;  /* 0x0003280001e87983 */ /* 0x000ee80000300a00 */
[----:B------:R1:W-:Y:S04]  /*66530*/  LDGSTS.E [R14+0x80], desc[UR60][R20.64], P0 ;  /* 0x00080000140e7fae */ /* 0x0003e8000812187c */
[----:B------:R2:W-:Y:S04]  /*66540*/  STL.64 [R1+0x12e0], R18 ;  /* 0x0012e01201007387 */ /* 0x0005e80000100a00 */
[----:B------:R-:W4:Y:S04]  /*66550*/  LDL.LU.64 R62, [R1+0x308] ;  /* 0x00030800013e7983 */ /* 0x000f280000300a00 */
[----:B------:R2:W-:Y:S04]  /*66560*/  LDGSTS.E [R10+0x480], desc[UR60][R18.64], P0 ;  /* 0x00480000120a7fae */ /* 0x0005e8000812187c */
[----:B------:R-:W4:Y:S01]  /*66570*/  LDL.LU.64 R240, [R1+0x2e8] ;  /* 0x0002e80001f07983 */ /* 0x000f220000300a00 */
[----:B-1----:R-:W-:-:S03]  /*66580*/  IMAD.WIDE R20, R5, 0x4, R170 ;  /* 0x0000000405147825 */ /* 0x002fc600078e02aa */
[----:B------:R-:W4:Y:S04]  /*66590*/  LDL.LU.64 R170, [R1+0x2c8] ;  /* 0x0002c80001aa7983 */ /* 0x000f280000300a00 */
[----:B------:R1:W-:Y:S01]  /*665a0*/  STL.64 [R1+0x12d8], R20 ;  /* 0x0012d81401007387 */ /* 0x0003e20000100a00 */
[----:B--2---:R-:W-:-:S03]  /*665b0*/  IMAD.WIDE R18, R5, 0x4, R6 ;  /* 0x0000000405127825 */ /* 0x004fc600078e0206 */
[----:B------:R-:W2:Y:S04]  /*665c0*/  LDL.LU.64 R6, [R1+0x2a8] ;  /* 0x0002a80001067983 */ /* 0x000ea80000300a00 */
[----:B------:R1:W-:Y:S01]  /*665d0*/  STL.64 [R1+0x12d0], R18 ;  /* 0x0012d01201007387 */ /* 0x0003e20000100a00 */
[----:B------:R-:W-:-:S03]  /*665e0*/  IMAD.WIDE R16, R5, 0x4, R8 ;  /* 0x0000000405107825 */ /* 0x000fc600078e0208 */
[----:B------:R-:W2:Y:S01]  /*665f0*/  LDL.LU.64 R8, [R1+0x288] ;  /* 0x0002880001087983 */ /* 0x000ea20000300a00 */
[C---:B------:R-:W-:Y:S01]  /*66600*/  VIADD R13, R246.reuse, 0x100000 ;  /* 0x00100000f60d7836 */ /* 0x040fe20000000000 */
[C---:B------:R-:W-:Y:S01]  /*66610*/  IADD3 R12, R246.reuse, 0x100000, RZ ;  /* 0x00100000f60c7810 */ /* 0x040fe20007ffe0ff */
[----:B------:R-:W-:Y:S02]  /*66620*/  VIADD R11, R246, 0x100000 ;  /* 0x00100000f60b7836 */ /* 0x000fe40000000000 */
[C---:B------:R-:W-:Y:S01]  /*66630*/  IMAD.WIDE R14, R5.reuse, 0x4, R58 ;  /* 0x00000004050e7825 */ /* 0x040fe200078e023a */
[----:B------:R1:W-:Y:S04]  /*66640*/  LDGSTS.E [R13+0x880], desc[UR60][R20.64], P0 ;  /* 0x00880000140d7fae */ /* 0x0003e8000812187c */
[----:B------:R3:W-:Y:S04]  /*66650*/  STL.64 [R1+0x12c8], R16 ;  /* 0x0012c81001007387 */ /* 0x0007e80000100a00 */
[----:B------:R1:W-:Y:S04]  /*66660*/  LDGSTS.E [R12+0xc80], desc[UR60][R18.64], P0 ;  /* 0x00c80000120c7fae */ /* 0x0003e8000812187c */
[----:B------:R4:W-:Y:S04]  /*66670*/  STL.64 [R1+0x12c0], R14 ;  /* 0x0012c00e01007387 */ /* 0x0009e80000100a00 */
[----:B------:R3:W-:Y:S04]  /*66680*/  LDGSTS.E [R11+0x1080], desc[UR60][R16.64], P0 ;  /* 0x01080000100b7fae */ /* 0x0007e8000812187c */
[----:B------:R-:W2:Y:S04]  /*66690*/  LDL.LU.64 R224, [R1+0x268] ;  /* 0x0002680001e07983 */ /* 0x000ea80000300a00 */
[----:B------:R-:W2:Y:S04]  /*666a0*/  LDL.LU.64 R58, [R1+0x248] ;  /* 0x00024800013a7983 */ /* 0x000ea80000300a00 */
[----:B------:R4:W-:Y:S01]  /*666b0*/  LDGSTS.E [R10+0x1480], desc[UR60][R14.64], P0 ;  /* 0x014800000e0a7fae */ /* 0x0009e2000812187c */
[----:B-1----:R-:W-:-:S03]  /*666c0*/  IMAD.WIDE R20, R5, 0x4, R60 ;  /* 0x0000000405147825 */ /* 0x002fc600078e023c */
[----:B------:R-:W2:Y:S01]  /*666d0*/  LDL.LU.64 R60, [R1+0x228] ;  /* 0x00022800013c7983 */ /* 0x000ea20000300a00 */
[----:B------:R-:W-:-:S03]  /*666e0*/  IMAD.WIDE R18, R5, 0x4, R52 ;  /* 0x0000000405127825 */ /* 0x000fc600078e0234 */
[----:B------:R-:W-:Y:S04]  /*666f0*/  STL.64 [R1+0x12b8], R20 ;  /* 0x0012b81401007387 */ /* 0x000fe80000100a00 */
[----:B------:R-:W-:Y:S04]  /*66700*/  LDGSTS.E [R13+0x1880], desc[UR60][R20.64], P0 ;  /* 0x01880000140d7fae */ /* 0x000fe8000812187c */
[----:B------:R1:W-:Y:S01]  /*66710*/  LDGSTS.E [R12+0x1c80], desc[UR60][R18.64], P0 ;  /* 0x01c80000120c7fae */ /* 0x0003e2000812187c */
[----:B---3--:R-:W-:-:S04]  /*66720*/  IMAD.WIDE R16, R5, 0x4, R232 ;  /* 0x0000000405107825 */ /* 0x008fc800078e02e8 */
[C---:B----4-:R-:W-:Y:S01]  /*66730*/  IMAD.WIDE R14, R5.reuse, 0x4, R62 ;  /* 0x00000004050e7825 */ /* 0x050fe200078e023e */
[----:B------:R-:W3:Y:S04]  /*66740*/  LDL.LU.64 R232, [R1+0x208] ;  /* 0x0002080001e87983 */ /* 0x000ee80000300a00 */
[----:B------:R1:W-:Y:S04]  /*66750*/  STL.64 [R1+0x12b0], R18 ;  /* 0x0012b01201007387 */ /* 0x0003e80000100a00 */
[----:B------:R4:W-:Y:S04]  /*66760*/  STL.64 [R1+0x12a8], R16 ;  /* 0x0012a81001007387 */ /* 0x0009e80000100a00 */
[----:B------:R4:W-:Y:S04]  /*66770*/  LDGSTS.E [R11+0x2080], desc[UR60][R16.64], P0 ;  /* 0x02080000100b7fae */ /* 0x0009e8000812187c */
[----:B------:R2:W-:Y:S04]  /*66780*/  STL.64 [R1+0x12a0], R14 ;  /* 0x0012a00e01007387 */ /* 0x0005e80000100a00 */
[----:B------:R2:W-:Y:S01]  /*66790*/  LDGSTS.E [R10+0x2480], desc[UR60][R14.64], P0 ;  /* 0x024800000e0a7fae */ /* 0x0005e2000812187c */
[----:B-1----:R-:W-:-:S04]  /*667a0*/  IMAD.WIDE R18, R5, 0x4, R240 ;  /* 0x0000000405127825 */ /* 0x002fc800078e02f0 */
[C---:B----4-:R-:W-:Y:S01]  /*667b0*/  IMAD.WIDE R16, R5.reuse, 0x4, R170 ;  /* 0x0000000405107825 */ /* 0x050fe200078e02aa */
[----:B------:R-:W4:Y:S04]  /*667c0*/  LDL.LU.64 R240, [R1+0x1e8] ;  /* 0x0001e80001f07983 */ /* 0x000f280000300a00 */
[----:B------:R-:W-:Y:S04]  /*667d0*/  STL.64 [R1+0x1298], R18 ;  /* 0x0012981201007387 */ /* 0x000fe80000100a00 */
[----:B------:R1:W-:Y:S04]  /*667e0*/  LDGSTS.E [R13+0x2880], desc[UR60][R18.64], P0 ;  /* 0x02880000120d7fae */ /* 0x0003e8000812187c */
[----:B------:R-:W-:Y:S04]  /*667f0*/  STL.64 [R1+0x1290], R16 ;  /* 0x0012901001007387 */ /* 0x000fe80000100a00 */
[----:B------:R-:W4:Y:S04]  /*66800*/  LDL.LU.64 R170, [R1+0x1c8] ;  /* 0x0001c80001aa7983 */ /* 0x000f280000300a00 */
[----:B------:R1:W-:Y:S01]  /*66810*/  LDGSTS.E [R12+0x2c80], desc[UR60][R16.64], P0 ;  /* 0x02c80000100c7fae */ /* 0x0003e2000812187c */
[----:B--2---:R-:W-:-:S05]  /*66820*/  IMAD.WIDE R6, R5, 0x4, R6 ;  /* 0x0000000405067825 */ /* 0x004fca00078e0206 */
[----:B------:R2:W-:Y:S04]  /*66830*/  STL.64 [R1+0x1288], R6 ;  /* 0x0012880601007387 */ /* 0x0005e80000100a00 */
[----:B------:R-:W-:Y:S01]  /*66840*/  LDGSTS.E [R11+0x3080], desc[UR60][R6.64], P0 ;  /* 0x03080000060b7fae */ /* 0x000fe2000812187c */
[----:B------:R-:W-:-:S03]  /*66850*/  IMAD.WIDE R14, R5, 0x4, R8 ;  /* 0x00000004050e7825 */ /* 0x000fc600078e0208 */
[----:B------:R-:W4:Y:S04]  /*66860*/  LDL.LU.64 R8, [R1+0x1a8] ;  /* 0x0001a80001087983 */ /* 0x000f280000300a00 */
[----:B------:R3:W-:Y:S04]  /*66870*/  STL.64 [R1+0x1280], R14 ;  /* 0x0012800e01007387 */ /* 0x0007e80000100a00 */
[----:B--2---:R-:W2:Y:S04]  /*66880*/  LDL.LU.64 R6, [R1+0x188] ;  /* 0x0001880001067983 */ /* 0x004ea80000300a00 */
[----:B------:R3:W-:Y:S01]  /*66890*/  LDGSTS.E [R10+0x3480], desc[UR60][R14.64], P0 ;  /* 0x034800000e0a7fae */ /* 0x0007e2000812187c */
[----:B------:R-:W-:-:S04]  /*668a0*/  IMAD.WIDE R20, R5, 0x4, R224 ;  /* 0x0000000405147825 */ /* 0x000fc800078e02e0 */
[C---:B-1----:R-:W-:Y:S01]  /*668b0*/  IMAD.WIDE R18, R5.reuse, 0x4, R58 ;  /* 0x0000000405127825 */ /* 0x042fe200078e023a */
[----:B------:R-:W-:Y:S04]  /*668c0*/  STL.64 [R1+0x1278], R20 ;  /* 0x0012781401007387 */ /* 0x000fe80000100a00 */
[----:B------:R-:W-:Y:S01]  /*668d0*/  STL.64 [R1+0x1270], R18 ;  /* 0x0012701201007387 */ /* 0x000fe20000100a00 */
[----:B------:R-:W-:-:S03]  /*668e0*/  IMAD.WIDE R16, R5, 0x4, R60 ;  /* 0x0000000405107825 */ /* 0x000fc600078e023c */
[----:B------:R-:W2:Y:S04]  /*668f0*/  LDL.LU.64 R56, [R1+0x168] ;  /* 0x0001680001387983 */ /* 0x000ea80000300a00 */
[----:B------:R-:W-:Y:S04]  /*66900*/  LDGSTS.E [R13+0x3880], desc[UR60][R20.64], P0 ;  /* 0x03880000140d7fae */ /* 0x000fe8000812187c */
[----:B------:R4:W-:Y:S04]  /*66910*/  STL.64 [R1+0x1268], R16 ;  /* 0x0012681001007387 */ /* 0x0009e80000100a00 */
[----:B------:R-:W2:Y:S04]  /*66920*/  LDL.LU.64 R50, [R1+0x148] ;  /* 0x0001480001327983 */ /* 0x000ea80000300a00 */
[----:B------:R-:W2:Y:S04]  /*66930*/  LDL.LU.64 R52, [R1+0x128] ;  /* 0x0001280001347983 */ /* 0x000ea80000300a00 */
[----:B------:R-:W-:Y:S04]  /*66940*/  LDGSTS.E [R12+0x3c80], desc[UR60][R18.64], P0 ;  /* 0x03c80000120c7fae */ /* 0x000fe8000812187c */
[----:B------:R4:W-:Y:S01]  /*66950*/  LDGSTS.E [R11+0x4080], desc[UR60][R16.64], P0 ;  /* 0x04080000100b7fae */ /* 0x0009e2000812187c */
[----:B---3--:R-:W-:-:S05]  /*66960*/  IMAD.WIDE R14, R5, 0x4, R232 ;  /* 0x00000004050e7825 */ /* 0x008fca00078e02e8 */
[----:B------:R1:W-:Y:S04]  /*66970*/  STL.64 [R1+0x1260], R14 ;  /* 0x0012600e01007387 */ /* 0x0003e80000100a00 */
[----:B------:R-:W3:Y:S04]  /*66980*/  LDL.LU.64 R62, [R1+0x108] ;  /* 0x00010800013e7983 */ /* 0x000ee80000300a00 */
[----:B------:R1:W-:Y:S04]  /*66990*/  LDGSTS.E [R10+0x4480], desc[UR60][R14.64], P0 ;  /* 0x044800000e0a7fae */ /* 0x0003e8000812187c */
[----:B------:R-:W3:Y:S04]  /*669a0*/  LDL.LU.64 R224, [R1+0xe8] ;  /* 0x0000e80001e07983 */ /* 0x000ee80000300a00 */
[----:B------:R-:W3:Y:S04]  /*669b0*/  LDL.LU.64 R58, [R1+0xc8] ;  /* 0x0000c800013a7983 */ /* 0x000ee80000300a00 */
[----:B------:R-:W3:Y:S01]  /*669c0*/  LDL.LU.64 R60, [R1+0xa8] ;  /* 0x0000a800013c7983 */ /* 0x000ee20000300a00 */
[----:B----4-:R-:W-:-:S04]  /*669d0*/  IMAD.WIDE R16, R5, 0x4, R240 ;  /* 0x0000000405107825 */ /* 0x010fc800078e02f0 */
[C---:B-1----:R-:W-:Y:S01]  /*669e0*/  IMAD.WIDE R14, R5.reuse, 0x4, R170 ;  /* 0x00000004050e7825 */ /* 0x042fe200078e02aa */
[----:B------:R-:W-:Y:S04]  /*669f0*/  STL.64 [R1+0x1258], R16 ;  /* 0x0012581001007387 */ /* 0x000fe80000100a00 */
[----:B------:R-:W4:Y:S04]  /*66a00*/  LDL.LU.64 R232, [R1+0x88] ;  /* 0x0000880001e87983 */ /* 0x000f280000300a00 */
[----:B------:R1:W-:Y:S04]  /*66a10*/  LDGSTS.E [R13+0x4880], desc[UR60][R16.64], P0 ;  /* 0x04880000100d7fae */ /* 0x0003e8000812187c */
[----:B------:R-:W-:Y:S04]  /*66a20*/  STL.64 [R1+0x1250], R14 ;  /* 0x0012500e01007387 */ /* 0x000fe80000100a00 */
[----:B------:R3:W-:Y:S01]  /*66a30*/  LDGSTS.E [R12+0x4c80], desc[UR60][R14.64], P0 ;  /* 0x04c800000e0c7fae */ /* 0x0007e2000812187c */
[----:B------:R-:W-:-:S04]  /*66a40*/  IMAD.WIDE R8, R5, 0x4, R8 ;  /* 0x0000000405087825 */ /* 0x000fc800078e0208 */
[C---:B--2---:R-:W-:Y:S01]  /*66a50*/  IMAD.WIDE R6, R5.reuse, 0x4, R6 ;  /* 0x0000000405067825 */ /* 0x044fe200078e0206 */
[----:B------:R2:W-:Y:S04]  /*66a60*/  STL.64 [R1+0x1248], R8 ;  /* 0x0012480801007387 */ /* 0x0005e80000100a00 */
[----:B------:R1:W-:Y:S04]  /*66a70*/  STL.64 [R1+0x1240], R6 ;  /* 0x0012400601007387 */ /* 0x0003e80000100a00 */
[----:B------:R-:W4:Y:S04]  /*66a80*/  LDL.LU.64 R240, [R1+0x68] ;  /* 0x0000680001f07983 */ /* 0x000f280000300a00 */
[----:B------:R-:W-:Y:S04]  /*66a90*/  LDGSTS.E [R11+0x5080], desc[UR60][R8.64], P0 ;  /* 0x05080000080b7fae */ /* 0x000fe8000812187c */
[----:B------:R-:W4:Y:S04]  /*66aa0*/  LDL.LU.64 R170, [R1+0x48] ;  /* 0x0000480001aa7983 */ /* 0x000f280000300a00 */
[----:B------:R-:W-:Y:S04]  /*66ab0*/  LDGSTS.E [R10+0x5480], desc[UR60][R6.64], P0 ;  /* 0x05480000060a7fae */ /* 0x000fe8000812187c */
[----:B--2---:R-:W2:Y:S04]  /*66ac0*/  LDL.LU.64 R8, [R1+0x28] ;  /* 0x0000280001087983 */ /* 0x004ea80000300a00 */
[----:B-1----:R-:W2:Y:S01]  /*66ad0*/  LDL.LU.64 R6, [R1+0x8] ;  /* 0x0000080001067983 */ /* 0x002ea20000300a00 */
[----:B------:R-:W-:-:S04]  /*66ae0*/  IMAD.WIDE R20, R5, 0x4, R56 ;  /* 0x0000000405147825 */ /* 0x000fc800078e0238 */
[----:B------:R-:W-:-:S04]  /*66af0*/  IMAD.WIDE R18, R5, 0x4, R50 ;  /* 0x0000000405127825 */ /* 0x000fc800078e0232 */
[C---:B------:R-:W-:Y:S01]  /*66b00*/  IMAD.WIDE R16, R5.reuse, 0x4, R52 ;  /* 0x0000000405107825 */ /* 0x040fe200078e0234 */
[----:B------:R1:W-:Y:S04]  /*66b10*/  STL.64 [R1+0x1238], R20 ;  /* 0x0012381401007387 */ /* 0x0003e80000100a00 */
[----:B------:R1:W-:Y:S04]  /*66b20*/  LDGSTS.E [R13+0x5880], desc[UR60][R20.64], P0 ;  /* 0x05880000140d7fae */ /* 0x0003e8000812187c */
[----:B------:R1:W-:Y:S04]  /*66b30*/  STL.64 [R1+0x1230], R18 ;  /* 0x0012301201007387 */ /* 0x0003e80000100a00 */
[----:B------:R1:W-:Y:S04]  /*66b40*/  LDGSTS.E [R12+0x5c80], desc[UR60][R18.64], P0 ;  /* 0x05c80000120c7fae */ /* 0x0003e8000812187c */
[----:B------:R1:W-:Y:S04]  /*66b50*/  STL.64 [R1+0x1228], R16 ;  /* 0x0012281001007387 */ /* 0x0003e80000100a00 */
[----:B------:R1:W-:Y:S01]  /*66b60*/  LDGSTS.E [R11+0x6080], desc[UR60][R16.64], P0 ;  /* 0x06080000100b7fae */ /* 0x0003e2000812187c */
[----:B---3--:R-:W-:-:S04]  /*66b70*/  IMAD.WIDE R14, R5, 0x4, R62 ;  /* 0x00000004050e7825 */ /* 0x008fc800078e023e */
[----:B-1----:R-:W-:-:S04]  /*66b80*/  IMAD.WIDE R20, R5, 0x4, R224 ;  /* 0x0000000405147825 */ /* 0x002fc800078e02e0 */
[----:B------:R-:W-:-:S04]  /*66b90*/  IMAD.WIDE R18, R5, 0x4, R58 ;  /* 0x0000000405127825 */ /* 0x000fc800078e023a */
[C---:B------:R-:W-:Y:S01]  /*66ba0*/  IMAD.WIDE R16, R5.reuse, 0x4, R60 ;  /* 0x0000000405107825 */ /* 0x040fe200078e023c */
[----:B------:R4:W-:Y:S04]  /*66bb0*/  STL.64 [R1+0x1220], R14 ;  /* 0x0012200e01007387 */ /* 0x0009e80000100a00 */
[----:B------:R4:W-:Y:S04]  /*66bc0*/  LDGSTS.E [R10+0x6480], desc[UR60][R14.64], P0 ;  /* 0x064800000e0a7fae */ /* 0x0009e8000812187c */
[----:B------:R-:W-:Y:S04]  /*66bd0*/  STL.64 [R1+0x1218], R20 ;  /* 0x0012181401007387 */ /* 0x000fe80000100a00 */
[----:B------:R-:W-:Y:S04]  /*66be0*/  LDGSTS.E [R13+0x6880], desc[UR60][R20.64], P0 ;  /* 0x06880000140d7fae */ /* 0x000fe8000812187c */
[----:B------:R-:W-:Y:S04]  /*66bf0*/  STL.64 [R1+0x1210], R18 ;  /* 0x0012101201007387 */ /* 0x000fe80000100a00 */
[----:B------:R-:W-:Y:S04]  /*66c00*/  LDGSTS.E [R12+0x6c80], desc[UR60][R18.64], P0 ;  /* 0x06c80000120c7fae */ /* 0x000fe8000812187c */
[----:B------:R1:W-:Y:S04]  /*66c10*/  STL.64 [R1+0x1208], R16 ;  /* 0x0012081001007387 */ /* 0x0003e80000100a00 */
[----:B------:R1:W-:Y:S01]  /*66c20*/  LDGSTS.E [R11+0x7080], desc[UR60][R16.64], P0 ;  /* 0x07080000100b7fae */ /* 0x0003e2000812187c */
[----:B----4-:R-:W-:-:S05]  /*66c30*/  IMAD.WIDE R14, R5, 0x4, R232 ;  /* 0x00000004050e7825 */ /* 0x010fca00078e02e8 */
[----:B------:R3:W-:Y:S04]  /*66c40*/  STL.64 [R1+0x1200], R14 ;  /* 0x0012000e01007387 */ /* 0x0007e80000100a00 */
[----:B------:R3:W-:Y:S01]  /*66c50*/  LDGSTS.E [R10+0x7480], desc[UR60][R14.64], P0 ;  /* 0x074800000e0a7fae */ /* 0x0007e2000812187c */
[----:B-1----:R-:W-:-:S04]  /*66c60*/  IMAD.WIDE R16, R5, 0x4, R240 ;  /* 0x0000000405107825 */ /* 0x002fc800078e02f0 */
[C---:B---3--:R-:W-:Y:S01]  /*66c70*/  IMAD.WIDE R14, R5.reuse, 0x4, R170 ;  /* 0x00000004050e7825 */ /* 0x048fe200078e02aa */
[----:B------:R1:W-:Y:S04]  /*66c80*/  STL.64 [R1+0x11f8], R16 ;  /* 0x0011f81001007387 */ /* 0x0003e80000100a00 */
[----:B------:R1:W-:Y:S04]  /*66c90*/  LDGSTS.E [R13+0x7880], desc[UR60][R16.64], P0 ;  /* 0x07880000100d7fae */ /* 0x0003e8000812187c */
[----:B------:R3:W-:Y:S04]  /*66ca0*/  STL.64 [R1+0x11f0], R14 ;  /* 0x0011f00e01007387 */ /* 0x0007e80000100a00 */
[----:B------:R3:W-:Y:S01]  /*66cb0*/  LDGSTS.E [R12+0x7c80], desc[UR60][R14.64], P0 ;  /* 0x07c800000e0c7fae */ /* 0x0007e2000812187c */
[----:B--2---:R-:W-:-:S04]  /*66cc0*/  IMAD.WIDE R8, R5, 0x4, R8 ;  /* 0x0000000405087825 */ /* 0x004fc800078e0208 */
[----:B------:R-:W-:-:S04]  /*66cd0*/  IMAD.WIDE R6, R5, 0x4, R6 ;  /* 0x0000000405067825 */ /* 0x000fc800078e0206 */
[C---:B-1----:R-:W-:Y:S01]  /*66ce0*/  IMAD.WIDE R16, R5.reuse, 0x4, R238 ;  /* 0x0000000405107825 */ /* 0x042fe200078e02ee */
[----:B------:R1:W-:Y:S04]  /*66cf0*/  STL.64 [R1+0x11e8], R8 ;  /* 0x0011e80801007387 */ /* 0x0003e80000100a00 */
[----:B------:R1:W-:Y:S01]  /*66d00*/  LDGSTS.E [R11+0x20080], desc[UR60][R8.64], P0 ;  /* 0x20080000080b7fae */ /* 0x0003e2000812187c */
[----:B---3--:R-:W-:-:S03]  /*66d10*/  IMAD.WIDE R14, R5, 0x4, R230 ;  /* 0x00000004050e7825 */ /* 0x008fc600078e02e6 */
[----:B------:R2:W-:Y:S04]  /*66d20*/  STL.64 [R1+0x11e0], R6 ;  /* 0x0011e00601007387 */ /* 0x0005e80000100a00 */
[----:B------:R2:W-:Y:S04]  /*66d30*/  LDGSTS.E [R10+0x20480], desc[UR60][R6.64], P0 ;  /* 0x20480000060a7fae */ /* 0x0005e8000812187c */
[----:B------:R3:W-:Y:S04]  /*66d40*/  STL.64 [R1+0x11d0], R16 ;  /* 0x0011d01001007387 */ /* 0x0007e80000100a00 */
[----:B------:R3:W-:Y:S04]  /*66d50*/  LDGSTS.E [R13+0x20880], desc[UR60][R16.64], P0 ;  /* 0x20880000100d7fae */ /* 0x0007e8000812187c */
[----:B------:R4:W-:Y:S04]  /*66d60*/  STL.64 [R1+0x11c0], R14 ;  /* 0x0011c00e01007387 */ /* 0x0009e80000100a00 */
[----:B------:R4:W-:Y:S01]  /*66d70*/  LDGSTS.E [R12+0x20c80], desc[UR60][R14.64], P0 ;  /* 0x20c800000e0c7fae */ /* 0x0009e2000812187c */
[----:B-1----:R-:W-:-:S04]  /*66d80*/  IMAD.WIDE R8, R5, 0x4, R222 ;  /* 0x0000000405087825 */ /* 0x002fc800078e02de */
[----:B--2---:R-:W-:-:S04]  /*66d90*/  IMAD.WIDE R6, R5, 0x4, R64 ;  /* 0x0000000405067825 */ /* 0x004fc800078e0240 */
[C---:B---3--:R-:W-:Y:S01]  /*66da0*/  IMAD.WIDE R16, R5.reuse, 0x4, R66 ;  /* 0x0000000405107825 */ /* 0x048fe200078e0242 */
[----:B------:R1:W-:Y:S04]  /*66db0*/  STL.64 [R1+0x11b8], R8 ;  /* 0x0011b80801007387 */ /* 0x0003e80000100a00 */
[----:B------:R1:W-:Y:S01]  /*66dc0*/  LDGSTS.E [R11+0x21080], desc[UR60][R8.64], P0 ;  /* 0x21080000080b7fae */ /* 0x0003e2000812187c */
[----:B----4-:R-:W-:-:S03]  /*66dd0*/  IMAD.WIDE R14, R5, 0x4, R68 ;  /* 0x00000004050e7825 */ /* 0x010fc600078e0244 */
        /* <DEDUP_REMOVED lines=39> */
[----:B------:R4:W-:Y:S04]  /*67050*/  STL.64 [R1+0x10f0], R14 ;  /* 0x0010f00e01007387 */ /* 0x0009e80000100a00 */
[----:B------:R3:W-:Y:S04]  /*67060*/  LDGSTS.E [R13+0x24880], desc[UR60][R16.64], P0 ;  /* 0x24880000100d7fae */ /* 0x0007e8000812187c */
[----:B------:R4:W-:Y:S01]  /*67070*/  LDGSTS.E [R12+0x24c80], desc[UR60][R14.64], P0 ;  /* 0x24c800000e0c7fae */ /* 0x0009e2000812187c */
[----:B-1----:R-:W-:-:S04]  /*67080*/  IMAD.WIDE R8, R5, 0x4, R94 ;  /* 0x0000000405087825 */ /* 0x002fc800078e025e */
[C---:B--2---:R-:W-:Y:S01]  /*67090*/  IMAD.WIDE R6, R5.reuse, 0x4, R96 ;  /* 0x0000000405067825 */ /* 0x044fe200078e0260 */
[----:B------:R1:W-:Y:S04]  /*670a0*/  STL.64 [R1+0x10e8], R8 ;  /* 0x0010e80801007387 */ /* 0x0003e80000100a00 */
[----:B------:R2:W-:Y:S01]  /*670b0*/  STL.64 [R1+0x10d8], R6 ;  /* 0x0010d80601007387 */ /* 0x0005e20000100a00 */
[----:B---3--:R-:W-:-:S03]  /*670c0*/  IMAD.WIDE R16, R5, 0x4, R98 ;  /* 0x0000000405107825 */ /* 0x008fc600078e0262 */
[----:B------:R1:W-:Y:S04]  /*670d0*/  LDGSTS.E [R11+0x25080], desc[UR60][R8.64], P0 ;  /* 0x25080000080b7fae */ /* 0x0003e8000812187c */
[----:B------:R-:W3:Y:S01]  /*670e0*/  LDL.LU.64 R232, [R1+0x420] ;  /* 0x0004200001e87983 */ /* 0x000ee20000300a00 */
[----:B----4-:R-:W-:-:S03]  /*670f0*/  IMAD.WIDE R14, R5, 0x4, R100 ;  /* 0x00000004050e7825 */ /* 0x010fc600078e0264 */
[----:B------:R2:W-:Y:S04]  /*67100*/  LDGSTS.E [R10+0x25480], desc[UR60][R6.64], P0 ;  /* 0x25480000060a7fae */ /* 0x0005e8000812187c */
[----:B------:R-:W4:Y:S04]  /*67110*/  LDL.LU.64 R240, [R1+0x400] ;  /* 0x0004000001f07983 */ /* 0x000f280000300a00 */
[----:B------:R-:W-:Y:S04]  /*67120*/  STL.64 [R1+0x10b8], R16 ;  /* 0x0010b81001007387 */ /* 0x000fe80000100a00 */
[----:B------:R-:W-:Y:S04]  /*67130*/  STL.64 [R1+0x10a8], R14 ;  /* 0x0010a80e01007387 */ /* 0x000fe80000100a00 */
[----:B------:R2:W-:Y:S04]  /*67140*/  LDGSTS.E [R13+0x25880], desc[UR60][R16.64], P0 ;  /* 0x25880000100d7fae */ /* 0x0005e8000812187c */
[----:B------:R2:W-:Y:S01]  /*67150*/  LDGSTS.E [R12+0x25c80], desc[UR60][R14.64], P0 ;  /* 0x25c800000e0c7fae */ /* 0x0005e2000812187c */
[----:B-1----:R-:W-:-:S04]  /*67160*/  IMAD.WIDE R8, R5, 0x4, R102 ;  /* 0x0000000405087825 */ /* 0x002fc800078e0266 */
[C---:B--2---:R-:W-:Y:S01]  /*67170*/  IMAD.WIDE R6, R5.reuse, 0x4, R104 ;  /* 0x0000000405067825 */ /* 0x044fe200078e0268 */
[----:B------:R-:W-:Y:S04]  /*67180*/  STL.64 [R1+0x1098], R8 ;  /* 0x0010980801007387 */ /* 0x000fe80000100a00 */
[----:B------:R1:W-:Y:S04]  /*67190*/  STL.64 [R1+0x1088], R6 ;  /* 0x0010880601007387 */ /* 0x0003e80000100a00 */
[----:B------:R-:W-:Y:S04]  /*671a0*/  LDGSTS.E [R11+0x26080], desc[UR60][R8.64], P0 ;  /* 0x26080000080b7fae */ /* 0x000fe8000812187c */
[----:B------:R-:W2:Y:S04]  /*671b0*/  LDL.LU.64 R170, [R1+0x3e0] ;  /* 0x0003e00001aa7983 */ /* 0x000ea80000300a00 */
[----:B------:R-:W-:Y:S04]  /*671c0*/  LDGSTS.E [R10+0x26480], desc[UR60][R6.64], P0 ;  /* 0x26480000060a7fae */ /* 0x000fe8000812187c */
[----:B-1----:R-:W2:Y:S04]  /*671d0*/  LDL.LU.64 R6, [R1+0x3c0] ;  /* 0x0003c00001067983 */ /* 0x002ea80000300a00 */
[----:B------:R-:W2:Y:S01]  /*671e0*/  LDL.LU.64 R8, [R1+0x3a0] ;  /* 0x0003a00001087983 */ /* 0x000ea20000300a00 */
[----:B------:R-:W-:-:S04]  /*671f0*/  IMAD.WIDE R20, R5, 0x4, R106 ;  /* 0x0000000405147825 */ /* 0x000fc800078e026a */
[----:B------:R-:W-:-:S04]  /*67200*/  IMAD.WIDE R18, R5, 0x4, R108 ;  /* 0x0000000405127825 */ /* 0x000fc800078e026c */
[----:B------:R-:W-:-:S04]  /*67210*/  IMAD.WIDE R16, R5, 0x4, R110 ;  /* 0x0000000405107825 */ /* 0x000fc800078e026e */
[C---:B------:R-:W-:Y:S01]  /*67220*/  IMAD.WIDE R14, R5.reuse, 0x4, R112 ;  /* 0x00000004050e7825 */ /* 0x040fe200078e0270 */
[----:B------:R1:W-:Y:S04]  /*67230*/  STL.64 [R1+0x1078], R20 ;  /* 0x0010781401007387 */ /* 0x0003e80000100a00 */
[----:B------:R1:W-:Y:S04]  /*67240*/  STL.64 [R1+0x1068], R18 ;  /* 0x0010681201007387 */ /* 0x0003e80000100a00 */
        /* <DEDUP_REMOVED lines=8> */
[----:B-1----:R-:W-:-:S04]  /*672d0*/  IMAD.WIDE R20, R5, 0x4, R114 ;  /* 0x0000000405147825 */ /* 0x002fc800078e0272 */
[----:B------:R-:W-:Y:S01]  /*672e0*/  IMAD.WIDE R18, R5, 0x4, R116 ;  /* 0x0000000405127825 */ /* 0x000fe200078e0274 */
[----:B------:R2:W-:Y:S04]  /*672f0*/  STL.64 [R1+0x1028], R20 ;  /* 0x0010281401007387 */ /* 0x0005e80000100a00 */
[----:B------:R1:W-:Y:S04]  /*67300*/  STL.64 [R1+0x1018], R18 ;  /* 0x0010181201007387 */ /* 0x0003e80000100a00 */
[----:B------:R-:W2:Y:S04]  /*67310*/  LDL.LU.64 R52, [R1+0x340] ;  /* 0x0003400001347983 */ /* 0x000ea80000300a00 */
[----:B------:R2:W-:Y:S01]  /*67320*/  LDGSTS.E [R13+0x27880], desc[UR60][R20.64], P0 ;  /* 0x27880000140d7fae */ /* 0x0005e2000812187c */
[----:B------:R-:W-:-:S03]  /*67330*/  VIADD R11, R247, 0x100000 ;  /* 0x00100000f70b7836 */ /* 0x000fc60000000000 */
[----:B------:R1:W-:Y:S01]  /*67340*/  LDGSTS.E [R12+0x27c80], desc[UR60][R18.64], P0 ;  /* 0x27c80000120c7fae */ /* 0x0003e2000812187c */
[----:B---3--:R-:W-:-:S04]  /*67350*/  IMAD.WIDE R16, R5, 0x4, R232 ;  /* 0x0000000405107825 */ /* 0x008fc800078e02e8 */
[C---:B----4-:R-:W-:Y:S01]  /*67360*/  IMAD.WIDE R14, R5.reuse, 0x4, R240 ;  /* 0x00000004050e7825 */ /* 0x050fe200078e02f0 */
[----:B------:R3:W-:Y:S04]  /*67370*/  STL.64 [R1+0x1010], R16 ;  /* 0x0010101001007387 */ /* 0x0007e80000100a00 */
[----:B------:R-:W4:Y:S04]  /*67380*/  LDL.LU.64 R232, [R1+0x320] ;  /* 0x0003200001e87983 */ /* 0x000f280000300a00 */
[----:B------:R3:W-:Y:S04]  /*67390*/  STL.64 [R1+0x1008], R14 ;  /* 0x0010080e01007387 */ /* 0x0007e80000100a00 */
[----:B------:R-:W4:Y:S04]  /*673a0*/  LDL.LU.64 R62, [R1+0x300] ;  /* 0x00030000013e7983 */ /* 0x000f280000300a00 */
[----:B------:R-:W4:Y:S04]  /*673b0*/  LDL.LU.64 R240, [R1+0x2e0] ;  /* 0x0002e00001f07983 */ /* 0x000f280000300a00 */
[----:B------:R3:W-:Y:S01]  /*673c0*/  LDGSTS.E [R11+0x100], desc[UR60][R16.64], P0 ;  /* 0x00100000100b7fae */ /* 0x0007e2000812187c */
[----:B--2---:R-:W-:-:S03]  /*673d0*/  IMAD.WIDE R20, R5, 0x4, R170 ;  /* 0x0000000405147825 */ /* 0x004fc600078e02aa */
[----:B------:R-:W2:Y:S04]  /*673e0*/  LDL.LU.64 R170, [R1+0x2c0] ;  /* 0x0002c00001aa7983 */ /* 0x000ea80000300a00 */
[----:B------:R3:W-:Y:S01]  /*673f0*/  STL.64 [R1+0x1000], R20 ;  /* 0x0010001401007387 */ /* 0x0007e20000100a00 */
[----:B-1----:R-:W-:-:S04]  /*67400*/  IMAD.WIDE R18, R5, 0x4, R6 ;  /* 0x0000000405127825 */ /* 0x002fc800078e0206 */
[----:B---3--:R-:W-:Y:S01]  /*67410*/  IMAD.WIDE R16, R5, 0x4, R8 ;  /* 0x0000000405107825 */ /* 0x008fe200078e0208 */
[----:B------:R-:W3:Y:S04]  /*67420*/  LDL.LU.64 R6, [R1+0x2a0] ;  /* 0x0002a00001067983 */ /* 0x000ee80000300a00 */
[----:B------:R1:W-:Y:S04]  /*67430*/  STL.64 [R1+0xff8], R18 ;  /* 0x000ff81201007387 */ /* 0x0003e80000100a00 */
[----:B------:R-:W3:Y:S01]  /*67440*/  LDL.LU.64 R8, [R1+0x280] ;  /* 0x0002800001087983 */ /* 0x000ee20000300a00 */
[C---:B------:R-:W-:Y:S01]  /*67450*/  IADD3 R10, R247.reuse, 0x100000, RZ ;  /* 0x00100000f70a7810 */ /* 0x040fe20007ffe0ff */
[----:B------:R-:W-:-:S02]  /*67460*/  VIADD R13, R247, 0x100000 ;  /* 0x00100000f70d7836 */ /* 0x000fc40000000000 */
[----:B------:R-:W-:Y:S02]  /*67470*/  VIADD R12, R247, 0x100000 ;  /* 0x00100000f70c7836 */ /* 0x000fe40000000000 */
[----:B------:R1:W-:Y:S04]  /*67480*/  LDGSTS.E [R10+0x500], desc[UR60][R14.64], P0 ;  /* 0x005000000e0a7fae */ /* 0x0003e8000812187c */
[----:B------:R1:W-:Y:S04]  /*67490*/  LDGSTS.E [R13+0x900], desc[UR60][R20.64], P0 ;  /* 0x00900000140d7fae */ /* 0x0003e8000812187c */
[----:B------:R4:W-:Y:S04]  /*674a0*/  STL.64 [R1+0xff0], R16 ;  /* 0x000ff01001007387 */ /* 0x0009e80000100a00 */
[----:B------:R1:W-:Y:S04]  /*674b0*/  LDGSTS.E [R12+0xd00], desc[UR60][R18.64], P0 ;  /* 0x00d00000120c7fae */ /* 0x0003e8000812187c */
[----:B------:R4:W-:Y:S01]  /*674c0*/  LDGSTS.E [R11+0x1100], desc[UR60][R16.64], P0 ;  /* 0x01100000100b7fae */ /* 0x0009e2000812187c */
[----:B-1----:R-:W-:-:S04]  /*674d0*/  IMAD.WIDE R14, R5, 0x4, R58 ;  /* 0x00000004050e7825 */ /* 0x002fc800078e023a */
[C---:B------:R-:W-:Y:S01]  /*674e0*/  IMAD.WIDE R20, R5.reuse, 0x4, R60 ;  /* 0x0000000405147825 */ /* 0x040fe200078e023c */
[----:B------:R1:W-:Y:S04]  /*674f0*/  STL.64 [R1+0xfe8], R14 ;  /* 0x000fe80e01007387 */ /* 0x0003e80000100a00 */
[----:B------:R-:W3:Y:S01]  /*67500*/  LDL.LU.64 R224, [R1+0x260] ;  /* 0x0002600001e07983 */ /* 0x000ee20000300a00 */
[----:B------:R-:W-:-:S03]  /*67510*/  IMAD.WIDE R18, R5, 0x4, R52 ;  /* 0x0000000405127825 */ /* 0x000fc600078e0234 */
[----:B------:R-:W3:Y:S04]  /*67520*/  LDL.LU.64 R58, [R1+0x240] ;  /* 0x00024000013a7983 */ /* 0x000ee80000300a00 */
[----:B------:R-:W3:Y:S04]  /*67530*/  LDL.LU.64 R60, [R1+0x220] ;  /* 0x00022000013c7983 */ /* 0x000ee80000300a00 */
[----:B------:R1:W-:Y:S04]  /*67540*/  LDGSTS.E [R10+0x1500], desc[UR60][R14.64], P0 ;  /* 0x015000000e0a7fae */ /* 0x0003e8000812187c */
[----:B------:R-:W-:Y:S04]  /*67550*/  STL.64 [R1+0xfe0], R20 ;  /* 0x000fe01401007387 */ /* 0x000fe80000100a00 */
[----:B------:R-:W-:Y:S04]  /*67560*/  LDGSTS.E [R13+0x1900], desc[UR60][R20.64], P0 ;  /* 0x01900000140d7fae */ /* 0x000fe8000812187c */
[----:B------:R1:W-:Y:S01]  /*67570*/  LDGSTS.E [R12+0x1d00], desc[UR60][R18.64], P0 ;  /* 0x01d00000120c7fae */ /* 0x0003e2000812187c */
[----:B----4-:R-:W-:-:S04]  /*67580*/  IMAD.WIDE R16, R5, 0x4, R232 ;  /* 0x0000000405107825 */ /* 0x010fc800078e02e8 */
[C---:B-1----:R-:W-:Y:S01]  /*67590*/  IMAD.WIDE R14, R5.reuse, 0x4, R62 ;  /* 0x00000004050e7825 */ /* 0x042fe200078e023e */
[----:B------:R-:W4:Y:S04]  /*675a0*/  LDL.LU.64 R232, [R1+0x200] ;  /* 0x0002000001e87983 */ /* 0x000f280000300a00 */
[----:B------:R1:W-:Y:S04]  /*675b0*/  STL.64 [R1+0xfd8], R18 ;  /* 0x000fd81201007387 */ /* 0x0003e80000100a00 */
[----:B------:R2:W-:Y:S04]  /*675c0*/  STL.64 [R1+0xfd0], R16 ;  /* 0x000fd01001007387 */ /* 0x0005e80000100a00 */
[----:B------:R2:W-:Y:S04]  /*675d0*/  LDGSTS.E [R11+0x2100], desc[UR60][R16.64], P0 ;  /* 0x02100000100b7fae */ /* 0x0005e8000812187c */
[----:B------:R3:W-:Y:S04]  /*675e0*/  STL.64 [R1+0xfc8], R14 ;  /* 0x000fc80e01007387 */ /* 0x0007e80000100a00 */
[----:B------:R3:W-:Y:S01]  /*675f0*/  LDGSTS.E [R10+0x2500], desc[UR60][R14.64], P0 ;  /* 0x025000000e0a7fae */ /* 0x0007e2000812187c */
[----:B-1----:R-:W-:-:S04]  /*67600*/  IMAD.WIDE R18, R5, 0x4, R240 ;  /* 0x0000000405127825 */ /* 0x002fc800078e02f0 */
[C---:B--2---:R-:W-:Y:S01]  /*67610*/  IMAD.WIDE R16, R5.reuse, 0x4, R170 ;  /* 0x0000000405107825 */ /* 0x044fe200078e02aa */
[----:B------:R-:W2:Y:S04]  /*67620*/  LDL.LU.64 R240, [R1+0x1e0] ;  /* 0x0001e00001f07983 */ /* 0x000ea80000300a00 */
[----:B------:R-:W-:Y:S04]  /*67630*/  STL.64 [R1+0xfc0], R18 ;  /* 0x000fc01201007387 */ /* 0x000fe80000100a00 */
[----:B------:R1:W-:Y:S04]  /*67640*/  LDGSTS.E [R13+0x2900], desc[UR60][R18.64], P0 ;  /* 0x02900000120d7fae */ /* 0x0003e8000812187c */
[----:B------:R-:W-:Y:S04]  /*67650*/  STL.64 [R1+0xfb0], R16 ;  /* 0x000fb01001007387 */ /* 0x000fe80000100a00 */
[----:B------:R-:W2:Y:S04]  /*67660*/  LDL.LU.64 R170, [R1+0x1c0] ;  /* 0x0001c00001aa7983 */ /* 0x000ea80000300a00 */
[----:B------:R1:W-:Y:S01]  /*67670*/  LDGSTS.E [R12+0x2d00], desc[UR60][R16.64], P0 ;  /* 0x02d00000100c7fae */ /* 0x0003e2000812187c */
[----:B---3--:R-:W-:-:S04]  /*67680*/  IMAD.WIDE R6, R5, 0x4, R6 ;  /* 0x0000000405067825 */ /* 0x008fc800078e0206 */
[C---:B------:R-:W-:Y:S01]  /*67690*/  IMAD.WIDE R14, R5.reuse, 0x4, R8 ;  /* 0x00000004050e7825 */ /* 0x040fe200078e0208 */
[----:B------:R3:W-:Y:S04]  /*676a0*/  STL.64 [R1+0xf90], R6 ;  /* 0x000f900601007387 */ /* 0x0007e80000100a00 */
[----:B------:R-:W2:Y:S04]  /*676b0*/  LDL.LU.64 R8, [R1+0x1a0] ;  /* 0x0001a00001087983 */ /* 0x000ea80000300a00 */
[----:B------:R4:W-:Y:S04]  /*676c0*/  STL.64 [R1+0xf80], R14 ;  /* 0x000f800e01007387 */ /* 0x0009e80000100a00 */
[----:B------:R-:W-:Y:S04]  /*676d0*/  LDGSTS.E [R11+0x3100], desc[UR60][R6.64], P0 ;  /* 0x03100000060b7fae */ /* 0x000fe8000812187c */
[----:B------:R4:W-:Y:S04]  /*676e0*/  LDGSTS.E [R10+0x3500], desc[UR60][R14.64], P0 ;  /* 0x035000000e0a7fae */ /* 0x0009e8000812187c */
[----:B---3--:R-:W3:Y:S01]  /*676f0*/  LDL.LU.64 R6, [R1+0x180] ;  /* 0x0001800001067983 */ /* 0x008ee20000300a00 */
[----:B------:R-:W-:-:S04]  /*67700*/  IMAD.WIDE R20, R5, 0x4, R224 ;  /* 0x0000000405147825 */ /* 0x000fc800078e02e0 */
[----:B-1----:R-:W-:-:S04]  /*67710*/  IMAD.WIDE R18, R5, 0x4, R58 ;  /* 0x0000000405127825 */ /* 0x002fc800078e023a */
[C---:B------:R-:W-:Y:S01]  /*67720*/  IMAD.WIDE R16, R5.reuse, 0x4, R60 ;  /* 0x0000000405107825 */ /* 0x040fe200078e023c */
[----:B------:R-:W-:Y:S04]  /*67730*/  STL.64 [R1+0xf78], R20 ;  /* 0x000f781401007387 */ /* 0x000fe80000100a00 */
[----:B------:R-:W-:Y:S04]  /*67740*/  STL.64 [R1+0xf68], R18 ;  /* 0x000f681201007387 */ /* 0x000fe80000100a00 */
[----:B------:R-:W3:Y:S04]  /*67750*/  LDL.LU.64 R56, [R1+0x160] ;  /* 0x0001600001387983 */ /* 0x000ee80000300a00 */
[----:B------:R2:W-:Y:S04]  /*67760*/  STL.64 [R1+0xf60], R16 ;  /* 0x000f601001007387 */ /* 0x0005e80000100a00 */
[----:B------:R-:W3:Y:S04]  /*67770*/  LDL.LU.64 R50, [R1+0x140] ;  /* 0x0001400001327983 */ /* 0x000ee80000300a00 */
[----:B------:R-:W-:Y:S04]  /*67780*/  LDGSTS.E [R13+0x3900], desc[UR60][R20.64], P0 ;  /* 0x03900000140d7fae */ /* 0x000fe8000812187c */
[----:B------:R-:W3:Y:S04]  /*67790*/  LDL.LU.64 R52, [R1+0x120] ;  /* 0x0001200001347983 */ /* 0x000ee80000300a00 */
[----:B------:R-:W-:Y:S04]  /*677a0*/  LDGSTS.E [R12+0x3d00], desc[UR60][R18.64], P0 ;  /* 0x03d00000120c7fae */ /* 0x000fe8000812187c */
[----:B------:R2:W-:Y:S01]  /*677b0*/  LDGSTS.E [R11+0x4100], desc[UR60][R16.64], P0 ;  /* 0x04100000100b7fae */ /* 0x0005e2000812187c */
[----:B----4-:R-:W-:-:S05]  /*677c0*/  IMAD.WIDE R14, R5, 0x4, R232 ;  /* 0x00000004050e7825 */ /* 0x010fca00078e02e8 */
[----:B------:R1:W-:Y:S04]  /*677d0*/  STL.64 [R1+0xf50], R14 ;  /* 0x000f500e01007387 */ /* 0x0003e80000100a00 */
[----:B------:R-:W4:Y:S04]  /*677e0*/  LDL.LU.64 R62, [R1+0x100] ;  /* 0x00010000013e7983 */ /* 0x000f280000300a00 */
[----:B------:R1:W-:Y:S04]  /*677f0*/  LDGSTS.E [R10+0x4500], desc[UR60][R14.64], P0 ;  /* 0x045000000e0a7fae */ /* 0x0003e8000812187c */
[----:B------:R-:W4:Y:S04]  /*67800*/  LDL.LU.64 R224, [R1+0xe0] ;  /* 0x0000e00001e07983 */ /* 0x000f280000300a00 */
[----:B------:R-:W4:Y:S04]  /*67810*/  LDL.LU.64 R58, [R1+0xc0] ;  /* 0x0000c000013a7983 */ /* 0x000f280000300a00 */
[----:B------:R-:W4:Y:S01]  /*67820*/  LDL.LU.64 R60, [R1+0xa0] ;  /* 0x0000a000013c7983 */ /* 0x000f220000300a00 */
[----:B--2---:R-:W-:-:S04]  /*67830*/  IMAD.WIDE R16, R5, 0x4, R240 ;  /* 0x0000000405107825 */ /* 0x004fc800078e02f0 */
[C---:B-1----:R-:W-:Y:S01]  /*67840*/  IMAD.WIDE R14, R5.reuse, 0x4, R170 ;  /* 0x00000004050e7825 */ /* 0x042fe200078e02aa */
[----:B------:R-:W-:Y:S04]  /*67850*/  STL.64 [R1+0xf48], R16 ;  /* 0x000f481001007387 */ /* 0x000fe80000100a00 */
[----:B------:R-:W2:Y:S04]  /*67860*/  LDL.LU.64 R232, [R1+0x80] ;  /* 0x0000800001e87983 */ /* 0x000ea80000300a00 */
[----:B------:R1:W-:Y:S04]  /*67870*/  LDGSTS.E [R13+0x4900], desc[UR60][R16.64], P0 ;  /* 0x04900000100d7fae */ /* 0x0003e8000812187c */
[----:B------:R-:W-:Y:S04]  /*67880*/  STL.64 [R1+0xf38], R14 ;  /* 0x000f380e01007387 */ /* 0x000fe80000100a00 */
[----:B------:R4:W-:Y:S01]  /*67890*/  LDGSTS.E [R12+0x4d00], desc[UR60][R14.64], P0 ;  /* 0x04d000000e0c7fae */ /* 0x0009e2000812187c */
[----:B------:R-:W-:-:S05]  /*678a0*/  IMAD.WIDE R8, R5, 0x4, R8 ;  /* 0x0000000405087825 */ /* 0x000fca00078e0208 */
[----:B------:R1:W-:Y:S04]  /*678b0*/  STL.64 [R1+0xf30], R8 ;  /* 0x000f300801007387 */ /* 0x0003e80000100a00 */
[----:B------:R-:W-:Y:S01]  /*678c0*/  LDGSTS.E [R11+0x5100], desc[UR60][R8.64], P0 ;  /* 0x05100000080b7fae */ /* 0x000fe2000812187c */
[----:B---3--:R-:W-:-:S05]  /*678d0*/  IMAD.WIDE R6, R5, 0x4, R6 ;  /* 0x0000000405067825 */ /* 0x008fca00078e0206 */
[----:B------:R3:W-:Y:S04]  /*678e0*/  STL.64 [R1+0xf08], R6 ;  /* 0x000f080601007387 */ /* 0x0007e80000100a00 */
[----:B------:R-:W2:Y:S04]  /*678f0*/  LDL.LU.64 R240, [R1+0x60] ;  /* 0x0000600001f07983 */ /* 0x000ea80000300a00 */
[----:B------:R-:W2:Y:S04]  /*67900*/  LDL.LU.64 R170, [R1+0x40] ;  /* 0x0000400001aa7983 */ /* 0x000ea80000300a00 */
[----:B-1----:R-:W2:Y:S04]  /*67910*/  LDL.LU.64 R8, [R1+0x20] ;  /* 0x0000200001087983 */ /* 0x002ea80000300a00 */
[----:B------:R-:W-:Y:S04]  /*67920*/  LDGSTS.E [R10+0x5500], desc[UR60][R6.64], P0 ;  /* 0x05500000060a7fae */ /* 0x000fe8000812187c */
[----:B---3--:R-:W3:Y:S01]  /*67930*/  LDL.LU.64 R6, [R1] ;  /* 0x0000000001067983 */ /* 0x008ee20000300a00 */
        /* <DEDUP_REMOVED lines=9> */
[----:B----4-:R-:W-:-:S04]  /*679d0*/  IMAD.WIDE R14, R5, 0x4, R62 ;  /* 0x00000004050e7825 */ /* 0x010fc800078e023e */
        /* <DEDUP_REMOVED lines=11> */
[----:B--2---:R-:W-:-:S05]  /*67a90*/  IMAD.WIDE R14, R5, 0x4, R232 ;  /* 0x00000004050e7825 */ /* 0x004fca00078e02e8 */
[----:B------:R2:W-:Y:S04]  /*67aa0*/  STL.64 [R1+0xe80], R14 ;  /* 0x000e800e01007387 */ /* 0x0005e80000100a00 */
[----:B------:R2:W-:Y:S01]  /*67ab0*/  LDGSTS.E [R10+0x7500], desc[UR60][R14.64], P0 ;  /* 0x075000000e0a7fae */ /* 0x0005e2000812187c */
[----:B-1----:R-:W-:-:S04]  /*67ac0*/  IMAD.WIDE R16, R5, 0x4, R240 ;  /* 0x0000000405107825 */ /* 0x002fc800078e02f0 */
[----:B--2---:R-:W-:-:S04]  /*67ad0*/  IMAD.WIDE R14, R5, 0x4, R170 ;  /* 0x00000004050e7825 */ /* 0x004fc800078e02aa */
        /* <DEDUP_REMOVED lines=9> */
[C---:B--2---:R-:W-:Y:S01]  /*67b70*/  IMAD.WIDE R14, R5.reuse, 0x4, R228 ;  /* 0x00000004050e7825 */ /* 0x044fe200078e02e4 */
        /* <DEDUP_REMOVED lines=63> */
[----:B------:R-:W2:Y:S04]  /*67f70*/  LDL.LU.64 R240, [R1+0x418] ;  /* 0x0004180001f07983 */ /* 0x000ea80000300a00 */
[----:B------:R-:W3:Y:S04]  /*67f80*/  LDL.LU.64 R170, [R1+0x3f8] ;  /* 0x0003f80001aa7983 */ /* 0x000ee80000300a00 */
[----:B------:R4:W-:Y:S04]  /*67f90*/  STL.64 [R1+0xb08], R16 ;  /* 0x000b081001007387 */ /* 0x0009e80000100a00 */
[----:B------:R4:W-:Y:S04]  /*67fa0*/  LDGSTS.E [R13+0x25900], desc[UR60][R16.64], P0 ;  /* 0x25900000100d7fae */ /* 0x0009e8000812187c */
[----:B------:R-:W-:Y:S04]  /*67fb0*/  STL.64 [R1+0xab8], R14 ;  /* 0x000ab80e01007387 */ /* 0x000fe80000100a00 */
[----:B------:R-:W-:Y:S04]  /*67fc0*/  LDGSTS.E [R12+0x25d00], desc[UR60][R14.64], P0 ;  /* 0x25d000000e0c7fae */ /* 0x000fe8000812187c */
[----:B------:R4:W-:Y:S04]  /*67fd0*/  STL.64 [R1+0xaa0], R8 ;  /* 0x000aa00801007387 */ /* 0x0009e80000100a00 */
[----:B------:R-:W-:Y:S01]  /*67fe0*/  LDGSTS.E [R11+0x26100], desc[UR60][R8.64], P0 ;  /* 0x26100000080b7fae */ /* 0x000fe2000812187c */
[----:B-1----:R-:W-:-:S04]  /*67ff0*/  IMAD.WIDE R6, R5, 0x4, R160 ;  /* 0x0000000405067825 */ /* 0x002fc800078e02a0 */
[C---:B------:R-:W-:Y:S01]  /*68000*/  IMAD.WIDE R18, R5.reuse, 0x4, R164 ;  /* 0x0000000405127825 */ /* 0x040fe200078e02a4 */
[----:B------:R1:W-:Y:S04]  /*68010*/  STL.64 [R1+0xa90], R6 ;  /* 0x000a900601007387 */ /* 0x0003e80000100a00 */
[----:B------:R1:W-:Y:S01]  /*68020*/  LDGSTS.E [R10+0x26500], desc[UR60][R6.64], P0 ;  /* 0x26500000060a7fae */ /* 0x0003e2000812187c */
[----:B----4-:R-:W-:-:S03]  /*68030*/  IMAD.WIDE R16, R5, 0x4, R166 ;  /* 0x0000000405107825 */ /* 0x010fc600078e02a6 */
[----:B------:R-:W4:Y:S01]  /*68040*/  LDL.LU.64 R8, [R1+0x3d8] ;  /* 0x0003d80001087983 */ /* 0x000f220000300a00 */
[----:B-1----:R-:W-:-:S05]  /*68050*/  IMAD.WIDE R6, R5, 0x4, R162 ;  /* 0x0000000405067825 */ /* 0x002fca00078e02a2 */
[----:B------:R1:W-:Y:S04]  /*68060*/  STL.64 [R1+0xa80], R6 ;  /* 0x000a800601007387 */ /* 0x0003e80000100a00 */
[----:B------:R1:W-:Y:S04]  /*68070*/  STL.64 [R1+0xa60], R18 ;  /* 0x000a601201007387 */ /* 0x0003e80000100a00 */
[----:B------:R-:W-:Y:S04]  /*68080*/  LDGSTS.E [R13+0x26900], desc[UR60][R6.64], P0 ;  /* 0x26900000060d7fae */ /* 0x000fe8000812187c */
[----:B------:R2:W-:Y:S01]  /*68090*/  STL.64 [R1+0xa10], R16 ;  /* 0x000a101001007387 */ /* 0x0005e20000100a00 */
[----:B------:R-:W-:-:S03]  /*680a0*/  IMAD.WIDE R14, R5, 0x4, R168 ;  /* 0x00000004050e7825 */ /* 0x000fc600078e02a8 */
[----:B------:R1:W-:Y:S01]  /*680b0*/  LDGSTS.E [R12+0x26d00], desc[UR60][R18.64], P0 ;  /* 0x26d00000120c7fae */ /* 0x0003e2000812187c */
[----:B------:R-:W-:-:S03]  /*680c0*/  IMAD.WIDE R20, R5, 0x4, R172 ;  /* 0x0000000405147825 */ /* 0x000fc600078e02ac */
[----:B------:R1:W-:Y:S04]  /*680d0*/  LDGSTS.E [R11+0x27100], desc[UR60][R16.64], P0 ;  /* 0x27100000100b7fae */ /* 0x0003e8000812187c */
[----:B------:R1:W-:Y:S04]  /*680e0*/  LDGSTS.E [R10+0x27500], desc[UR60][R14.64], P0 ;  /* 0x275000000e0a7fae */ /* 0x0003e8000812187c */
[----:B------:R1:W-:Y:S04]  /*680f0*/  LDGSTS.E [R13+0x27900], desc[UR60][R20.64], P0 ;  /* 0x27900000140d7fae */ /* 0x0003e8000812187c */
[----:B-1----:R-:W4:Y:S04]  /*68100*/  LDL.LU.64 R6, [R1+0x3b8] ;  /* 0x0003b80001067983 */ /* 0x002f280000300a00 */
[----:B------:R-:W4:Y:S04]  /*68110*/  LDL.LU.64 R224, [R1+0x398] ;  /* 0x0003980001e07983 */ /* 0x000f280000300a00 */
[----:B------:R3:W-:Y:S01]  /*68120*/  STL.64 [R1+0x9b0], R14 ;  /* 0x0009b00e01007387 */ /* 0x0007e20000100a00 */
[----:B------:R-:W-:-:S03]  /*68130*/  IMAD.WIDE R18, R5, 0x4, R174 ;  /* 0x0000000405127825 */ /* 0x000fc600078e02ae */
[----:B------:R-:W4:Y:S04]  /*68140*/  LDL.LU.64 R58, [R1+0x378] ;  /* 0x00037800013a7983 */ /* 0x000f280000300a00 */
[----:B------:R-:W4:Y:S04]  /*68150*/  LDL.LU.64 R60, [R1+0x358] ;  /* 0x00035800013c7983 */ /* 0x000f280000300a00 */
[----:B------:R-:W-:Y:S04]  /*68160*/  STL.64 [R1+0x2580], R246 ;  /* 0x002580f601007387 */ /* 0x000fe80000100a00 */
[----:B------:R-:W-:Y:S04]  /*68170*/  STL.64 [R1+0x960], R20 ;  /* 0x0009601401007387 */ /* 0x000fe80000100a00 */
[----:B------:R4:W-:Y:S01]  /*68180*/  STL.64 [R1+0x928], R18 ;  /* 0x0009281201007387 */ /* 0x0009e20000100a00 */
[----:B------:R-:W-:-:S03]  /*68190*/  IADD3 R11, R248, 0x100000, RZ ;  /* 0x00100000f80b7810 */ /* 0x000fc60007ffe0ff */
[----:B------:R-:W4:Y:S04]  /*681a0*/  LDL.LU.64 R52, [R1+0x338] ;  /* 0x0003380001347983 */ /* 0x000f280000300a00 */
[----:B------:R1:W-:Y:S01]  /*681b0*/  LDGSTS.E [R12+0x27d00], desc[UR60][R18.64], P0 ;  /* 0x27d00000120c7fae */ /* 0x0003e2000812187c */
[C---:B------:R-:W-:Y:S02]  /*681c0*/  VIADD R10, R248.reuse, 0x100000 ;  /* 0x00100000f80a7836 */ /* 0x040fe40000000000 */
[C---:B------:R-:W-:Y:S01]  /*681d0*/  VIADD R13, R248.reuse, 0x100000 ;  /* 0x00100000f80d7836 */ /* 0x040fe20000000000 */
[----:B-1----:R-:W-:Y:S01]  /*681e0*/  IADD3 R12, R248, 0x100000, RZ ;  /* 0x00100000f80c7810 */ /* 0x002fe20007ffe0ff */
[----:B--2---:R-:W-:-:S04]  /*681f0*/  IMAD.WIDE R16, R5, 0x4, R240 ;  /* 0x0000000405107825 */ /* 0x004fc800078e02f0 */
[C---:B---3--:R-:W-:Y:S01]  /*68200*/  IMAD.WIDE R14, R5.reuse, 0x4, R170 ;  /* 0x00000004050e7825 */ /* 0x048fe200078e02aa */
[----:B------:R1:W-:Y:S04]  /*68210*/  STL.64 [R1+0x918], R16 ;  /* 0x0009181001007387 */ /* 0x0003e80000100a00 */
[----:B------:R-:W2:Y:S04]  /*68220*/  LDL.LU.64 R62, [R1+0x318] ;  /* 0x00031800013e7983 */ /* 0x000ea80000300a00 */
[----:B------:R3:W-:Y:S04]  /*68230*/  STL.64 [R1+0x908], R14 ;  /* 0x0009080e01007387 */ /* 0x0007e80000100a00 */
[----:B------:R-:W2:Y:S04]  /*68240*/  LDL.LU.64 R232, [R1+0x2f8] ;  /* 0x0002f80001e87983 */ /* 0x000ea80000300a00 */
[----:B------:R1:W-:Y:S04]  /*68250*/  LDGSTS.E [R11+0x180], desc[UR60][R16.64], P0 ;  /* 0x00180000100b7fae */ /* 0x0003e8000812187c */
[----:B------:R-:W2:Y:S04]  /*68260*/  LDL.LU.64 R240, [R1+0x2d8] ;  /* 0x0002d80001f07983 */ /* 0x000ea80000300a00 */
[----:B------:R-:W2:Y:S04]  /*68270*/  LDL.LU.64 R170, [R1+0x2b8] ;  /* 0x0002b80001aa7983 */ /* 0x000ea80000300a00 */
[----:B------:R3:W-:Y:S01]  /*68280*/  LDGSTS.E [R10+0x580], desc[UR60][R14.64], P0 ;  /* 0x005800000e0a7fae */ /* 0x0007e2000812187c */
[----:B----4-:R-:W-:-:S03]  /*68290*/  IMAD.WIDE R18, R5, 0x4, R8 ;  /* 0x0000000405127825 */ /* 0x010fc600078e0208 */
[----:B------:R-:W4:Y:S04]  /*682a0*/  LDL.LU.64 R8, [R1+0x298] ;  /* 0x0002980001087983 */ /* 0x000f280000300a00 */
[----:B------:R3:W-:Y:S04]  /*682b0*/  STL.64 [R1+0x8c8], R18 ;  /* 0x0008c81201007387 */ /* 0x0007e80000100a00 */
[----:B------:R3:W-:Y:S01]  /*682c0*/  LDGSTS.E [R13+0x980], desc[UR60][R18.64], P0 ;  /* 0x00980000120d7fae */ /* 0x0007e2000812187c */
[----:B------:R-:W-:-:S04]  /*682d0*/  IMAD.WIDE R6, R5, 0x4, R6 ;  /* 0x0000000405067825 */ /* 0x000fc800078e0206 */
[C---:B-1----:R-:W-:Y:S01]  /*682e0*/  IMAD.WIDE R16, R5.reuse, 0x4, R224 ;  /* 0x0000000405107825 */ /* 0x042fe200078e02e0 */
[----:B------:R1:W-:Y:S04]  /*682f0*/  STL.64 [R1+0x830], R6 ;  /* 0x0008300601007387 */ /* 0x0003e80000100a00 */
[----:B------:R2:W-:Y:S04]  /*68300*/  STL.64 [R1+0x7e0], R16 ;  /* 0x0007e01001007387 */ /* 0x0005e80000100a00 */
[----:B------:R-:W-:Y:S01]  /*68310*/  LDGSTS.E [R12+0xd80], desc[UR60][R6.64], P0 ;  /* 0x00d80000060c7fae */ /* 0x000fe2000812187c */
[----:B---3--:R-:W-:-:S04]  /*68320*/  IMAD.WIDE R14, R5, 0x4, R58 ;  /* 0x00000004050e7825 */ /* 0x008fc800078e023a */
[C---:B------:R-:W-:Y:S01]  /*68330*/  IMAD.WIDE R20, R5.reuse, 0x4, R60 ;  /* 0x0000000405147825 */ /* 0x040fe200078e023c */
[----:B------:R2:W-:Y:S03]  /*68340*/  LDGSTS.E [R11+0x1180], desc[UR60][R16.64], P0 ;  /* 0x01180000100b7fae */ /* 0x0005e6000812187c */
[C---:B------:R-:W-:Y:S01]  /*68350*/  IMAD.WIDE R18, R5.reuse, 0x4, R52 ;  /* 0x0000000405127825 */ /* 0x040fe200078e0234 */
[----:B------:R3:W-:Y:S04]  /*68360*/  LDGSTS.E [R10+0x1580], desc[UR60][R14.64], P0 ;  /* 0x015800000e0a7fae */ /* 0x0007e8000812187c */
[----:B------:R3:W-:Y:S04]  /*68370*/  LDGSTS.E [R13+0x1980], desc[UR60][R20.64], P0 ;  /* 0x01980000140d7fae */ /* 0x0007e8000812187c */
[----:B------:R3:W-:Y:S04]  /*68380*/  LDGSTS.E [R12+0x1d80], desc[UR60][R18.64], P0 ;  /* 0x01d80000120c7fae */ /* 0x0007e8000812187c */
[----:B-1----:R-:W4:Y:S04]  /*68390*/  LDL.LU.64 R6, [R1+0x278] ;  /* 0x0002780001067983 */ /* 0x002f280000300a00 */
[----:B------:R3:W-:Y:S04]  /*683a0*/  STL.64 [R1+0x7c8], R14 ;  /* 0x0007c80e01007387 */ /* 0x0007e80000100a00 */
[----:B------:R-:W4:Y:S04]  /*683b0*/  LDL.LU.64 R224, [R1+0x258] ;  /* 0x0002580001e07983 */ /* 0x000f280000300a00 */
[----:B------:R-:W4:Y:S04]  /*683c0*/  LDL.LU.64 R58, [R1+0x238] ;  /* 0x00023800013a7983 */ /* 0x000f280000300a00 */
[----:B------:R-:W4:Y:S04]  /*683d0*/  LDL.LU.64 R60, [R1+0x218] ;  /* 0x00021800013c7983 */ /* 0x000f280000300a00 */
[----:B------:R1:W-:Y:S04]  /*683e0*/  STL.64 [R1+0x7b8], R20 ;  /* 0x0007b81401007387 */ /* 0x0003e80000100a00 */
[----:B------:R1:W-:Y:S01]  /*683f0*/  STL.64 [R1+0x7a8], R18 ;  /* 0x0007a81201007387 */ /* 0x0003e20000100a00 */
[----:B--2---:R-:W-:-:S04]  /*68400*/  IMAD.WIDE R16, R5, 0x4, R62 ;  /* 0x0000000405107825 */ /* 0x004fc800078e023e */
[----:B---3--:R-:W-:-:S04]  /*68410*/  IMAD.WIDE R14, R5, 0x4, R232 ;  /* 0x00000004050e7825 */ /* 0x008fc800078e02e8 */
[----:B-1----:R-:W-:-:S04]  /*68420*/  IMAD.WIDE R20, R5, 0x4, R240 ;  /* 0x0000000405147825 */ /* 0x002fc800078e02f0 */
[C---:B------:R-:W-:Y:S01]  /*68430*/  IMAD.WIDE R18, R5.reuse, 0x4, R170 ;  /* 0x0000000405127825 */ /* 0x040fe200078e02aa */
[----:B------:R4:W-:Y:S04]  /*68440*/  STL.64 [R1+0x798], R16 ;  /* 0x0007981001007387 */ /* 0x0009e80000100a00 */
[----:B------:R4:W-:Y:S04]  /*68450*/  LDGSTS.E [R11+0x2180], desc[UR60][R16.64], P0 ;  /* 0x02180000100b7fae */ /* 0x0009e8000812187c */
[----:B------:R1:W-:Y:S04]  /*68460*/  STL.64 [R1+0x788], R14 ;  /* 0x0007880e01007387 */ /* 0x0003e80000100a00 */
[----:B------:R-:W2:Y:S04]  /*68470*/  LDL.LU.64 R232, [R1+0x1f8] ;  /* 0x0001f80001e87983 */ /* 0x000ea80000300a00 */
[----:B------:R1:W-:Y:S04]  /*68480*/  LDGSTS.E [R10+0x2580], desc[UR60][R14.64], P0 ;  /* 0x025800000e0a7fae */ /* 0x0003e8000812187c */
[----:B------:R-:W3:Y:S04]  /*68490*/  LDL.LU.64 R240, [R1+0x1d8] ;  /* 0x0001d80001f07983 */ /* 0x000ee80000300a00 */
[----:B------:R1:W-:Y:S04]  /*684a0*/  STL.64 [R1+0x778], R20 ;  /* 0x0007781401007387 */ /* 0x0003e80000100a00 */
[----:B------:R1:W-:Y:S04]  /*684b0*/  LDGSTS.E [R13+0x2980], desc[UR60][R20.64], P0 ;  /* 0x02980000140d7fae */ /* 0x0003e8000812187c */
[----:B------:R1:W-:Y:S01]  /*684c0*/  LDGSTS.E [R12+0x2d80], desc[UR60][R18.64], P0 ;  /* 0x02d80000120c7fae */ /* 0x0003e2000812187c */
[----:B----4-:R-:W-:-:S03]  /*684d0*/  IMAD.WIDE R16, R5, 0x4, R8 ;  /* 0x0000000405107825 */ /* 0x010fc600078e0208 */
[----:B------:R-:W4:Y:S04]  /*684e0*/  LDL.LU.64 R8, [R1+0x1b8] ;  /* 0x0001b80001087983 */ /* 0x000f280000300a00 */
[----:B------:R1:W-:Y:S04]  /*684f0*/  STL.64 [R1+0x768], R18 ;  /* 0x0007681201007387 */ /* 0x0003e80000100a00 */
[----:B------:R1:W-:Y:S04]  /*68500*/  STL.64 [R1+0x758], R16 ;  /* 0x0007581001007387 */ /* 0x0003e80000100a00 */
[----:B------:R1:W-:Y:S02]  /*68510*/  LDGSTS.E [R11+0x3180], desc[UR60][R16.64], P0 ;  /* 0x03180000100b7fae */ /* 0x0003e4000812187c */
[----:B-1----:R-:W-:-:S02]  /*68520*/  IMAD.WIDE R14, R5, 0x4, R6 ;  /* 0x00000004050e7825 */ /* 0x002fc400078e0206 */
[----:B------:R-:W4:Y:S04]  /*68530*/  LDL.LU.64 R6, [R1+0x198] ;  /* 0x0001980001067983 */ /* 0x000f280000300a00 */
[----:B------:R2:W-:Y:S04]  /*68540*/  STL.64 [R1+0x748], R14 ;  /* 0x0007480e01007387 */ /* 0x0005e80000100a00 */
[----:B------:R-:W4:Y:S01]  /*68550*/  LDL.LU.64 R170, [R1+0x178] ;  /* 0x0001780001aa7983 */ /* 0x000f220000300a00 */
[----:B------:R-:W-:-:S04]  /*68560*/  IMAD.WIDE R20, R5, 0x4, R224 ;  /* 0x0000000405147825 */ /* 0x000fc800078e02e0 */
[----:B------:R-:W-:-:S04]  /*68570*/  IMAD.WIDE R18, R5, 0x4, R58 ;  /* 0x0000000405127825 */ /* 0x000fc800078e023a */
[C---:B------:R-:W-:Y:S01]  /*68580*/  IMAD.WIDE R16, R5.reuse, 0x4, R60 ;  /* 0x0000000405107825 */ /* 0x040fe200078e023c */
[----:B------:R-:W4:Y:S04]  /*68590*/  LDL.LU.64 R50, [R1+0x158] ;  /* 0x0001580001327983 */ /* 0x000f280000300a00 */
[----:B------:R-:W-:Y:S04]  /*685a0*/  STL.64 [R1+0x738], R20 ;  /* 0x0007381401007387 */ /* 0x000fe80000100a00 */
[----:B------:R2:W-:Y:S04]  /*685b0*/  LDGSTS.E [R10+0x3580], desc[UR60][R14.64], P0 ;  /* 0x035800000e0a7fae */ /* 0x0005e8000812187c */
[----:B------:R-:W4:Y:S04]  /*685c0*/  LDL.LU.64 R52, [R1+0x138] ;  /* 0x0001380001347983 */ /* 0x000f280000300a00 */
[----:B------:R-:W-:Y:S04]  /*685d0*/  STL.64 [R1+0x728], R18 ;  /* 0x0007281201007387 */ /* 0x000fe80000100a00 */
[----:B------:R-:W4:Y:S04]  /*685e0*/  LDL.LU.64 R62, [R1+0x118] ;  /* 0x00011800013e7983 */ /* 0x000f280000300a00 */
[----:B------:R3:W-:Y:S04]  /*685f0*/  STL.64 [R1+0x718], R16 ;  /* 0x0007181001007387 */ /* 0x0007e80000100a00 */
[----:B------:R-:W-:Y:S04]  /*68600*/  LDGSTS.E [R13+0x3980], desc[UR60][R20.64], P0 ;  /* 0x03980000140d7fae */ /* 0x000fe8000812187c */
[----:B------:R-:W4:Y:S04]  /*68610*/  LDL.LU.64 R224, [R1+0xf8] ;  /* 0x0000f80001e07983 */ /* 0x000f280000300a00 */
[----:B------:R-:W-:Y:S04]  /*68620*/  LDGSTS.E [R12+0x3d80], desc[UR60][R18.64], P0 ;  /* 0x03d80000120c7fae */ /* 0x000fe8000812187c */
[----:B------:R3:W-:Y:S01]  /*68630*/  LDGSTS.E [R11+0x4180], desc[UR60][R16.64], P0 ;  /* 0x04180000100b7fae */ /* 0x0007e2000812187c */
[----:B--2---:R-:W-:-:S04]  /*68640*/  IMAD.WIDE R14, R5, 0x4, R232 ;  /* 0x00000004050e7825 */ /* 0x004fc800078e02e8 */
[C---:B---3--:R-:W-:Y:S01]  /*68650*/  IMAD.WIDE R16, R5.reuse, 0x4, R240 ;  /* 0x0000000405107825 */ /* 0x048fe200078e02f0 */
[----:B------:R1:W-:Y:S04]  /*68660*/  STL.64 [R1+0x708], R14 ;  /* 0x0007080e01007387 */ /* 0x0003e80000100a00 */
[----:B------:R-:W2:Y:S04]  /*68670*/  LDL.LU.64 R58, [R1+0xd8] ;  /* 0x0000d800013a7983 */ /* 0x000ea80000300a00 */
[----:B------:R1:W-:Y:S04]  /*68680*/  LDGSTS.E [R10+0x4580], desc[UR60][R14.64], P0 ;  /* 0x045800000e0a7fae */ /* 0x0003e8000812187c */
[----:B------:R-:W3:Y:S04]  /*68690*/  LDL.LU.64 R60, [R1+0xb8] ;  /* 0x0000b800013c7983 */ /* 0x000ee80000300a00 */
[----:B------:R-:W3:Y:S01]  /*686a0*/  LDL.LU.64 R232, [R1+0x98] ;  /* 0x0000980001e87983 */ /* 0x000ee20000300a00 */
[----:B----4-:R-:W-:-:S03]  /*686b0*/  IMAD.WIDE R8, R5, 0x4, R8 ;  /* 0x0000000405087825 */ /* 0x010fc600078e0208 */
[----:B------:R-:W4:Y:S04]  /*686c0*/  LDL.LU.64 R240, [R1+0x78] ;  /* 0x0000780001f07983 */ /* 0x000f280000300a00 */
[----:B------:R-:W-:Y:S04]  /*686d0*/  STL.64 [R1+0x6f8], R16 ;  /* 0x0006f81001007387 */ /* 0x000fe80000100a00 */
[----:B------:R1:W-:Y:S04]  /*686e0*/  LDGSTS.E [R13+0x4980], desc[UR60][R16.64], P0 ;  /* 0x04980000100d7fae */ /* 0x0003e8000812187c */
[----:B------:R1:W-:Y:S04]  /*686f0*/  STL.64 [R1+0x6e8], R8 ;  /* 0x0006e80801007387 */ /* 0x0003e80000100a00 */
[----:B------:R-:W-:Y:S01]  /*68700*/  LDGSTS.E [R12+0x4d80], desc[UR60][R8.64], P0 ;  /* 0x04d80000080c7fae */ /* 0x000fe2000812187c */
[----:B------:R-:W-:-:S04]  /*68710*/  IMAD.WIDE R6, R5, 0x4, R6 ;  /* 0x0000000405067825 */ /* 0x000fc800078e0206 */
[C---:B-1----:R-:W-:Y:S01]  /*68720*/  IMAD.WIDE R14, R5.reuse, 0x4, R170 ;  /* 0x00000004050e7825 */ /* 0x042fe200078e02aa */
[----:B------:R1:W-:Y:S04]  /*68730*/  STL.64 [R1+0x6d8], R6 ;  /* 0x0006d80601007387 */ /* 0x0003e80000100a00 */
[----:B------:R1:W-:Y:S04]  /*68740*/  STL.64 [R1+0x6c8], R14 ;  /* 0x0006c80e01007387 */ /* 0x0003e80000100a00 */
[----:B------:R-:W4:Y:S04]  /*68750*/  LDL.LU.64 R170, [R1+0x58] ;  /* 0x0000580001aa7983 */ /* 0x000f280000300a00 */
[----:B------:R-:W-:Y:S04]  /*68760*/  LDGSTS.E [R11+0x5180], desc[UR60][R6.64], P0 ;  /* 0x05180000060b7fae */ /* 0x000fe8000812187c */
[----:B------:R-:W4:Y:S01]  /*68770*/  LDL.LU.64 R8, [R1+0x38] ;  /* 0x0000380001087983 */ /* 0x000f220000300a00 */
[----:B------:R-:W-:-:S04]  /*68780*/  IMAD.WIDE R20, R5, 0x4, R50 ;  /* 0x0000000405147825 */ /* 0x000fc800078e0232 */
[C---:B------:R-:W-:Y:S01]  /*68790*/  IMAD.WIDE R18, R5.reuse, 0x4, R52 ;  /* 0x0000000405127825 */ /* 0x040fe200078e0234 */
[----:B------:R1:W-:Y:S03]  /*687a0*/  LDGSTS.E [R10+0x5580], desc[UR60][R14.64], P0 ;  /* 0x055800000e0a7fae */ /* 0x0003e6000812187c */
[C---:B------:R-:W-:Y:S01]  /*687b0*/  IMAD.WIDE R16, R5.reuse, 0x4, R62 ;  /* 0x0000000405107825 */ /* 0x040fe200078e023e */
[----:B------:R2:W-:Y:S04]  /*687c0*/  LDGSTS.E [R13+0x5980], desc[UR60][R20.64], P0 ;  /* 0x05980000140d7fae */ /* 0x0005e8000812187c */
[----:B------:R3:W-:Y:S04]  /*687d0*/  LDGSTS.E [R12+0x5d80], desc[UR60][R18.64], P0 ;  /* 0x05d80000120c7fae */ /* 0x0007e8000812187c */
[----:B------:R3:W-:Y:S04]  /*687e0*/  LDGSTS.E [R11+0x6180], desc[UR60][R16.64], P0 ;  /* 0x06180000100b7fae */ /* 0x0007e8000812187c */
[----:B-1----:R-:W4:Y:S04]  /*687f0*/  LDL.LU.64 R6, [R1+0x18] ;  /* 0x0000180001067983 */ /* 0x002f280000300a00 */
[----:B------:R2:W-:Y:S01]  /*68800*/  STL.64 [R1+0x6b8], R20 ;  /* 0x0006b81401007387 */ /* 0x0005e20000100a00 */
[----:B------:R-:W-:-:S03]  /*68810*/  IMAD.WIDE R14, R5, 0x4, R224 ;  /* 0x00000004050e7825 */ /* 0x000fc600078e02e0 */
[----:B------:R3:W-:Y:S04]  /*68820*/  STL.64 [R1+0x6a8], R18 ;  /* 0x0006a81201007387 */ /* 0x0007e80000100a00 */
[----:B------:R1:W-:Y:S04]  /*68830*/  STL.64 [R1+0x698], R16 ;  /* 0x0006981001007387 */ /* 0x0003e80000100a00 */
[----:B------:R4:W-:Y:S04]  /*68840*/  STL.64 [R1+0x688], R14 ;  /* 0x0006880e01007387 */ /* 0x0009e80000100a00 */
[----:B------:R4:W-:Y:S01]  /*68850*/  LDGSTS.E [R10+0x6580], desc[UR60][R14.64], P0 ;  /* 0x065800000e0a7fae */ /* 0x0009e2000812187c */
[----:B--2---:R-:W-:-:S04]  /*68860*/  IMAD.WIDE R20, R5, 0x4, R58 ;  /* 0x0000000405147825 */ /* 0x004fc800078e023a */
[----:B---3--:R-:W-:-:S04]  /*68870*/  IMAD.WIDE R18, R5, 0x4, R60 ;  /* 0x0000000405127825 */ /* 0x008fc800078e023c */
[----:B-1----:R-:W-:-:S04]  /*68880*/  IMAD.WIDE R16, R5, 0x4, R232 ;  /* 0x0000000405107825 */ /* 0x002fc800078e02e8 */
[C---:B----4-:R-:W-:Y:S01]  /*68890*/  IMAD.WIDE R14, R5.reuse, 0x4, R240 ;  /* 0x00000004050e7825 */ /* 0x050fe200078e02f0 */
[----:B------:R-:W-:Y:S04]  /*688a0*/  STL.64 [R1+0x678], R20 ;  /* 0x0006781401007387 */ /* 0x000fe80000100a00 */
[----:B------:R-:W-:Y:S04]  /*688b0*/  LDGSTS.E [R13+0x6980], desc[UR60][R20.64], P0 ;  /* 0x06980000140d7fae */ /* 0x000fe8000812187c */
[----:B------:R-:W-:Y:S04]  /*688c0*/  STL.64 [R1+0x668], R18 ;  /* 0x0006681201007387 */ /* 0x000fe80000100a00 */
[----:B------:R-:W-:Y:S04]  /*688d0*/  LDGSTS.E [R12+0x6d80], desc[UR60][R18.64], P0 ;  /* 0x06d80000120c7fae */ /* 0x000fe8000812187c */
[----:B------:R1:W-:Y:S04]  /*688e0*/  STL.64 [R1+0x658], R16 ;  /* 0x0006581001007387 */ /* 0x0003e80000100a00 */
[----:B------:R1:W-:Y:S04]  /*688f0*/  LDGSTS.E [R11+0x7180], desc[UR60][R16.64], P0 ;  /* 0x07180000100b7fae */ /* 0x0003e8000812187c */
[----:B------:R2:W-:Y:S04]  /*68900*/  STL.64 [R1+0x648], R14 ;  /* 0x0006480e01007387 */ /* 0x0005e80000100a00 */
[----:B------:R2:W-:Y:S01]  /*68910*/  LDGSTS.E [R10+0x7580], desc[UR60][R14.64], P0 ;  /* 0x075800000e0a7fae */ /* 0x0005e2000812187c */
[----:B-1----:R-:W-:-:S04]  /*68920*/  IMAD.WIDE R16, R5, 0x4, R170 ;  /* 0x0000000405107825 */ /* 0x002fc800078e02aa */
[C---:B--2---:R-:W-:Y:S01]  /*68930*/  IMAD.WIDE R14, R5.reuse, 0x4, R8 ;  /* 0x00000004050e7825 */ /* 0x044fe200078e0208 */
[----:B------:R1:W-:Y:S04]  /*68940*/  STL.64 [R1+0x638], R16 ;  /* 0x0006381001007387 */ /* 0x0003e80000100a00 */
[----:B------:R1:W-:Y:S04]  /*68950*/  LDGSTS.E [R13+0x7980], desc[UR60][R16.64], P0 ;  /* 0x07980000100d7fae */ /* 0x0003e8000812187c */
[----:B------:R2:W-:Y:S04]  /*68960*/  STL.64 [R1+0x628], R14 ;  /* 0x0006280e01007387 */ /* 0x0005e80000100a00 */
[----:B------:R2:W-:Y:S01]  /*68970*/  LDGSTS.E [R12+0x7d80], desc[UR60][R14.64], P0 ;  /* 0x07d800000e0c7fae */ /* 0x0005e2000812187c */
[----:B------:R-:W-:-:S04]  /*68980*/  IMAD.WIDE R8, R5, 0x4, R6 ;  /* 0x0000000405087825 */ /* 0x000fc800078e0206 */
[----:B------:R-:W-:-:S04]  /*68990*/  IMAD.WIDE R6, R5, 0x4, R242 ;  /* 0x0000000405067825 */ /* 0x000fc800078e02f2 */
[C---:B-1----:R-:W-:Y:S01]  /*689a0*/  IMAD.WIDE R16, R5.reuse, 0x4, R234 ;  /* 0x0000000405107825 */ /* 0x042fe200078e02ea */
[----:B------:R1:W-:Y:S04]  /*689b0*/  STL.64 [R1+0x618], R8 ;  /* 0x0006180801007387 */ /* 0x0003e80000100a00 */
[----:B------:R1:W-:Y:S01]  /*689c0*/  LDGSTS.E [R11+0x20180], desc[UR60][R8.64], P0 ;  /* 0x20180000080b7fae */ /* 0x0003e2000812187c */
[----:B--2---:R-:W-:-:S03]  /*689d0*/  IMAD.WIDE R14, R5, 0x4, R226 ;  /* 0x00000004050e7825 */ /* 0x004fc600078e02e2 */
        /* <DEDUP_REMOVED lines=45> */
[----:B------:R2:W-:Y:S04]  /*68cb0*/  STL.64 [R1+0x508], R6 ;  /* 0x0005080601007387 */ /* 0x0005e80000100a00 */
[----:B------:R1:W-:Y:S04]  /*68cc0*/  LDGSTS.E [R11+0x24180], desc[UR60][R8.64], P0 ;  /* 0x24180000080b7fae */ /* 0x0003e8000812187c */
[----:B------:R-:W2:Y:S04]  /*68cd0*/  LDL.LU.64 R240, [R1+0x488] ;  /* 0x0004880001f07983 */ /* 0x000ea80000300a00 */
[----:B------:R-:W-:Y:S04]  /*68ce0*/  LDGSTS.E [R10+0x24580], desc[UR60][R6.64], P0 ;  /* 0x24580000060a7fae */ /* 0x000fe8000812187c */
[----:B------:R-:W2:Y:S01]  /*68cf0*/  LDL.LU.64 R170, [R1+0x4a0] ;  /* 0x0004a00001aa7983 */ /* 0x000ea20000300a00 */
[----:B------:R-:W-:-:S04]  /*68d00*/  IMAD.WIDE R18, R5, 0x4, R204 ;  /* 0x0000000405127825 */ /* 0x000fc800078e02cc */
[----:B---3--:R-:W-:-:S04]  /*68d10*/  IMAD.WIDE R16, R5, 0x4, R206 ;  /* 0x0000000405107825 */ /* 0x008fc800078e02ce */
[C---:B----4-:R-:W-:Y:S01]  /*68d20*/  IMAD.WIDE R14, R5.reuse, 0x4, R208 ;  /* 0x00000004050e7825 */ /* 0x050fe200078e02d0 */
[----:B------:R3:W-:Y:S04]  /*68d30*/  LDGSTS.E [R13+0x24980], desc[UR60][R18.64], P0 ;  /* 0x24980000120d7fae */ /* 0x0007e8000812187c */
[----:B------:R4:W-:Y:S01]  /*68d40*/  LDGSTS.E [R12+0x24d80], desc[UR60][R16.64], P0 ;  /* 0x24d80000100c7fae */ /* 0x0009e2000812187c */
[----:B-1----:R-:W-:-:S03]  /*68d50*/  IMAD.WIDE R8, R5, 0x4, R210 ;  /* 0x0000000405087825 */ /* 0x002fc600078e02d2 */
[----:B------:R1:W-:Y:S04]  /*68d60*/  LDGSTS.E [R11+0x25180], desc[UR60][R14.64], P0 ;  /* 0x251800000e0b7fae */ /* 0x0003e8000812187c */
[----:B--2---:R-:W2:Y:S04]  /*68d70*/  LDL.LU.64 R6, [R1+0x4b0] ;  /* 0x0004b00001067983 */ /* 0x004ea80000300a00 */
[----:B------:R-:W-:Y:S04]  /*68d80*/  STL.64 [R1+0x4f8], R18 ;  /* 0x0004f81201007387 */ /* 0x000fe80000100a00 */
[----:B------:R-:W-:Y:S04]  /*68d90*/  STL.64 [R1+0x4e8], R16 ;  /* 0x0004e81001007387 */ /* 0x000fe80000100a00 */
[----:B------:R-:W-:Y:S04]  /*68da0*/  STL.64 [R1+0x4d8], R14 ;  /* 0x0004d80e01007387 */ /* 0x000fe80000100a00 */
[----:B------:R3:W-:Y:S04]  /*68db0*/  STL.64 [R1+0x4c8], R8 ;  /* 0x0004c80801007387 */ /* 0x0007e80000100a00 */
[----:B------:R-:W2:Y:S04]  /*68dc0*/  LDL.LU.64 R58, [R1+0x4c0] ;  /* 0x0004c000013a7983 */ /* 0x000ea80000300a00 */
[----:B------:R-:W-:Y:S04]  /*68dd0*/  LDGSTS.E [R10+0x25580], desc[UR60][R8.64], P0 ;  /* 0x25580000080a7fae */ /* 0x000fe8000812187c */
[----:B------:R-:W2:Y:S04]  /*68de0*/  LDL.LU.64 R60, [R1+0x4d0] ;  /* 0x0004d000013c7983 */ /* 0x000ea80000300a00 */
[----:B---3--:R-:W3:Y:S01]  /*68df0*/  LDL.LU.64 R8, [R1+0x4e0] ;  /* 0x0004e00001087983 */ /* 0x008ee20000300a00 */
[----:B------:R-:W-:-:S04]  /*68e00*/  IMAD.WIDE R20, R5, 0x4, R212 ;  /* 0x0000000405147825 */ /* 0x000fc800078e02d4 */
[----:B------:R-:W-:-:S04]  /*68e10*/  IMAD.WIDE R18, R5, 0x4, R214 ;  /* 0x0000000405127825 */ /* 0x000fc800078e02d6 */
[----:B----4-:R-:W-:-:S04]  /*68e20*/  IMAD.WIDE R16, R5, 0x4, R216 ;  /* 0x0000000405107825 */ /* 0x010fc800078e02d8 */
[----:B-1----:R-:W-:Y:S01]  /*68e30*/  IMAD.WIDE R14, R5, 0x4, R218 ;  /* 0x00000004050e7825 */ /* 0x002fe200078e02da */
[----:B------:R-:W-:Y:S04]  /*68e40*/  STL.64 [R1+0x4b8], R20 ;  /* 0x0004b81401007387 */ /* 0x000fe80000100a00 */
[----:B------:R1:W-:Y:S04]  /*68e50*/  STL.64 [R1+0x4a8], R18 ;  /* 0x0004a81201007387 */ /* 0x0003e80000100a00 */
[----:B------:R4:W-:Y:S04]  /*68e60*/  STL.64 [R1+0x498], R16 ;  /* 0x0004981001007387 */ /* 0x0009e80000100a00 */
[----:B------:R-:W-:Y:S04]  /*68e70*/  STL.64 [R1+0x490], R14 ;  /* 0x0004900e01007387 */ /* 0x000fe80000100a00 */
[----:B------:R-:W3:Y:S04]  /*68e80*/  LDL.LU.64 R232, [R1+0x4f0] ;  /* 0x0004f00001e87983 */ /* 0x000ee80000300a00 */
[----:B------:R-:W-:Y:S04]  /*68e90*/  LDGSTS.E [R13+0x25980], desc[UR60][R20.64], P0 ;  /* 0x25980000140d7fae */ /* 0x000fe8000812187c */
[----:B------:R1:W-:Y:S04]  /*68ea0*/  LDGSTS.E [R12+0x25d80], desc[UR60][R18.64], P0 ;  /* 0x25d80000120c7fae */ /* 0x0003e8000812187c */
[----:B------:R-:W-:Y:S04]  /*68eb0*/  LDGSTS.E [R11+0x26180], desc[UR60][R16.64], P0 ;  /* 0x26180000100b7fae */ /* 0x000fe8000812187c */
[----:B------:R4:W-:Y:S01]  /*68ec0*/  LDGSTS.E [R10+0x26580], desc[UR60][R14.64], P0 ;  /* 0x265800000e0a7fae */ /* 0x0009e2000812187c */
[----:B-1----:R-:W-:-:S02]  /*68ed0*/  VIADD R19, R248, 0x100000 ;  /* 0x00100000f8137836 */ /* 0x002fc40000000000 */
[----:B----4-:R-:W-:-:S04]  /*68ee0*/  IMAD.WIDE R10, R5, 0x4, R220 ;  /* 0x00000004050a7825 */ /* 0x010fc800078e02dc */
[----:B------:R-:W-:Y:S01]  /*68ef0*/  VIADD R18, R248, 0x100000 ;  /* 0x00100000f8127836 */ /* 0x000fe20000000000 */
[----:B------:R-:W-:Y:S01]  /*68f00*/  LDGSTS.E [R19+0x26980], desc[UR60][R10.64], P0 ;  /* 0x269800000a137fae */ /* 0x000fe2000812187c */
[----:B------:R-:W-:-:S04]  /*68f10*/  IMAD.WIDE R12, R5, 0x4, R240 ;  /* 0x00000004050c7825 */ /* 0x000fc800078e02f0 */
[C---:B------:R-:W-:Y:S01]  /*68f20*/  IMAD.WIDE R16, R5.reuse, 0x4, R170 ;  /* 0x0000000405107825 */ /* 0x040fe200078e02aa */
[----:B------:R1:W-:Y:S03]  /*68f30*/  LDGSTS.E [R18+0x26d80], desc[UR60][R12.64], P0 ;  /* 0x26d800000c127fae */ /* 0x0003e6000812187c */
[C---:B--2---:R-:W-:Y:S02]  /*68f40*/  IMAD.WIDE R20, R5.reuse, 0x4, R6 ;  /* 0x0000000405147825 */ /* 0x044fe400078e0206 */
[----:B------:R-:W2:Y:S04]  /*68f50*/  LDL.LU.64 R6, [R1+0x500] ;  /* 0x0005000001067983 */ /* 0x000ea80000300a00 */
[----:B------:R-:W4:Y:S04]  /*68f60*/  LDL.LU.64 R240, [R1+0x510] ;  /* 0x0005100001f07983 */ /* 0x000f280000300a00 */
[----:B------:R-:W4:Y:S04]  /*68f70*/  LDL.LU.64 R224, [R1+0x520] ;  /* 0x0005200001e07983 */ /* 0x000f280000300a00 */
[----:B------:R-:W4:Y:S04]  /*68f80*/  LDL.LU.64 R170, [R1+0x530] ;  /* 0x0005300001aa7983 */ /* 0x000f280000300a00 */
[----:B------:R-:W-:Y:S04]  /*68f90*/  STL.64 [R1+0x2548], R10 ;  /* 0x0025480a01007387 */ /* 0x000fe80000100a00 */
[----:B------:R3:W-:Y:S04]  /*68fa0*/  STL.64 [R1+0x2550], R12 ;  /* 0x0025500c01007387 */ /* 0x0007e80000100a00 */
[----:B------:R2:W-:Y:S04]  /*68fb0*/  STL.64 [R1+0x2558], R16 ;  /* 0x0025581001007387 */ /* 0x0005e80000100a00 */
[----:B------:R-:W-:Y:S01]  /*68fc0*/  STL.64 [R1+0x2560], R20 ;  /* 0x0025601401007387 */ /* 0x000fe20000100a00 */
[----:B-1----:R-:W-:-:S04]  /*68fd0*/  IMAD.WIDE R18, R5, 0x4, R60 ;  /* 0x0000000405127825 */ /* 0x002fc800078e023c */
[C---:B---3--:R-:W-:Y:S02]  /*68fe0*/  IMAD.WIDE R12, R5.reuse, 0x4, R8 ;  /* 0x00000004050c7825 */ /* 0x048fe400078e0208 */
[----:B------:R-:W3:Y:S04]  /*68ff0*/  LDL.LU.64 R8, [R1+0x540] ;  /* 0x0005400001087983 */ /* 0x000ee80000300a00 */
[----:B------:R-:W3:Y:S01]  /*69000*/  LDL.LU.64 R60, [R1+0x550] ;  /* 0x00055000013c7983 */ /* 0x000ee20000300a00 */
[C---:B------:R-:W-:Y:S01]  /*69010*/  IADD3 R15, R248.reuse, 0x100000, RZ ;  /* 0x00100000f80f7810 */ /* 0x040fe20007ffe0ff */
[----:B------:R-:W-:Y:S02]  /*69020*/  VIADD R14, R248, 0x100000 ;  /* 0x00100000f80e7836 */ /* 0x000fe40000000000 */
[----:B------:R-:W-:Y:S04]  /*69030*/  STL.64 [R1+0x488], R12 ;  /* 0x0004880c01007387 */ /* 0x000fe80000100a00 */
[----:B------:R-:W-:Y:S04]  /*69040*/  LDGSTS.E [R15+0x27180], desc[UR60][R16.64], P0 ;  /* 0x27180000100f7fae */ /* 0x000fe8000812187c */
[----:B------:R1:W-:Y:S01]  /*69050*/  LDGSTS.E [R14+0x27580], desc[UR60][R20.64], P0 ;  /* 0x27580000140e7fae */ /* 0x0003e2000812187c */
[----:B------:R-:W-:-:S04]  /*69060*/  IMAD.WIDE R10, R5, 0x4, R232 ;  /* 0x00000004050a7825 */ /* 0x000fc800078e02e8 */
[----:B-1----:R-:W-:Y:S02]  /*69070*/  IMAD.WIDE R14, R5, 0x4, R58 ;  /* 0x00000004050e7825 */ /* 0x002fe400078e023a */
[----:B------:R-:W3:Y:S04]  /*69080*/  LDL.LU.64 R58, [R1+0x560] ;  /* 0x00056000013a7983 */ /* 0x000ee80000300a00 */
[----:B------:R-:W3:Y:S04]  /*69090*/  LDL.LU.64 R232, [R1+0x570] ;  /* 0x0005700001e87983 */ /* 0x000ee80000300a00 */
[----:B------:R-:W-:Y:S01]  /*690a0*/  STL.64 [R1+0x468], R10 ;  /* 0x0004680a01007387 */ /* 0x000fe20000100a00 */
[----:B------:R-:W-:-:S03]  /*690b0*/  VIADD R25, R248, 0x100000 ;  /* 0x00100000f8197836 */ /* 0x000fc60000000000 */
[----:B------:R4:W-:Y:S04]  /*690c0*/  STL.64 [R1+0x2568], R14 ;  /* 0x0025680e01007387 */ /* 0x0009e80000100a00 */
[----:B------:R-:W-:Y:S01]  /*690d0*/  STL.64 [R1+0x2570], R18 ;  /* 0x0025701201007387 */ /* 0x000fe20000100a00 */
[----:B------:R-:W-:Y:S01]  /*690e0*/  IADD3 R24, R248, 0x100000, RZ ;  /* 0x00100000f8187810 */ /* 0x000fe20007ffe0ff */
[C---:B------:R-:W-:Y:S02]  /*690f0*/  VIADD R23, R249.reuse, 0x100000 ;  /* 0x00100000f9177836 */ /* 0x040fe40000000000 */
[----:B------:R1:W-:Y:S01]  /*69100*/  LDGSTS.E [R25+0x27980], desc[UR60][R14.64], P0 ;  /* 0x279800000e197fae */ /* 0x0003e2000812187c */
[----:B------:R-:W-:-:S03]  /*69110*/  VIADD R22, R249, 0x100000 ;  /* 0x00100000f9167836 */ /* 0x000fc60000000000 */
[----:B------:R1:W-:Y:S04]  /*69120*/  LDGSTS.E [R24+0x27d80], desc[UR60][R18.64], P0 ;  /* 0x27d8000012187fae */ /* 0x0003e8000812187c */
[----:B------:R4:W-:Y:S04]  /*69130*/  LDGSTS.E [R23+0x200], desc[UR60][R12.64], P0 ;  /* 0x002000000c177fae */ /* 0x0009e8000812187c */
[----:B------:R4:W-:Y:S01]  /*69140*/  LDGSTS.E [R22+0x600], desc[UR60][R10.64], P0 ;  /* 0x006000000a167fae */ /* 0x0009e2000812187c */
[C---:B-1----:R-:W-:Y:S01]  /*69150*/  IADD3 R25, R249.reuse, 0x100000, RZ ;  /* 0x00100000f9197810 */ /* 0x042fe20007ffe0ff */
[----:B------:R-:W-:-:S02]  /*69160*/  VIADD R24, R249, 0x100000 ;  /* 0x00100000f9187836 */ /* 0x000fc40000000000 */
[C---:B--2---:R-:W-:Y:S02]  /*69170*/  IMAD.WIDE R16, R5.reuse, 0x4, R6 ;  /* 0x0000000405107825 */ /* 0x044fe400078e0206 */
[----:B------:R-:W2:Y:S02]  /*69180*/  LDL.LU.64 R6, [R1+0x580] ;  /* 0x0005800001067983 */ /* 0x000ea40000300a00 */
[C---:B----4-:R-:W-:Y:S02]  /*69190*/  IMAD.WIDE R14, R5.reuse, 0x4, R240 ;  /* 0x00000004050e7825 */ /* 0x050fe400078e02f0 */
[----:B------:R-:W4:Y:S02]  /*691a0*/  LDL.LU.64 R240, [R1+0x590] ;  /* 0x0005900001f07983 */ /* 0x000f240000300a00 */
[----:B------:R-:W-:-:S04]  /*691b0*/  IMAD.WIDE R12, R5, 0x4, R224 ;  /* 0x00000004050c7825 */ /* 0x000fc800078e02e0 */
[C---:B------:R-:W-:Y:S01]  /*691c0*/  IMAD.WIDE R10, R5.reuse, 0x4, R170 ;  /* 0x00000004050a7825 */ /* 0x040fe200078e02aa */
[----:B------:R3:W-:Y:S04]  /*691d0*/  STL.64 [R1+0x448], R16 ;  /* 0x0004481001007387 */ /* 0x0007e80000100a00 */
[----:B------:R1:W-:Y:S04]  /*691e0*/  STL.64 [R1+0x428], R14 ;  /* 0x0004280e01007387 */ /* 0x0003e80000100a00 */
[----:B------:R-:W4:Y:S04]  /*691f0*/  LDL.LU.64 R170, [R1+0x5a0] ;  /* 0x0005a00001aa7983 */ /* 0x000f280000300a00 */
[----:B------:R1:W-:Y:S04]  /*69200*/  STL.64 [R1+0x408], R12 ;  /* 0x0004080c01007387 */ /* 0x0003e80000100a00 */
[----:B------:R1:W-:Y:S04]  /*69210*/  STL.64 [R1+0x3e8], R10 ;  /* 0x0003e80a01007387 */ /* 0x0003e80000100a00 */
[----:B------:R3:W-:Y:S04]  /*69220*/  LDGSTS.E [R25+0xa00], desc[UR60][R16.64], P0 ;  /* 0x00a0000010197fae */ /* 0x0007e8000812187c */
[----:B------:R-:W4:Y:S04]  /*69230*/  LDL.LU.64 R62, [R1+0x5b0] ;  /* 0x0005b000013e7983 */ /* 0x000f280000300a00 */
[----:B------:R1:W-:Y:S04]  /*69240*/  LDGSTS.E [R24+0xe00], desc[UR60][R14.64], P0 ;  /* 0x00e000000e187fae */ /* 0x0003e8000812187c */
[----:B------:R1:W-:Y:S04]  /*69250*/  LDGSTS.E [R23+0x1200], desc[UR60][R12.64], P0 ;  /* 0x012000000c177fae */ /* 0x0003e8000812187c */
[----:B------:R1:W-:Y:S01]  /*69260*/  LDGSTS.E [R22+0x1600], desc[UR60][R10.64], P0 ;  /* 0x016000000a167fae */ /* 0x0003e2000812187c */
[----:B---3--:R-:W-:-:S03]  /*69270*/  IMAD.WIDE R16, R5, 0x4, R8 ;  /* 0x0000000405107825 */ /* 0x008fc600078e0208 */
[----:B------:R-:W3:Y:S04]  /*69280*/  LDL.LU.64 R8, [R1+0x5c0] ;  /* 0x0005c00001087983 */ /* 0x000ee80000300a00 */
[----:B------:R-:W3:Y:S01]  /*69290*/  LDL.LU.64 R224, [R1+0x5d0] ;  /* 0x0005d00001e07983 */ /* 0x000ee20000300a00 */
[----:B-1----:R-:W-:-:S03]  /*692a0*/  IMAD.WIDE R14, R5, 0x4, R60 ;  /* 0x00000004050e7825 */ /* 0x002fc600078e023c */
[----:B------:R2:W-:Y:S04]  /*692b0*/  STL.64 [R1+0x3c8], R16 ;  /* 0x0003c81001007387 */ /* 0x0005e80000100a00 */
[----:B------:R-:W3:Y:S04]  /*692c0*/  LDL.LU.64 R60, [R1+0x5e0] ;  /* 0x0005e000013c7983 */ /* 0x000ee80000300a00 */
[----:B------:R4:W-:Y:S04]  /*692d0*/  STL.64 [R1+0x3a8], R14 ;  /* 0x0003a80e01007387 */ /* 0x0009e80000100a00 */
[----:B------:R2:W-:Y:S04]  /*692e0*/  LDGSTS.E [R25+0x1a00], desc[UR60][R16.64], P0 ;  /* 0x01a0000010197fae */ /* 0x0005e8000812187c */
[----:B------:R4:W-:Y:S01]  /*692f0*/  LDGSTS.E [R24+0x1e00], desc[UR60][R14.64], P0 ;  /* 0x01e000000e187fae */ /* 0x0009e2000812187c */
[----:B------:R-:W-:-:S04]  /*69300*/  IMAD.WIDE R12, R5, 0x4, R58 ;  /* 0x00000004050c7825 */ /* 0x000fc800078e023a */
[C---:B------:R-:W-:Y:S01]  /*69310*/  IMAD.WIDE R10, R5.reuse, 0x4, R232 ;  /* 0x00000004050a7825 */ /* 0x040fe200078e02e8 */
[----:B------:R1:W-:Y:S04]  /*69320*/  STL.64 [R1+0x388], R12 ;  /* 0x0003880c01007387 */ /* 0x0003e80000100a00 */
[----:B------:R1:W-:Y:S04]  /*69330*/  STL.64 [R1+0x368], R10 ;  /* 0x0003680a01007387 */ /* 0x0003e80000100a00 */
[----:B------:R-:W3:Y:S04]  /*69340*/  LDL.LU.64 R232, [R1+0x5f0] ;  /* 0x0005f00001e87983 */ /* 0x000ee80000300a00 */
[----:B------:R1:W-:Y:S04]  /*69350*/  LDGSTS.E [R23+0x2200], desc[UR60][R12.64], P0 ;  /* 0x022000000c177fae */ /* 0x0003e8000812187c */
[----:B------:R1:W-:Y:S01]  /*69360*/  LDGSTS.E [R22+0x2600], desc[UR60][R10.64], P0 ;  /* 0x026000000a167fae */ /* 0x0003e2000812187c */
[----:B--2---:R-:W-:-:S03]  /*69370*/  IMAD.WIDE R16, R5, 0x4, R6 ;  /* 0x0000000405107825 */ /* 0x004fc600078e0206 */
[----:B------:R-:W2:Y:S04]  /*69380*/  LDL.LU.64 R6, [R1+0x600] ;  /* 0x0006000001067983 */ /* 0x000ea80000300a00 */
[----:B------:R-:W2:Y:S01]  /*69390*/  LDL.LU.64 R58, [R1+0x610] ;  /* 0x00061000013a7983 */ /* 0x000ea20000300a00 */
[----:B----4-:R-:W-:-:S03]  /*693a0*/  IMAD.WIDE R14, R5, 0x4, R240 ;  /* 0x00000004050e7825 */ /* 0x010fc600078e02f0 */
[----:B------:R3:W-:Y:S04]  /*693b0*/  STL.64 [R1+0x348], R16 ;  /* 0x0003481001007387 */ /* 0x0007e80000100a00 */
[----:B------:R-:W4:Y:S01]  /*693c0*/  LDL.LU.64 R240, [R1+0x620] ;  /* 0x0006200001f07983 */ /* 0x000f220000300a00 */
[----:B-1----:R-:W-:-:S03]  /*693d0*/  IMAD.WIDE R12, R5, 0x4, R170 ;  /* 0x00000004050c7825 */ /* 0x002fc600078e02aa */
[----:B------:R-:W-:Y:S04]  /*693e0*/  STL.64 [R1+0x328], R14 ;  /* 0x0003280e01007387 */ /* 0x000fe80000100a00 */
[----:B------:R-:W4:Y:S01]  /*693f0*/  LDL.LU.64 R170, [R1+0x630] ;  /* 0x0006300001aa7983 */ /* 0x000f220000300a00 */
[----:B------:R-:W-:-:S03]  /*69400*/  IMAD.WIDE R10, R5, 0x4, R62 ;  /* 0x00000004050a7825 */ /* 0x000fc600078e023e */
[----:B------:R3:W-:Y:S04]  /*69410*/  LDGSTS.E [R25+0x2a00], desc[UR60][R16.64], P0 ;  /* 0x02a0000010197fae */ /* 0x0007e8000812187c */
[----:B------:R1:W-:Y:S04]  /*69420*/  STL.64 [R1+0x308], R12 ;  /* 0x0003080c01007387 */ /* 0x0003e80000100a00 */
[----:B------:R1:W-:Y:S04]  /*69430*/  STL.64 [R1+0x2e8], R10 ;  /* 0x0002e80a01007387 */ /* 0x0003e80000100a00 */
[----:B------:R-:W-:Y:S04]  /*69440*/  LDGSTS.E [R24+0x2e00], desc[UR60][R14.64], P0 ;  /* 0x02e000000e187fae */ /* 0x000fe8000812187c */
[----:B------:R1:W-:Y:S04]  /*69450*/  LDGSTS.E [R23+0x3200], desc[UR60][R12.64], P0 ;  /* 0x032000000c177fae */ /* 0x0003e8000812187c */
[----:B------:R1:W-:Y:S01]  /*69460*/  LDGSTS.E [R22+0x3600], desc[UR60][R10.64], P0 ;  /* 0x036000000a167fae */ /* 0x0003e2000812187c */
[----:B---3--:R-:W-:-:S03]  /*69470*/  IMAD.WIDE R16, R5, 0x4, R8 ;  /* 0x0000000405107825 */ /* 0x008fc600078e0208 */
[----:B------:R-:W3:Y:S04]  /*69480*/  LDL.LU.64 R8, [R1+0x640] ;  /* 0x0006400001087983 */ /* 0x000ee80000300a00 */
[----:B------:R2:W-:Y:S01]  /*69490*/  STL.64 [R1+0x2c8], R16 ;  /* 0x0002c81001007387 */ /* 0x0005e20000100a00 */
[----:B-1----:R-:W-:-:S03]  /*694a0*/  IMAD.WIDE R12, R5, 0x4, R60 ;  /* 0x00000004050c7825 */ /* 0x002fc600078e023c */
[----:B------:R-:W3:Y:S04]  /*694b0*/  LDL.LU.64 R62, [R1+0x650] ;  /* 0x00065000013e7983 */ /* 0x000ee80000300a00 */
[----:B------:R-:W3:Y:S01]  /*694c0*/  LDL.LU.64 R60, [R1+0x660] ;  /* 0x00066000013c7983 */ /* 0x000ee20000300a00 */
[----:B------:R-:W-:-:S03]  /*694d0*/  IMAD.WIDE R14, R5, 0x4, R224 ;  /* 0x00000004050e7825 */ /* 0x000fc600078e02e0 */
[----:B------:R2:W-:Y:S04]  /*694e0*/  LDGSTS.E [R25+0x3a00], desc[UR60][R16.64], P0 ;  /* 0x03a0000010197fae */ /* 0x0005e8000812187c */
[----:B------:R1:W-:Y:S04]  /*694f0*/  STL.64 [R1+0x2a8], R14 ;  /* 0x0002a80e01007387 */ /* 0x0003e80000100a00 */
[----:B------:R4:W-:Y:S04]  /*69500*/  STL.64 [R1+0x288], R12 ;  /* 0x0002880c01007387 */ /* 0x0009e80000100a00 */
[----:B------:R1:W-:Y:S04]  /*69510*/  LDGSTS.E [R24+0x3e00], desc[UR60][R14.64], P0 ;  /* 0x03e000000e187fae */ /* 0x0003e8000812187c */
[----:B------:R4:W-:Y:S01]  /*69520*/  LDGSTS.E [R23+0x4200], desc[UR60][R12.64], P0 ;  /* 0x042000000c177fae */ /* 0x0009e2000812187c */
[----:B------:R-:W-:-:S03]  /*69530*/  IMAD.WIDE R10, R5, 0x4, R232 ;  /* 0x00000004050a7825 */ /* 0x000fc600078e02e8 */
[----:B------:R-:W3:Y:S04]  /*69540*/  LDL.LU.64 R232, [R1+0x670] ;  /* 0x0006700001e87983 */ /* 0x000ee80000300a00 */
[----:B------:R4:W-:Y:S04]  /*69550*/  STL.64 [R1+0x268], R10 ;  /* 0x0002680a01007387 */ /* 0x0009e80000100a00 */
[----:B------:R4:W-:Y:S01]  /*69560*/  LDGSTS.E [R22+0x4600], desc[UR60][R10.64], P0 ;  /* 0x046000000a167fae */ /* 0x0009e2000812187c */
[----:B--2---:R-:W-:-:S04]  /*69570*/  IMAD.WIDE R16, R5, 0x4, R6 ;  /* 0x0000000405107825 */ /* 0x004fc800078e0206 */
[C---:B-1----:R-:W-:Y:S01]  /*69580*/  IMAD.WIDE R14, R5.reuse, 0x4, R58 ;  /* 0x00000004050e7825 */ /* 0x042fe200078e023a */
[----:B------:R-:W2:Y:S03]  /*69590*/  LDL.LU.64 R6, [R1+0x680] ;  /* 0x0006800001067983 */ /* 0x000ea60000300a00 */
[C---:B----4-:R-:W-:Y:S01]  /*695a0*/  IMAD.WIDE R12, R5.reuse, 0x4, R240 ;  /* 0x00000004050c7825 */ /* 0x050fe200078e02f0 */
[----:B------:R-:W-:Y:S03]  /*695b0*/  STL.64 [R1+0x248], R16 ;  /* 0x0002481001007387 */ /* 0x000fe60000100a00 */
[C---:B------:R-:W-:Y:S01]  /*695c0*/  IMAD.WIDE R10, R5.reuse, 0x4, R170 ;  /* 0x00000004050a7825 */ /* 0x040fe200078e02aa */
[----:B------:R1:W-:Y:S04]  /*695d0*/  STL.64 [R1+0x228], R14 ;  /* 0x0002280e01007387 */ /* 0x0003e80000100a00 */
[----:B------:R-:W4:Y:S04]  /*695e0*/  LDL.LU.64 R52, [R1+0x690] ;  /* 0x0006900001347983 */ /* 0x000f280000300a00 */
[----:B------:R1:W-:Y:S04]  /*695f0*/  STL.64 [R1+0x208], R12 ;  /* 0x0002080c01007387 */ /* 0x0003e80000100a00 */
[----:B------:R-:W4:Y:S04]  /*69600*/  LDL.LU.64 R240, [R1+0x6a0] ;  /* 0x0006a00001f07983 */ /* 0x000f280000300a00 */
[----:B------:R-:W-:Y:S04]  /*69610*/  STL.64 [R1+0x1e8], R10 ;  /* 0x0001e80a01007387 */ /* 0x000fe80000100a00 */
[----:B------:R-:W4:Y:S04]  /*69620*/  LDL.LU.64 R224, [R1+0x6b0] ;  /* 0x0006b00001e07983 */ /* 0x000f280000300a00 */
[----:B------:R-:W-:Y:S04]  /*69630*/  LDGSTS.E [R25+0x4a00], desc[UR60][R16.64], P0 ;  /* 0x04a0000010197fae */ /* 0x000fe8000812187c */
[----:B------:R1:W-:Y:S04]  /*69640*/  LDGSTS.E [R24+0x4e00], desc[UR60][R14.64], P0 ;  /* 0x04e000000e187fae */ /* 0x0003e8000812187c */
[----:B------:R-:W4:Y:S04]  /*69650*/  LDL.LU.64 R58, [R1+0x6c0] ;  /* 0x0006c000013a7983 */ /* 0x000f280000300a00 */
[----:B------:R1:W-:Y:S04]  /*69660*/  LDGSTS.E [R23+0x5200], desc[UR60][R12.64], P0 ;  /* 0x052000000c177fae */ /* 0x0003e8000812187c */
[----:B------:R-:W4:Y:S04]  /*69670*/  LDL.LU.64 R170, [R1+0x6d0] ;  /* 0x0006d00001aa7983 */ /* 0x000f280000300a00 */
[----:B------:R1:W-:Y:S01]  /*69680*/  LDGSTS.E [R22+0x5600], desc[UR60][R10.64], P0 ;  /* 0x056000000a167fae */ /* 0x0003e2000812187c */
[----:B---3--:R-:W-:-:S04]  /*69690*/  IMAD.WIDE R8, R5, 0x4, R8 ;  /* 0x0000000405087825 */ /* 0x008fc800078e0208 */
[----:B-1----:R-:W-:-:S04]  /*696a0*/  IMAD.WIDE R14, R5, 0x4, R62 ;  /* 0x00000004050e7825 */ /* 0x002fc800078e023e */
[C---:B------:R-:W-:Y:S01]  /*696b0*/  IMAD.WIDE R12, R5.reuse, 0x4, R60 ;  /* 0x00000004050c7825 */ /* 0x040fe200078e023c */
[----:B------:R1:W-:Y:S04]  /*696c0*/  STL.64 [R1+0x1c8], R8 ;  /* 0x0001c80801007387 */ /* 0x0003e80000100a00 */
[----:B------:R-:W-:Y:S04]  /*696d0*/  STL.64 [R1+0x1a8], R14 ;  /* 0x0001a80e01007387 */ /* 0x000fe80000100a00 */
[----:B------:R-:W-:Y:S04]  /*696e0*/  LDGSTS.E [R25+0x5a00], desc[UR60][R8.64], P0 ;  /* 0x05a0000008197fae */ /* 0x000fe8000812187c */
[----:B------:R4:W-:Y:S04]  /*696f0*/  STL.64 [R1+0x188], R12 ;  /* 0x0001880c01007387 */ /* 0x0009e80000100a00 */
[----:B------:R-:W-:Y:S04]  /*69700*/  LDGSTS.E [R24+0x5e00], desc[UR60][R14.64], P0 ;  /* 0x05e000000e187fae */ /* 0x000fe8000812187c */
[----:B------:R4:W-:Y:S04]  /*69710*/  LDGSTS.E [R23+0x6200], desc[UR60][R12.64], P0 ;  /* 0x062000000c177fae */ /* 0x0009e8000812187c */
[----:B-1----:R-:W3:Y:S01]  /*69720*/  LDL.LU.64 R8, [R1+0x6e0] ;  /* 0x0006e00001087983 */ /* 0x002ee20000300a00 */
[----:B------:R-:W-:-:S05]  /*69730*/  IMAD.WIDE R10, R5, 0x4, R232 ;  /* 0x00000004050a7825 */ /* 0x000fca00078e02e8 */
[----:B------:R1:W-:Y:S04]  /*69740*/  STL.64 [R1+0x168], R10 ;  /* 0x0001680a01007387 */ /* 0x0003e80000100a00 */
[----:B------:R-:W3:Y:S04]  /*69750*/  LDL.LU.64 R62, [R1+0x6f0] ;  /* 0x0006f000013e7983 */ /* 0x000ee80000300a00 */
[----:B------:R-:W3:Y:S04]  /*69760*/  LDL.LU.64 R60, [R1+0x700] ;  /* 0x00070000013c7983 */ /* 0x000ee80000300a00 */
[----:B------:R1:W-:Y:S01]  /*69770*/  LDGSTS.E [R22+0x6600], desc[UR60][R10.64], P0 ;  /* 0x066000000a167fae */ /* 0x0003e2000812187c */
[----:B--2---:R-:W-:-:S03]  /*69780*/  IMAD.WIDE R16, R5, 0x4, R6 ;  /* 0x0000000405107825 */ /* 0x004fc600078e0206 */
[----:B------:R-:W2:Y:S04]  /*69790*/  LDL.LU.64 R6, [R1+0x710] ;  /* 0x0007100001067983 */ /* 0x000ea80000300a00 */
[----:B------:R-:W2:Y:S04]  /*697a0*/  LDL.LU.64 R232, [R1+0x720] ;  /* 0x0007200001e87983 */ /* 0x000ea80000300a00 */
[----:B------:R1:W-:Y:S01]  /*697b0*/  STL.64 [R1+0x148], R16 ;  /* 0x0001481001007387 */ /* 0x0003e20000100a00 */
[----:B----4-:R-:W-:-:S04]  /*697c0*/  IMAD.WIDE R12, R5, 0x4, R240 ;  /* 0x00000004050c7825 */ /* 0x010fc800078e02f0 */
[C---:B------:R-:W-:Y:S01]  /*697d0*/  IMAD.WIDE R14, R5.reuse, 0x4, R52 ;  /* 0x00000004050e7825 */ /* 0x040fe200078e0234 */
[----:B------:R-:W4:Y:S03]  /*697e0*/  LDL.LU.64 R240, [R1+0x730] ;  /* 0x0007300001f07983 */ /* 0x000f260000300a00 */
[C---:B-1----:R-:W-:Y:S01]  /*697f0*/  IMAD.WIDE R10, R5.reuse, 0x4, R224 ;  /* 0x00000004050a7825 */ /* 0x042fe200078e02e0 */
[----:B------:R1:W-:Y:S04]  /*69800*/  LDGSTS.E [R25+0x6a00], desc[UR60][R16.64], P0 ;  /* 0x06a0000010197fae */ /* 0x0003e8000812187c */
[----:B------:R1:W-:Y:S04]  /*69810*/  STL.64 [R1+0x128], R14 ;  /* 0x0001280e01007387 */ /* 0x0003e80000100a00 */
[----:B------:R3:W-:Y:S04]  /*69820*/  STL.64 [R1+0x108], R12 ;  /* 0x0001080c01007387 */ /* 0x0007e80000100a00 */
[----:B------:R1:W-:Y:S04]  /*69830*/  LDGSTS.E [R24+0x6e00], desc[UR60][R14.64], P0 ;  /* 0x06e000000e187fae */ /* 0x0003e8000812187c */
[----:B------:R3:W-:Y:S04]  /*69840*/  STL.64 [R1+0xe8], R10 ;  /* 0x0000e80a01007387 */ /* 0x0007e80000100a00 */
[----:B------:R-:W4:Y:S04]  /*69850*/  LDL.LU.64 R224, [R1+0x740] ;  /* 0x0007400001e07983 */ /* 0x000f280000300a00 */
[----:B------:R3:W-:Y:S04]  /*69860*/  LDGSTS.E [R23+0x7200], desc[UR60][R12.64], P0 ;  /* 0x072000000c177fae */ /* 0x0007e8000812187c */
[----:B------:R3:W-:Y:S01]  /*69870*/  LDGSTS.E [R22+0x7600], desc[UR60][R10.64], P0 ;  /* 0x076000000a167fae */ /* 0x0007e2000812187c */
[----:B-1----:R-:W-:-:S04]  /*69880*/  IMAD.WIDE R16, R5, 0x4, R58 ;  /* 0x0000000405107825 */ /* 0x002fc800078e023a */
[C---:B------:R-:W-:Y:S01]  /*69890*/  IMAD.WIDE R14, R5.reuse, 0x4, R170 ;  /* 0x00000004050e7825 */ /* 0x040fe200078e02aa */
[----:B------:R-:W4:Y:S04]  /*698a0*/  LDL.LU.64 R58, [R1+0x750] ;  /* 0x00075000013a7983 */ /* 0x000f280000300a00 */
[----:B------:R-:W-:Y:S04]  /*698b0*/  STL.64 [R1+0xc8], R16 ;  /* 0x0000c81001007387 */ /* 0x000fe80000100a00 */
[----:B------:R-:W4:Y:S04]  /*698c0*/  LDL.LU.64 R170, [R1+0x760] ;  /* 0x0007600001aa7983 */ /* 0x000f280000300a00 */
[----:B------:R-:W-:Y:S04]  /*698d0*/  LDGSTS.E [R25+0x7a00], desc[UR60][R16.64], P0 ;  /* 0x07a0000010197fae */ /* 0x000fe8000812187c */
[----:B------:R-:W-:Y:S04]  /*698e0*/  STL.64 [R1+0xa8], R14 ;  /* 0x0000a80e01007387 */ /* 0x000fe80000100a00 */
[----:B------:R-:W-:Y:S01]  /*698f0*/  LDGSTS.E [R24+0x7e00], desc[UR60][R14.64], P0 ;  /* 0x07e000000e187fae */ /* 0x000fe2000812187c */
[----:B---3--:R-:W-:-:S03]  /*69900*/  IMAD.WIDE R12, R5, 0x4, R8 ;  /* 0x00000004050c7825 */ /* 0x008fc600078e0208 */
[----:B------:R-:W3:Y:S04]  /*69910*/  LDL.LU.64 R8, [R1+0x770] ;  /* 0x0007700001087983 */ /* 0x000ee80000300a00 */
[----:B------:R1:W-:Y:S04]  /*69920*/  STL.64 [R1+0x88], R12 ;  /* 0x0000880c01007387 */ /* 0x0003e80000100a00 */
[----:B------:R1:W-:Y:S01]  /*69930*/  LDGSTS.E [R23+0x20200], desc[UR60][R12.64], P0 ;  /* 0x202000000c177fae */ /* 0x0003e2000812187c */
[----:B------:R-:W-:-:S05]  /*69940*/  IMAD.WIDE R10, R5, 0x4, R62 ;  /* 0x00000004050a7825 */ /* 0x000fca00078e023e */
[----:B------:R2:W-:Y:S04]  /*69950*/  STL.64 [R1+0x68], R10 ;  /* 0x0000680a01007387 */ /* 0x0005e80000100a00 */
[----:B------:R2:W-:Y:S01]  /*69960*/  LDGSTS.E [R22+0x20600], desc[UR60][R10.64], P0 ;  /* 0x206000000a167fae */ /* 0x0005e2000812187c */
[----:B-1----:R-:W-:-:S05]  /*69970*/  IMAD.WIDE R12, R5, 0x4, R60 ;  /* 0x00000004050c7825 */ /* 0x002fca00078e023c */
[----:B------:R-:W-:Y:S04]  /*69980*/  STL.64 [R1+0x48], R12 ;  /* 0x0000480c01007387 */ /* 0x000fe80000100a00 */
[----:B------:R-:W-:Y:S01]  /*69990*/  LDGSTS.E [R25+0x20a00], desc[UR60][R12.64], P0 ;  /* 0x20a000000c197fae */ /* 0x000fe2000812187c */
[----:B--2---:R-:W-:-:S04]  /*699a0*/  IMAD.WIDE R6, R5, 0x4, R6 ;  /* 0x0000000405067825 */ /* 0x004fc800078e0206 */
[C---:B------:R-:W-:Y:S01]  /*699b0*/  IMAD.WIDE R10, R5.reuse, 0x4, R232 ;  /* 0x00000004050a7825 */ /* 0x040fe200078e02e8 */
[----:B------:R1:W-:Y:S03]  /*699c0*/  STL.64 [R1+0x28], R6 ;  /* 0x0000280601007387 */ /* 0x0003e60000100a00 */
[C---:B----4-:R-:W-:Y:S01]  /*699d0*/  IMAD.WIDE R238, R5.reuse, 0x4, R240 ;  /* 0x0000000405ee7825 */ /* 0x050fe200078e02f0 */
[----:B------:R2:W-:Y:S04]  /*699e0*/  STL.64 [R1+0x8], R10 ;  /* 0x0000080a01007387 */ /* 0x0005e80000100a00 */
[----:B------:R-:W4:Y:S04]  /*699f0*/  LDL.LU.64 R240, [R1+0x780] ;  /* 0x0007800001f07983 */ /* 0x000f280000300a00 */
[----:B------:R-:W-:Y:S04]  /*69a00*/  LDGSTS.E [R24+0x20e00], desc[UR60][R6.64], P0 ;  /* 0x20e0000006187fae */ /* 0x000fe8000812187c */
[----:B------:R-:W-:Y:S04]  /*69a10*/  LDGSTS.E [R23+0x21200], desc[UR60][R10.64], P0 ;  /* 0x212000000a177fae */ /* 0x000fe8000812187c */
[----:B------:R2:W-:Y:S04]  /*69a20*/  LDGSTS.E [R22+0x21600], desc[UR60][R238.64], P0 ;  /* 0x21600000ee167fae */ /* 0x0005e8000812187c */
[----:B-1----:R-:W4:Y:S04]  /*69a30*/  LDL.LU.64 R6, [R1+0x790] ;  /* 0x0007900001067983 */ /* 0x002f280000300a00 */
[----:B------:R-:W4:Y:S04]  /*69a40*/  LDL.LU.64 R60, [R1+0x7a0] ;  /* 0x0007a000013c7983 */ /* 0x000f280000300a00 */
[----:B------:R-:W4:Y:S04]  /*69a50*/  LDL.LU.64 R232, [R1+0x7b0] ;  /* 0x0007b00001e87983 */ /* 0x000f280000300a00 */
[----:B------:R-:W-:Y:S01]  /*69a60*/  STL.64 [R1+0x2530], R238 ;  /* 0x002530ee01007387 */ /* 0x000fe20000100a00 */
[----:B--2---:R-:W-:-:S03]  /*69a70*/  IMAD.WIDE R22, R5, 0x4, R170 ;  /* 0x0000000405167825 */ /* 0x004fc600078e02aa */
[----:B------:R-:W2:Y:S01]  /*69a80*/  LDL.LU.64 R170, [R1+0x7c0] ;  /* 0x0007c00001aa7983 */ /* 0x000ea20000300a00 */
[----:B------:R-:W-:-:S04]  /*69a90*/  IMAD.WIDE R230, R5, 0x4, R224 ;  /* 0x0000000405e67825 */ /* 0x000fc800078e02e0 */
[----:B---3--:R-:W-:Y:S02]  /*69aa0*/  IMAD.WIDE R24, R5, 0x4, R8 ;  /* 0x0000000405187825 */ /* 0x008fe400078e0208 */
[----:B------:R-:W3:Y:S04]  /*69ab0*/  LDL.LU.64 R8, [R1+0x7d0] ;  /* 0x0007d00001087983 */ /* 0x000ee80000300a00 */
[----:B------:R-:W3:Y:S01]  /*69ac0*/  LDL.LU.64 R224, [R1+0x7d8] ;  /* 0x0007d80001e07983 */ /* 0x000ee20000300a00 */
[C---:B------:R-:W-:Y:S01]  /*69ad0*/  VIADD R29, R249.reuse, 0x100000 ;  /* 0x00100000f91d7836 */ /* 0x040fe20000000000 */
[----:B------:R-:W-:Y:S01]  /*69ae0*/  IADD3 R28, R249, 0x100000, RZ ;  /* 0x00100000f91c7810 */ /* 0x000fe20007ffe0ff */
[----:B------:R-:W-:-:S04]  /*69af0*/  IMAD.WIDE R222, R5, 0x4, R58 ;  /* 0x0000000405de7825 */ /* 0x000fc800078e023a */
[C---:B------:R-:W-:Y:S02]  /*69b00*/  VIADD R27, R249.reuse, 0x100000 ;  /* 0x00100000f91b7836 */ /* 0x040fe40000000000 */
[C---:B------:R-:W-:Y:S01]  /*69b10*/  VIADD R26, R249.reuse, 0x100000 ;  /* 0x00100000f91a7836 */ /* 0x040fe20000000000 */
[----:B------:R-:W3:Y:S04]  /*69b20*/  LDL.LU.64 R58, [R1+0x7e8] ;  /* 0x0007e800013a7983 */ /* 0x000ee80000300a00 */
[----:B------:R-:W-:Y:S04]  /*69b30*/  LDGSTS.E [R29+0x21a00], desc[UR60][R230.64], P0 ;  /* 0x21a00000e61d7fae */ /* 0x000fe8000812187c */
[----:B------:R-:W-:Y:S04]  /*69b40*/  STL.64 [R1+0x2538], R230 ;  /* 0x002538e601007387 */ /* 0x000fe80000100a00 */
[----:B------:R-:W-:Y:S04]  /*69b50*/  LDGSTS.E [R28+0x21e00], desc[UR60][R222.64], P0 ;  /* 0x21e00000de1c7fae */ /* 0x000fe8000812187c */
[----:B------:R-:W-:Y:S04]  /*69b60*/  STL.64 [R1+0x2540], R222 ;  /* 0x002540de01007387 */ /* 0x000fe80000100a00 */
[----:B------:R-:W-:Y:S04]  /*69b70*/  LDGSTS.E [R27+0x22200], desc[UR60][R22.64], P0 ;  /* 0x22200000161b7fae */ /* 0x000fe8000812187c */
[----:B------:R-:W-:Y:S04]  /*69b80*/  STL.64 [R1+0x2578], R22 ;  /* 0x0025781601007387 */ /* 0x000fe80000100a00 */
[----:B------:R4:W-:Y:S04]  /*69b90*/  LDGSTS.E [R26+0x22600], desc[UR60][R24.64], P0 ;  /* 0x22600000181a7fae */ /* 0x0009e8000812187c */
[----:B------:R-:W-:Y:S01]  /*69ba0*/  STL.64 [R1+0x2588], R24 ;  /* 0x0025881801007387 */ /* 0x000fe20000100a00 */
[C---:B------:R-:W-:Y:S01]  /*69bb0*/  IADD3 R37, R249.reuse, 0x100000, RZ ;  /* 0x00100000f9257810 */ /* 0x040fe20007ffe0ff */
[----:B------:R-:W-:-:S02]  /*69bc0*/  VIADD R36, R249, 0x100000 ;  /* 0x00100000f9247836 */ /* 0x000fc40000000000 */
[C---:B------:R-:W-:Y:S01]  /*69bd0*/  VIADD R35, R249.reuse, 0x100000 ;  /* 0x00100000f9237836 */ /* 0x040fe20000000000 */
[----:B------:R-:W-:Y:S01]  /*69be0*/  IADD3 R34, R249, 0x100000, RZ ;  /* 0x00100000f9227810 */ /* 0x000fe20007ffe0ff */
[C---:B----4-:R-:W-:Y:S02]  /*69bf0*/  IMAD.WIDE R26, R5.reuse, 0x4, R240 ;  /* 0x00000004051a7825 */ /* 0x050fe400078e02f0 */
[----:B------:R-:W4:Y:S04]  /*69c00*/  LDL.LU.64 R240, [R1+0x7f0] ;  /* 0x0007f00001f07983 */ /* 0x000f280000300a00 */
[----:B------:R-:W-:Y:S01]  /*69c10*/  LDGSTS.E [R37+0x22a00], desc[UR60][R26.64], P0 ;  /* 0x22a000001a257fae */ /* 0x000fe2000812187c */
[----:B------:R-:W-:-:S03]  /*69c20*/  IMAD.WIDE R28, R5, 0x4, R6 ;  /* 0x00000004051c7825 */ /* 0x000fc600078e0206 */
[----:B------:R-:W4:Y:S01]  /*69c30*/  LDL.LU.64 R6, [R1+0x7f8] ;  /* 0x0007f80001067983 */ /* 0x000f220000300a00 */
[----:B------:R-:W-:-:S03]  /*69c40*/  IMAD.WIDE R30, R5, 0x4, R60 ;  /* 0x00000004051e7825 */ /* 0x000fc600078e023c */
[----:B------:R-:W4:Y:S01]  /*69c50*/  LDL.LU.64 R60, [R1+0x800] ;  /* 0x00080000013c7983 */ /* 0x000f220000300a00 */
[----:B------:R-:W-:-:S03]  /*69c60*/  IMAD.WIDE R32, R5, 0x4, R232 ;  /* 0x0000000405207825 */ /* 0x000fc600078e02e8 */
[----:B------:R-:W-:Y:S04]  /*69c70*/  LDGSTS.E [R36+0x22e00], desc[UR60][R28.64], P0 ;  /* 0x22e000001c247fae */ /* 0x000fe8000812187c */
[----:B------:R-:W4:Y:S04]  /*69c80*/  LDL.LU.64 R232, [R1+0x808] ;  /* 0x0008080001e87983 */ /* 0x000f280000300a00 */
[----:B------:R-:W-:Y:S04]  /*69c90*/  LDGSTS.E [R35+0x23200], desc[UR60][R30.64], P0 ;  /* 0x232000001e237fae */ /* 0x000fe8000812187c */
[----:B------:R2:W-:Y:S02]  /*69ca0*/  LDGSTS.E [R34+0x23600], desc[UR60][R32.64], P0 ;  /* 0x2360000020227fae */ /* 0x0005e4000812187c */
[----:B--2---:R-:W-:-:S02]  /*69cb0*/  IMAD.WIDE R34, R5, 0x4, R170 ;  /* 0x0000000405227825 */ /* 0x004fc400078e02aa */
[----:B------:R-:W2:Y:S02]  /*69cc0*/  LDL.LU.64 R170, [R1+0x810] ;  /* 0x0008100001aa7983 */ /* 0x000ea40000300a00 */
[C---:B---3--:R-:W-:Y:S02]  /*69cd0*/  IMAD.WIDE R36, R5.reuse, 0x4, R8 ;  /* 0x0000000405247825 */ /* 0x048fe400078e0208 */
[----:B------:R-:W3:Y:S02]  /*69ce0*/  LDL.LU.64 R8, [R1+0x818] ;  /* 0x0008180001087983 */ /* 0x000ee40000300a00 */
[----:B------:R-:W-:Y:S02]  /*69cf0*/  IMAD.WIDE R38, R5, 0x4, R224 ;  /* 0x0000000405267825 */ /* 0x000fe400078e02e0 */
[----:B------:R-:W3:Y:S04]  /*69d00*/  LDL.LU.64 R56, [R1+0x820] ;  /* 0x0008200001387983 */ /* 0x000ee80000300a00 */
[----:B------:R-:W3:Y:S01]  /*69d10*/  LDL.LU.64 R224, [R1+0x828] ;  /* 0x0008280001e07983 */ /* 0x000ee20000300a00 */
[----:B------:R-:W-:-:S02]  /*69d20*/  VIADD R45, R249, 0x100000 ;  /* 0x00100000f92d7836 */ /* 0x000fc40000000000 */
[C---:B------:R-:W-:Y:S01]  /*69d30*/  VIADD R44, R249.reuse, 0x100000 ;  /* 0x00100000f92c7836 */ /* 0x040fe20000000000 */
[C---:B------:R-:W-:Y:S01]  /*69d40*/  IADD3 R43, R249.reuse, 0x100000, RZ ;  /* 0x00100000f92b7810 */ /* 0x040fe20007ffe0ff */
[----:B------:R-:W-:Y:S02]  /*69d50*/  VIADD R42, R249, 0x100000 ;  /* 0x00100000f92a7836 */ /* 0x000fe40000000000 */
[----:B------:R-:W-:Y:S01]  /*69d60*/  IMAD.WIDE R40, R5, 0x4, R58 ;  /* 0x0000000405287825 */ /* 0x000fe200078e023a */
[----:B------:R-:W-:Y:S04]  /*69d70*/  LDGSTS.E [R45+0x23a00], desc[UR60][R34.64], P0 ;  /* 0x23a00000222d7fae */ /* 0x000fe8000812187c */
[----:B------:R-:W-:Y:S04]  /*69d80*/  LDGSTS.E [R44+0x23e00], desc[UR60][R36.64], P0 ;  /* 0x23e00000242c7fae */ /* 0x000fe8000812187c */
[----:B------:R-:W-:Y:S04]  /*69d90*/  LDGSTS.E [R43+0x24200], desc[UR60][R38.64], P0 ;  /* 0x24200000262b7fae */ /* 0x000fe8000812187c */
[----:B------:R4:W-:Y:S01]  /*69da0*/  LDGSTS.E [R42+0x24600], desc[UR60][R40.64], P0 ;  /* 0x24600000282a7fae */ /* 0x0009e2000812187c */
[C---:B------:R-:W-:Y:S01]  /*69db0*/  VIADD R53, R249.reuse, 0x100000 ;  /* 0x00100000f9357836 */ /* 0x040fe20000000000 */
[C---:B------:R-:W-:Y:S01]  /*69dc0*/  IADD3 R52, R249.reuse, 0x100000, RZ ;  /* 0x00100000f9347810 */ /* 0x040fe20007ffe0ff */
[----:B------:R-:W-:-:S02]  /*69dd0*/  VIADD R51, R249, 0x100000 ;  /* 0x00100000f9337836 */ /* 0x000fc40000000000 */
[----:B------:R-:W-:Y:S02]  /*69de0*/  VIADD R50, R249, 0x100000 ;  /* 0x00100000f9327836 */ /* 0x000fe40000000000 */
        /* <DEDUP_REMOVED lines=15> */
[----:B------:R-:W3:Y:S04]  /*69ee0*/  LDL.LU.64 R8, [R1+0x860] ;  /* 0x0008600001087983 */ /* 0x000ee80000300a00 */
[----:B------:R-:W3:Y:S01]  /*69ef0*/  LDL.LU.64 R244, [R1+0x868] ;  /* 0x0008680001f47983 */ /* 0x000ee20000300a00 */
[----:B------:R-:W-:-:S04]  /*69f00*/  IMAD.WIDE R54, R5, 0x4, R56 ;  /* 0x0000000405367825 */ /* 0x000fc800078e0238 */
[----:B------:R-:W-:Y:S02]  /*69f10*/  IMAD.WIDE R56, R5, 0x4, R224 ;  /* 0x0000000405387825 */ /* 0x000fe400078e02e0 */
[----:B------:R-:W3:Y:S01]  /*69f20*/  LDL.LU.64 R224, [R1+0x870] ;  /* 0x0008700001e07983 */ /* 0x000ee20000300a00 */
[C---:B------:R-:W-:Y:S01]  /*69f30*/  IADD3 R61, R249.reuse, 0x100000, RZ ;  /* 0x00100000f93d7810 */ /* 0x040fe20007ffe0ff */
[C---:B------:R-:W-:Y:S02]  /*69f40*/  VIADD R60, R249.reuse, 0x100000 ;  /* 0x00100000f93c7836 */ /* 0x040fe40000000000 */
[C---:B------:R-:W-:Y:S01]  /*69f50*/  VIADD R59, R249.reuse, 0x100000 ;  /* 0x00100000f93b7836 */ /* 0x040fe20000000000 */
[C---:B------:R-:W-:Y:S01]  /*69f60*/  IADD3 R58, R249.reuse, 0x100000, RZ ;  /* 0x00100000f93a7810 */ /* 0x040fe20007ffe0ff */
[----:B------:R-:W-:Y:S04]  /*69f70*/  LDGSTS.E [R61+0x25a00], desc[UR60][R50.64], P0 ;  /* 0x25a00000323d7fae */ /* 0x000fe8000812187c */
[----:B------:R-:W-:Y:S04]  /*69f80*/  LDGSTS.E [R60+0x25e00], desc[UR60][R52.64], P0 ;  /* 0x25e00000343c7fae */ /* 0x000fe8000812187c */
[----:B------:R-:W-:Y:S04]  /*69f90*/  LDGSTS.E [R59+0x26200], desc[UR60][R54.64], P0 ;  /* 0x26200000363b7fae */ /* 0x000fe8000812187c */
[----:B------:R4:W-:Y:S01]  /*69fa0*/  LDGSTS.E [R58+0x26600], desc[UR60][R56.64], P0 ;  /* 0x26600000383a7fae */ /* 0x0009e2000812187c */
[----:B------:R-:W-:-:S02]  /*69fb0*/  VIADD R69, R249, 0x100000 ;  /* 0x00100000f9457836 */ /* 0x000fc40000000000 */
[C---:B------:R-:W-:Y:S01]  /*69fc0*/  VIADD R68, R249.reuse, 0x100000 ;  /* 0x00100000f9447836 */ /* 0x040fe20000000000 */
[C---:B------:R-:W-:Y:S01]  /*69fd0*/  IADD3 R67, R249.reuse, 0x100000, RZ ;  /* 0x00100000f9437810 */ /* 0x040fe20007ffe0ff */
[----:B------:R-:W-:Y:S02]  /*69fe0*/  VIADD R66, R249, 0x100000 ;  /* 0x00100000f9427836 */ /* 0x000fe40000000000 */
[C---:B----4-:R-:W-:Y:S02]  /*69ff0*/  IMAD.WIDE R58, R5.reuse, 0x4, R240 ;  /* 0x00000004053a7825 */ /* 0x050fe400078e02f0 */
[----:B------:R-:W4:Y:S04]  /*6a000*/  LDL.LU.64 R240, [R1+0x878] ;  /* 0x0008780001f07983 */ /* 0x000f280000300a00 */
[----:B------:R-:W-:Y:S01]  /*6a010*/  LDGSTS.E [R69+0x26a00], desc[UR60][R58.64], P0 ;  /* 0x26a000003a457fae */ /* 0x000fe2000812187c */
[----:B------:R-:W-:-:S03]  /*6a020*/  IMAD.WIDE R60, R5, 0x4, R6 ;  /* 0x00000004053c7825 */ /* 0x000fc600078e0206 */
[----:B------:R-:W4:Y:S04]  /*6a030*/  LDL.LU.64 R6, [R1+0x880] ;  /* 0x0008800001067983 */ /* 0x000f280000300a00 */
[----:B------:R-:W4:Y:S01]  /*6a040*/  LDL.LU.64 R74, [R1+0x888] ;  /* 0x00088800014a7983 */ /* 0x000f220000300a00 */
[----:B------:R-:W-:-:S04]  /*6a050*/  IMAD.WIDE R62, R5, 0x4, R62 ;  /* 0x00000004053e7825 */ /* 0x000fc800078e023e */
[C---:B------:R-:W-:Y:S01]  /*6a060*/  IMAD.WIDE R64, R5.reuse, 0x4, R232 ;  /* 0x0000000405407825 */ /* 0x040fe200078e02e8 */
        /* <DEDUP_REMOVED lines=8> */
[C---:B------:R-:W-:Y:S02]  /*6a0f0*/  IMAD.WIDE R12, R5.reuse, 0x4, R244 ;  /* 0x00000004050c7825 */ /* 0x040fe400078e02f4 */
[----:B------:R-:W3:Y:S02]  /*6a100*/  LDL.LU.64 R244, [R1+0x8a8] ;  /* 0x0008a80001f47983 */ /* 0x000ee40000300a00 */
[----:B------:R-:W-:-:S02]  /*6a110*/  IMAD.WIDE R10, R5, 0x4, R224 ;  /* 0x00000004050a7825 */ /* 0x000fc400078e02e0 */
[----:B------:R1:W-:Y:S04]  /*6a120*/  STL.64 [R1+0x480], R12 ;  /* 0x0004800c01007387 */ /* 0x0003e80000100a00 */
[----:B------:R-:W3:Y:S01]  /*6a130*/  LDL.LU.64 R224, [R1+0x8b0] ;  /* 0x0008b00001e07983 */ /* 0x000ee20000300a00 */
[C---:B------:R-:W-:Y:S01]  /*6a140*/  VIADD R73, R249.reuse, 0x100000 ;  /* 0x00100000f9497836 */ /* 0x040fe20000000000 */
[----:B------:R-:W-:Y:S01]  /*6a150*/  IADD3 R72, R249, 0x100000, RZ ;  /* 0x00100000f9487810 */ /* 0x000fe20007ffe0ff */
[C---:B------:R-:W-:Y:S01]  /*6a160*/  VIADD R71, R250.reuse, 0x100000 ;  /* 0x00100000fa477836 */ /* 0x040fe20000000000 */
[----:B------:R1:W-:Y:S04]  /*6a170*/  STL.64 [R1+0x460], R10 ;  /* 0x0004600a01007387 */ /* 0x0003e80000100a00 */
[----:B------:R1:W-:Y:S04]  /*6a180*/  LDGSTS.E [R73+0x27a00], desc[UR60][R66.64], P0 ;  /* 0x27a0000042497fae */ /* 0x0003e8000812187c */
[----:B------:R1:W-:Y:S01]  /*6a190*/  LDGSTS.E [R72+0x27e00], desc[UR60][R68.64], P0 ;  /* 0x27e0000044487fae */ /* 0x0003e2000812187c */
[----:B------:R-:W-:-:S03]  /*6a1a0*/  VIADD R70, R250, 0x100000 ;  /* 0x00100000fa467836 */ /* 0x000fc60000000000 */
[----:B------:R4:W-:Y:S04]  /*6a1b0*/  LDGSTS.E [R71+0x280], desc[UR60][R12.64], P0 ;  /* 0x002800000c477fae */ /* 0x0009e8000812187c */
[----:B------:R4:W-:Y:S01]  /*6a1c0*/  LDGSTS.E [R70+0x680], desc[UR60][R10.64], P0 ;  /* 0x006800000a467fae */ /* 0x0009e2000812187c */
[C---:B-1----:R-:W-:Y:S01]  /*6a1d0*/  IADD3 R73, R250.reuse, 0x100000, RZ ;  /* 0x00100000fa497810 */ /* 0x042fe20007ffe0ff */
[----:B------:R-:W-:Y:S02]  /*6a1e0*/  VIADD R72, R250, 0x100000 ;  /* 0x00100000fa487836 */ /* 0x000fe40000000000 */
[C---:B----4-:R-:W-:Y:S02]  /*6a1f0*/  IMAD.WIDE R16, R5.reuse, 0x4, R240 ;  /* 0x0000000405107825 */ /* 0x050fe400078e02f0 */
[----:B------:R-:W4:Y:S04]  /*6a200*/  LDL.LU.64 R240, [R1+0x8b8] ;  /* 0x0008b80001f07983 */ /* 0x000f280000300a00 */
[----:B------:R2:W-:Y:S01]  /*6a210*/  LDGSTS.E [R73+0xa80], desc[UR60][R16.64], P0 ;  /* 0x00a8000010497fae */ /* 0x0005e2000812187c */
[----:B------:R-:W-:-:S04]  /*6a220*/  IMAD.WIDE R14, R5, 0x4, R6 ;  /* 0x00000004050e7825 */ /* 0x000fc800078e0206 */
[C---:B------:R-:W-:Y:S01]  /*6a230*/  IMAD.WIDE R12, R5.reuse, 0x4, R74 ;  /* 0x00000004050c7825 */ /* 0x040fe200078e024a */
[----:B------:R-:W4:Y:S04]  /*6a240*/  LDL.LU.64 R6, [R1+0x8c0] ;  /* 0x0008c00001067983 */ /* 0x000f280000300a00 */
[----:B------:R2:W-:Y:S04]  /*6a250*/  STL.64 [R1+0x440], R16 ;  /* 0x0004401001007387 */ /* 0x0005e80000100a00 */
[----:B------:R-:W4:Y:S04]  /*6a260*/  LDL.LU.64 R74, [R1+0x8d0] ;  /* 0x0008d000014a7983 */ /* 0x000f280000300a00 */
[----:B------:R3:W-:Y:S01]  /*6a270*/  STL.64 [R1+0x420], R14 ;  /* 0x0004200e01007387 */ /* 0x0007e20000100a00 */
[----:B------:R-:W-:-:S03]  /*6a280*/  IMAD.WIDE R10, R5, 0x4, R232 ;  /* 0x00000004050a7825 */ /* 0x000fc600078e02e8 */
[----:B------:R1:W-:Y:S04]  /*6a290*/  STL.64 [R1+0x400], R12 ;  /* 0x0004000c01007387 */ /* 0x0003e80000100a00 */
[----:B------:R-:W4:Y:S04]  /*6a2a0*/  LDL.LU.64 R232, [R1+0x8d8] ;  /* 0x0008d80001e87983 */ /* 0x000f280000300a00 */
[----:B------:R3:W-:Y:S04]  /*6a2b0*/  LDGSTS.E [R72+0xe80], desc[UR60][R14.64], P0 ;  /* 0x00e800000e487fae */ /* 0x0007e8000812187c */
[----:B------:R1:W-:Y:S04]  /*6a2c0*/  STL.64 [R1+0x3e0], R10 ;  /* 0x0003e00a01007387 */ /* 0x0003e80000100a00 */
[----:B------:R1:W-:Y:S04]  /*6a2d0*/  LDGSTS.E [R71+0x1280], desc[UR60][R12.64], P0 ;  /* 0x012800000c477fae */ /* 0x0003e8000812187c */
[----:B------:R1:W-:Y:S01]  /*6a2e0*/  LDGSTS.E [R70+0x1680], desc[UR60][R10.64], P0 ;  /* 0x016800000a467fae */ /* 0x0003e2000812187c */
[----:B--2---:R-:W-:-:S03]  /*6a2f0*/  IMAD.WIDE R16, R5, 0x4, R170 ;  /* 0x0000000405107825 */ /* 0x004fc600078e02aa */
[----:B------:R-:W2:Y:S01]  /*6a300*/  LDL.LU.64 R170, [R1+0x8e0] ;  /* 0x0008e00001aa7983 */ /* 0x000ea20000300a00 */
[----:B---3--:R-:W-:-:S03]  /*6a310*/  IMAD.WIDE R14, R5, 0x4, R8 ;  /* 0x00000004050e7825 */ /* 0x008fc600078e0208 */
[----:B------:R-:W3:Y:S04]  /*6a320*/  LDL.LU.64 R8, [R1+0x8e8] ;  /* 0x0008e80001087983 */ /* 0x000ee80000300a00 */
[----:B------:R4:W-:Y:S01]  /*6a330*/  STL.64 [R1+0x3c0], R16 ;  /* 0x0003c01001007387 */ /* 0x0009e20000100a00 */
[----:B-1----:R-:W-:-:S04]  /*6a340*/  IMAD.WIDE R12, R5, 0x4, R244 ;  /* 0x00000004050c7825 */ /* 0x002fc800078e02f4 */
[C---:B------:R-:W-:Y:S01]  /*6a350*/  IMAD.WIDE R10, R5.reuse, 0x4, R224 ;  /* 0x00000004050a7825 */ /* 0x040fe200078e02e0 */
[----:B------:R-:W3:Y:S04]  /*6a360*/  LDL.LU.64 R244, [R1+0x8f0] ;  /* 0x0008f00001f47983 */ /* 0x000ee80000300a00 */
[----:B------:R1:W-:Y:S04]  /*6a370*/  STL.64 [R1+0x3a0], R14 ;  /* 0x0003a00e01007387 */ /* 0x0003e80000100a00 */
[----:B------:R1:W-:Y:S04]  /*6a380*/  STL.64 [R1+0x380], R12 ;  /* 0x0003800c01007387 */ /* 0x0003e80000100a00 */
[----:B------:R-:W3:Y:S04]  /*6a390*/  LDL.LU.64 R224, [R1+0x8f8] ;  /* 0x0008f80001e07983 */ /* 0x000ee80000300a00 */
[----:B------:R4:W-:Y:S04]  /*6a3a0*/  LDGSTS.E [R73+0x1a80], desc[UR60][R16.64], P0 ;  /* 0x01a8000010497fae */ /* 0x0009e8000812187c */
[----:B------:R1:W-:Y:S04]  /*6a3b0*/  STL.64 [R1+0x360], R10 ;  /* 0x0003600a01007387 */ /* 0x0003e80000100a00 */
[----:B------:R1:W-:Y:S04]  /*6a3c0*/  LDGSTS.E [R72+0x1e80], desc[UR60][R14.64], P0 ;  /* 0x01e800000e487fae */ /* 0x0003e8000812187c */
[----:B------:R1:W-:Y:S04]  /*6a3d0*/  LDGSTS.E [R71+0x2280], desc[UR60][R12.64], P0 ;  /* 0x022800000c477fae */ /* 0x0003e8000812187c */
[----:B------:R1:W-:Y:S01]  /*6a3e0*/  LDGSTS.E [R70+0x2680], desc[UR60][R10.64], P0 ;  /* 0x026800000a467fae */ /* 0x0003e2000812187c */
[----:B----4-:R-:W-:-:S03]  /*6a3f0*/  IMAD.WIDE R16, R5, 0x4, R240 ;  /* 0x0000000405107825 */ /* 0x010fc600078e02f0 */
[----:B------:R-:W4:Y:S04]  /*6a400*/  LDL.LU.64 R240, [R1+0x900] ;  /* 0x0009000001f07983 */ /* 0x000f280000300a00 */
[----:B------:R2:W-:Y:S01]  /*6a410*/  LDGSTS.E [R73+0x2a80], desc[UR60][R16.64], P0 ;  /* 0x02a8000010497fae */ /* 0x0005e2000812187c */
[----:B-1----:R-:W-:-:S04]  /*6a420*/  IMAD.WIDE R14, R5, 0x4, R6 ;  /* 0x00000004050e7825 */ /* 0x002fc800078e0206 */
        /* <DEDUP_REMOVED lines=80> */
[----:B------:R-:W-:Y:S01]  /*6a930*/  STL.64 [R1+0xc0], R16 ;  /* 0x0000c01001007387 */ /* 0x000fe20000100a00 */
[----:B-1----:R-:W-:-:S04]  /*6a940*/  IMAD.WIDE R12, R5, 0x4, R244 ;  /* 0x00000004050c7825 */ /* 0x002fc800078e02f4 */
[C---:B------:R-:W-:Y:S01]  /*6a950*/  IMAD.WIDE R10, R5.reuse, 0x4, R224 ;  /* 0x00000004050a7825 */ /* 0x040fe200078e02e0 */
[----:B------:R-:W3:Y:S04]  /*6a960*/  LDL.LU.64 R244, [R1+0x9e0] ;  /* 0x0009e00001f47983 */ /* 0x000ee80000300a00 */
[----:B------:R4:W-:Y:S04]  /*6a970*/  STL.64 [R1+0xa0], R14 ;  /* 0x0000a00e01007387 */ /* 0x0009e80000100a00 */
[----:B------:R1:W-:Y:S04]  /*6a980*/  STL.64 [R1+0x80], R12 ;  /* 0x0000800c01007387 */ /* 0x0003e80000100a00 */
[----:B------:R-:W3:Y:S04]  /*6a990*/  LDL.LU.64 R224, [R1+0x9e8] ;  /* 0x0009e80001e07983 */ /* 0x000ee80000300a00 */
[----:B------:R-:W-:Y:S04]  /*6a9a0*/  LDGSTS.E [R73+0x7a80], desc[UR60][R16.64], P0 ;  /* 0x07a8000010497fae */ /* 0x000fe8000812187c */
[----:B------:R4:W-:Y:S04]  /*6a9b0*/  LDGSTS.E [R72+0x7e80], desc[UR60][R14.64], P0 ;  /* 0x07e800000e487fae */ /* 0x0009e8000812187c */
[----:B------:R1:W-:Y:S04]  /*6a9c0*/  STL.64 [R1+0x60], R10 ;  /* 0x0000600a01007387 */ /* 0x0003e80000100a00 */
[----:B------:R1:W-:Y:S04]  /*6a9d0*/  LDGSTS.E [R71+0x20280], desc[UR60][R12.64], P0 ;  /* 0x202800000c477fae */ /* 0x0003e8000812187c */
[----:B------:R1:W-:Y:S01]  /*6a9e0*/  LDGSTS.E [R70+0x20680], desc[UR60][R10.64], P0 ;  /* 0x206800000a467fae */ /* 0x0003e2000812187c */
[----:B----4-:R-:W-:-:S03]  /*6a9f0*/  IMAD.WIDE R14, R5, 0x4, R240 ;  /* 0x00000004050e7825 */ /* 0x010fc600078e02f0 */
[----:B------:R-:W4:Y:S04]  /*6aa00*/  LDL.LU.64 R240, [R1+0x9f0] ;  /* 0x0009f00001f07983 */ /* 0x000f280000300a00 */
[----:B------:R-:W-:Y:S01]  /*6aa10*/  LDGSTS.E [R73+0x20a80], desc[UR60][R14.64], P0 ;  /* 0x20a800000e497fae */ /* 0x000fe2000812187c */
[----:B-1----:R-:W-:-:S04]  /*6aa20*/  IMAD.WIDE R12, R5, 0x4, R6 ;  /* 0x00000004050c7825 */ /* 0x002fc800078e0206 */
[C---:B------:R-:W-:Y:S01]  /*6aa30*/  IMAD.WIDE R10, R5.reuse, 0x4, R74 ;  /* 0x00000004050a7825 */ /* 0x040fe200078e024a */
[----:B------:R-:W4:Y:S04]  /*6aa40*/  LDL.LU.64 R6, [R1+0x9f8] ;  /* 0x0009f80001067983 */ /* 0x000f280000300a00 */
[----:B------:R-:W-:Y:S04]  /*6aa50*/  STL.64 [R1+0x40], R14 ;  /* 0x0000400e01007387 */ /* 0x000fe80000100a00 */
[----:B------:R-:W4:Y:S04]  /*6aa60*/  LDL.LU.64 R80, [R1+0xa00] ;  /* 0x000a000001507983 */ /* 0x000f280000300a00 */
[----:B------:R1:W-:Y:S01]  /*6aa70*/  STL.64 [R1+0x20], R12 ;  /* 0x0000200c01007387 */ /* 0x0003e20000100a00 */
[----:B------:R-:W-:-:S03]  /*6aa80*/  IMAD.WIDE R236, R5, 0x4, R232 ;  /* 0x0000000405ec7825 */ /* 0x000fc600078e02e8 */
[----:B------:R1:W-:Y:S04]  /*6aa90*/  STL.64 [R1], R10 ;  /* 0x0000000a01007387 */ /* 0x0003e80000100a00 */
[----:B------:R-:W4:Y:S04]  /*6aaa0*/  LDL.LU.64 R232, [R1+0xa08] ;  /* 0x000a080001e87983 */ /* 0x000f280000300a00 */
[----:B------:R-:W-:Y:S04]  /*6aab0*/  LDGSTS.E [R72+0x20e80], desc[UR60][R12.64], P0 ;  /* 0x20e800000c487fae */ /* 0x000fe8000812187c */
[----:B------:R-:W-:Y:S04]  /*6aac0*/  LDGSTS.E [R71+0x21280], desc[UR60][R10.64], P0 ;  /* 0x212800000a477fae */ /* 0x000fe8000812187c */
[----:B------:R3:W-:Y:S01]  /*6aad0*/  LDGSTS.E [R70+0x21680], desc[UR60][R236.64], P0 ;  /* 0x21680000ec467fae */ /* 0x0007e2000812187c */
[----:B--2---:R-:W-:-:S03]  /*6aae0*/  IMAD.WIDE R228, R5, 0x4, R170 ;  /* 0x0000000405e47825 */ /* 0x004fc600078e02aa */
[----:B------:R-:W2:Y:S01]  /*6aaf0*/  LDL.LU.64 R170, [R1+0xa18] ;  /* 0x000a180001aa7983 */ /* 0x000ea20000300a00 */
[----:B---3--:R-:W-:-:S03]  /*6ab00*/  IMAD.WIDE R70, R5, 0x4, R8 ;  /* 0x0000000405467825 */ /* 0x008fc600078e0208 */
[----:B------:R-:W3:Y:S01]  /*6ab10*/  LDL.LU.64 R8, [R1+0xa20] ;  /* 0x000a200001087983 */ /* 0x000ee20000300a00 */
[----:B------:R-:W-:-:S03]  /*6ab20*/  IMAD.WIDE R72, R5, 0x4, R244 ;  /* 0x0000000405487825 */ /* 0x000fc600078e02f4 */
[----:B------:R-:W3:Y:S01]  /*6ab30*/  LDL.LU.64 R244, [R1+0xa28] ;  /* 0x000a280001f47983 */ /* 0x000ee20000300a00 */
[----:B------:R-:W-:-:S03]  /*6ab40*/  IMAD.WIDE R74, R5, 0x4, R224 ;  /* 0x00000004054a7825 */ /* 0x000fc600078e02e0 */
[----:B------:R-:W3:Y:S01]  /*6ab50*/  LDL.LU.64 R224, [R1+0xa30] ;  /* 0x000a300001e07983 */ /* 0x000ee20000300a00 */
[C---:B------:R-:W-:Y:S01]  /*6ab60*/  VIADD R79, R250.reuse, 0x100000 ;  /* 0x00100000fa4f7836 */ /* 0x040fe20000000000 */
[C---:B------:R-:W-:Y:S01]  /*6ab70*/  IADD3 R78, R250.reuse, 0x100000, RZ ;  /* 0x00100000fa4e7810 */ /* 0x040fe20007ffe0ff */
[C---:B------:R-:W-:Y:S02]  /*6ab80*/  VIADD R77, R250.reuse, 0x100000 ;  /* 0x00100000fa4d7836 */ /* 0x040fe40000000000 */
[C---:B------:R-:W-:Y:S01]  /*6ab90*/  VIADD R76, R250.reuse, 0x100000 ;  /* 0x00100000fa4c7836 */ /* 0x040fe20000000000 */
[----:B------:R-:W-:Y:S04]  /*6aba0*/  LDGSTS.E [R79+0x21a80], desc[UR60][R228.64], P0 ;  /* 0x21a80000e44f7fae */ /* 0x000fe8000812187c */
[----:B------:R-:W-:Y:S04]  /*6abb0*/  LDGSTS.E [R78+0x21e80], desc[UR60][R70.64], P0 ;  /* 0x21e80000464e7fae */ /* 0x000fe8000812187c */
[----:B------:R-:W-:Y:S04]  /*6abc0*/  LDGSTS.E [R77+0x22280], desc[UR60][R72.64], P0 ;  /* 0x22280000484d7fae */ /* 0x000fe8000812187c */
[----:B------:R4:W-:Y:S01]  /*6abd0*/  LDGSTS.E [R76+0x22680], desc[UR60][R74.64], P0 ;  /* 0x226800004a4c7fae */ /* 0x0009e2000812187c */
        /* <DEDUP_REMOVED lines=23> */
[----:B------:R-:W3:Y:S02]  /*6ad50*/  LDL.LU.64 R224, [R1+0xa78] ;  /* 0x000a780001e07983 */ /* 0x000ee40000300a00 */
[C---:B------:R-:W-:Y:S02]  /*6ad60*/  VIADD R95, R250.reuse, 0x100000 ;  /* 0x00100000fa5f7836 */ /* 0x040fe40000000000 */
[C---:B------:R-:W-:Y:S01]  /*6ad70*/  VIADD R94, R250.reuse, 0x100000 ;  /* 0x00100000fa5e7836 */ /* 0x040fe20000000000 */
[C---:B------:R-:W-:Y:S01]  /*6ad80*/  IADD3 R93, R250.reuse, 0x100000, RZ ;  /* 0x00100000fa5d7810 */ /* 0x040fe20007ffe0ff */
[C---:B------:R-:W-:Y:S01]  /*6ad90*/  VIADD R92, R250.reuse, 0x100000 ;  /* 0x00100000fa5c7836 */ /* 0x040fe20000000000 */
        /* <DEDUP_REMOVED lines=25> */
[----:B------:R-:W1:Y:S02]  /*6af30*/  LDL.LU.64 R244, [R1+0xad0] ;  /* 0x000ad00001f47983 */ /* 0x000e640000300a00 */
[----:B------:R-:W-:-:S02]  /*6af40*/  IMAD.WIDE R106, R5, 0x4, R224 ;  /* 0x00000004056a7825 */ /* 0x000fc400078e02e0 */
        /* <DEDUP_REMOVED lines=29> */
[C---:B-1----:R-:W-:Y:S02]  /*6b120*/  IMAD.WIDE R12, R5.reuse, 0x4, R244 ;  /* 0x00000004050c7825 */ /* 0x042fe400078e02f4 */
[----:B------:R-:W3:Y:S04]  /*6b130*/  LDL.LU.64 R244, [R1+0xb18] ;  /* 0x000b180001f47983 */ /* 0x000ee80000300a00 */
[----:B------:R1:W-:Y:S01]  /*6b140*/  STL.64 [R1+0x478], R12 ;  /* 0x0004780c01007387 */ /* 0x0003e20000100a00 */
[----:B------:R-:W-:-:S03]  /*6b150*/  IMAD.WIDE R10, R5, 0x4, R224 ;  /* 0x00000004050a7825 */ /* 0x000fc600078e02e0 */
        /* <DEDUP_REMOVED lines=72> */
[----:B------:R1:W-:Y:S04]  /*6b5e0*/  LDGSTS.E [R122+0x3f00], desc[UR60][R14.64], P0 ;  /* 0x03f000000e7a7fae */ /* 0x0003e8000812187c */
[----:B------:R1:W-:Y:S04]  /*6b5f0*/  STL.64 [R1+0x258], R10 ;  /* 0x0002580a01007387 */ /* 0x0003e80000100a00 */
        /* <DEDUP_REMOVED lines=50> */
[----:B--2---:R-:W-:-:S04]  /*6b920*/  IMAD.WIDE R16, R5, 0x4, R170 ;  /* 0x0000000405107825 */ /* 0x004fc800078e02aa */
[C---:B---3--:R-:W-:Y:S01]  /*6b930*/  IMAD.WIDE R14, R5.reuse, 0x4, R8 ;  /* 0x00000004050e7825 */ /* 0x048fe200078e0208 */
[----:B------:R-:W2:Y:S04]  /*6b940*/  LDL.LU.64 R170, [R1+0xc28] ;  /* 0x000c280001aa7983 */ /* 0x000ea80000300a00 */
[----:B------:R-:W3:Y:S04]  /*6b950*/  LDL.LU.64 R8, [R1+0xc30] ;  /* 0x000c300001087983 */ /* 0x000ee80000300a00 */
[----:B------:R-:W-:Y:S01]  /*6b960*/  STL.64 [R1+0xb8], R16 ;  /* 0x0000b81001007387 */ /* 0x000fe20000100a00 */
[----:B-1----:R-:W-:-:S03]  /*6b970*/  IMAD.WIDE R12, R5, 0x4, R244 ;  /* 0x00000004050c7825 */ /* 0x002fc600078e02f4 */
[----:B------:R-:W-:Y:S04]  /*6b980*/  LDGSTS.E [R123+0x7b00], desc[UR60][R16.64], P0 ;  /* 0x07b00000107b7fae */ /* 0x000fe8000812187c */
[----:B------:R-:W3:Y:S04]  /*6b990*/  LDL.LU.64 R244, [R1+0xc38] ;  /* 0x000c380001f47983 */ /* 0x000ee80000300a00 */
[----:B------:R-:W-:Y:S01]  /*6b9a0*/  STL.64 [R1+0x98], R14 ;  /* 0x0000980e01007387 */ /* 0x000fe20000100a00 */
[----:B------:R-:W-:-:S03]  /*6b9b0*/  IMAD.WIDE R10, R5, 0x4, R224 ;  /* 0x00000004050a7825 */ /* 0x000fc600078e02e0 */
[----:B------:R4:W-:Y:S04]  /*6b9c0*/  STL.64 [R1+0x78], R12 ;  /* 0x0000780c01007387 */ /* 0x0009e80000100a00 */
[----:B------:R-:W3:Y:S04]  /*6b9d0*/  LDL.LU.64 R224, [R1+0xc40] ;  /* 0x000c400001e07983 */ /* 0x000ee80000300a00 */
[----:B------:R-:W-:Y:S04]  /*6b9e0*/  LDGSTS.E [R122+0x7f00], desc[UR60][R14.64], P0 ;  /* 0x07f000000e7a7fae */ /* 0x000fe8000812187c */
[----:B------:R4:W-:Y:S04]  /*6b9f0*/  LDGSTS.E [R121+0x20300], desc[UR60][R12.64], P0 ;  /* 0x203000000c797fae */ /* 0x0009e8000812187c */
[----:B------:R1:W-:Y:S04]  /*6ba00*/  STL.64 [R1+0x58], R10 ;  /* 0x0000580a01007387 */ /* 0x0003e80000100a00 */
[----:B------:R1:W-:Y:S01]  /*6ba10*/  LDGSTS.E [R120+0x20700], desc[UR60][R10.64], P0 ;  /* 0x207000000a787fae */ /* 0x0003e2000812187c */
[----:B----4-:R-:W-:-:S03]  /*6ba20*/  IMAD.WIDE R12, R5, 0x4, R240 ;  /* 0x00000004050c7825 */ /* 0x010fc600078e02f0 */
[----:B------:R-:W4:Y:S04]  /*6ba30*/  LDL.LU.64 R240, [R1+0xc48] ;  /* 0x000c480001f07983 */ /* 0x000f280000300a00 */
[----:B------:R-:W-:Y:S01]  /*6ba40*/  LDGSTS.E [R123+0x20b00], desc[UR60][R12.64], P0 ;  /* 0x20b000000c7b7fae */ /* 0x000fe2000812187c */
[----:B-1----:R-:W-:-:S03]  /*6ba50*/  IMAD.WIDE R10, R5, 0x4, R6 ;  /* 0x00000004050a7825 */ /* 0x002fc600078e0206 */
[----:B------:R-:W4:Y:S04]  /*6ba60*/  LDL.LU.64 R6, [R1+0xc50] ;  /* 0x000c500001067983 */ /* 0x000f280000300a00 */
[----:B------:R1:W-:Y:S04]  /*6ba70*/  STL.64 [R1+0x38], R12 ;  /* 0x0000380c01007387 */ /* 0x0003e80000100a00 */
[----:B------:R-:W4:Y:S04]  /*6ba80*/  LDL.LU.64 R130, [R1+0xc58] ;  /* 0x000c580001827983 */ /* 0x000f280000300a00 */
[----:B------:R1:W-:Y:S01]  /*6ba90*/  STL.64 [R1+0x18], R10 ;  /* 0x0000180a01007387 */ /* 0x0003e20000100a00 */
[----:B------:R-:W-:-:S04]  /*6baa0*/  IMAD.WIDE R234, R5, 0x4, R232 ;  /* 0x0000000405ea7825 */ /* 0x000fc800078e02e8 */
[C---:B------:R-:W-:Y:S01]  /*6bab0*/  IMAD.WIDE R242, R5.reuse, 0x4, R124 ;  /* 0x0000000405f27825 */ /* 0x040fe200078e027c */
[----:B------:R-:W4:Y:S04]  /*6bac0*/  LDL.LU.64 R232, [R1+0xc60] ;  /* 0x000c600001e87983 */ /* 0x000f280000300a00 */
[----:B------:R-:W-:Y:S04]  /*6bad0*/  LDGSTS.E [R122+0x20f00], desc[UR60][R10.64], P0 ;  /* 0x20f000000a7a7fae */ /* 0x000fe8000812187c */
[----:B------:R-:W-:Y:S04]  /*6bae0*/  LDGSTS.E [R121+0x21300], desc[UR60][R242.64], P0 ;  /* 0x21300000f2797fae */ /* 0x000fe8000812187c */
[----:B------:R3:W-:Y:S01]  /*6baf0*/  LDGSTS.E [R120+0x21700], desc[UR60][R234.64], P0 ;  /* 0x21700000ea787fae */ /* 0x0007e2000812187c */
[----:B--2---:R-:W-:-:S04]  /*6bb00*/  IMAD.WIDE R226, R5, 0x4, R170 ;  /* 0x0000000405e27825 */ /* 0x004fc800078e02aa */
[C---:B---3--:R-:W-:Y:S01]  /*6bb10*/  IMAD.WIDE R120, R5.reuse, 0x4, R8 ;  /* 0x0000000405787825 */ /* 0x048fe200078e0208 */
[----:B------:R-:W2:Y:S04]  /*6bb20*/  LDL.LU.64 R170, [R1+0xc68] ;  /* 0x000c680001aa7983 */ /* 0x000ea80000300a00 */
        /* <DEDUP_REMOVED lines=20> */
[----:B------:R-:W-:-:S04]  /*6bc70*/  IMAD.WIDE R128, R5, 0x4, R6 ;  /* 0x0000000405807825 */ /* 0x000fc800078e0206 */
[C---:B------:R-:W-:Y:S01]  /*6bc80*/  IMAD.WIDE R130, R5.reuse, 0x4, R130 ;  /* 0x0000000405827825 */ /* 0x040fe200078e0282 */
[----:B------:R-:W4:Y:S04]  /*6bc90*/  LDL.LU.64 R6, [R1+0xc90] ;  /* 0x000c900001067983 */ /* 0x000f280000300a00 */
[----:B------:R-:W4:Y:S01]  /*6bca0*/  LDL.LU.64 R146, [R1+0xc98] ;  /* 0x000c980001927983 */ /* 0x000f220000300a00 */
[----:B------:R-:W-:-:S03]  /*6bcb0*/  IMAD.WIDE R132, R5, 0x4, R232 ;  /* 0x0000000405847825 */ /* 0x000fc600078e02e8 */
[----:B------:R-:W-:Y:S04]  /*6bcc0*/  LDGSTS.E [R136+0x22f00], desc[UR60][R128.64], P0 ;  /* 0x22f0000080887fae */ /* 0x000fe8000812187c */
[----:B------:R-:W4:Y:S04]  /*6bcd0*/  LDL.LU.64 R232, [R1+0xcb8] ;  /* 0x000cb80001e87983 */ /* 0x000f280000300a00 */
[----:B------:R-:W-:Y:S04]  /*6bce0*/  LDGSTS.E [R135+0x23300], desc[UR60][R130.64], P0 ;  /* 0x2330000082877fae */ /* 0x000fe8000812187c */
[----:B------:R2:W-:Y:S02]  /*6bcf0*/  LDGSTS.E [R134+0x23700], desc[UR60][R132.64], P0 ;  /* 0x2370000084867fae */ /* 0x0005e4000812187c */
        /* <DEDUP_REMOVED lines=37> */
[----:B------:R-:W1:Y:S01]  /*6bf50*/  LDL.LU.64 R244, [R1+0xd28] ;  /* 0x000d280001f47983 */ /* 0x000e620000300a00 */
[----:B------:R-:W-:-:S03]  /*6bf60*/  IMAD.WIDE R156, R5, 0x4, R224 ;  /* 0x00000004059c7825 */ /* 0x000fc600078e02e0 */
        /* <DEDUP_REMOVED lines=16> */
[----:B------:R-:W-:-:S04]  /*6c070*/  IMAD.WIDE R160, R5, 0x4, R6 ;  /* 0x0000000405a07825 */ /* 0x000fc800078e0206 */
[----:B------:R-:W-:-:S04]  /*6c080*/  IMAD.WIDE R162, R5, 0x4, R162 ;  /* 0x0000000405a27825 */ /* 0x000fc800078e02a2 */
[C---:B------:R-:W-:Y:S01]  /*6c090*/  IMAD.WIDE R164, R5.reuse, 0x4, R232 ;  /* 0x0000000405a47825 */ /* 0x040fe200078e02e8 */
[----:B------:R-:W4:Y:S04]  /*6c0a0*/  LDL.LU.64 R6, [R1+0xd48] ;  /* 0x000d480001067983 */ /* 0x000f280000300a00 */
[----:B------:R-:W4:Y:S04]  /*6c0b0*/  LDL.LU.64 R246, [R1+0xd50] ;  /* 0x000d500001f67983 */ /* 0x000f280000300a00 */
        /* <DEDUP_REMOVED lines=8> */
[----:B-1----:R-:W-:-:S03]  /*6c140*/  IMAD.WIDE R12, R5, 0x4, R244 ;  /* 0x00000004050c7825 */ /* 0x002fc600078e02f4 */
[----:B------:R-:W3:Y:S04]  /*6c150*/  LDL.LU.64 R244, [R1+0xd70] ;  /* 0x000d700001f47983 */ /* 0x000ee80000300a00 */
[----:B------:R1:W-:Y:S01]  /*6c160*/  STL.64 [R1+0x470], R12 ;  /* 0x0004700c01007387 */ /* 0x0003e20000100a00 */
[----:B------:R-:W-:-:S03]  /*6c170*/  IMAD.WIDE R10, R5, 0x4, R224 ;  /* 0x00000004050a7825 */ /* 0x000fc600078e02e0 */
[----:B------:R-:W3:Y:S01]  /*6c180*/  LDL.LU.64 R224, [R1+0xd78] ;  /* 0x000d780001e07983 */ /* 0x000ee20000300a00 */
[C---:B------:R-:W-:Y:S01]  /*6c190*/  VIADD R175, R251.reuse, 0x100000 ;  /* 0x00100000fbaf7836 */ /* 0x040fe20000000000 */
[----:B------:R-:W-:Y:S01]  /*6c1a0*/  IADD3 R174, R251, 0x100000, RZ ;  /* 0x00100000fbae7810 */ /* 0x000fe20007ffe0ff */
[C---:B------:R-:W-:Y:S02]  /*6c1b0*/  VIADD R173, R252.reuse, 0x100000 ;  /* 0x00100000fcad7836 */ /* 0x040fe40000000000 */
[C---:B------:R-:W-:Y:S01]  /*6c1c0*/  VIADD R172, R252.reuse, 0x100000 ;  /* 0x00100000fcac7836 */ /* 0x040fe20000000000 */
[----:B------:R1:W-:Y:S04]  /*6c1d0*/  LDGSTS.E [R175+0x27b00], desc[UR60][R166.64], P0 ;  /* 0x27b00000a6af7fae */ /* 0x0003e8000812187c */
[----:B------:R1:W-:Y:S04]  /*6c1e0*/  LDGSTS.E [R174+0x27f00], desc[UR60][R168.64], P0 ;  /* 0x27f00000a8ae7fae */ /* 0x0003e8000812187c */
[----:B------:R4:W-:Y:S04]  /*6c1f0*/  STL.64 [R1+0x450], R10 ;  /* 0x0004500a01007387 */ /* 0x0009e80000100a00 */
[----:B------:R4:W-:Y:S04]  /*6c200*/  LDGSTS.E [R173+0x380], desc[UR60][R12.64], P0 ;  /* 0x003800000cad7fae */ /* 0x0009e8000812187c */
[----:B------:R4:W-:Y:S01]  /*6c210*/  LDGSTS.E [R172+0x780], desc[UR60][R10.64], P0 ;  /* 0x007800000aac7fae */ /* 0x0009e2000812187c */
[C---:B-1----:R-:W-:Y:S01]  /*6c220*/  IADD3 R175, R252.reuse, 0x100000, RZ ;  /* 0x00100000fcaf7810 */ /* 0x042fe20007ffe0ff */
[----:B------:R-:W-:-:S02]  /*6c230*/  VIADD R174, R252, 0x100000 ;  /* 0x00100000fcae7836 */ /* 0x000fc40000000000 */
[C---:B----4-:R-:W-:Y:S02]  /*6c240*/  IMAD.WIDE R16, R5.reuse, 0x4, R240 ;  /* 0x0000000405107825 */ /* 0x050fe400078e02f0 */
[----:B------:R-:W4:Y:S04]  /*6c250*/  LDL.LU.64 R240, [R1+0xd88] ;  /* 0x000d880001f07983 */ /* 0x000f280000300a00 */
[----:B------:R2:W-:Y:S01]  /*6c260*/  LDGSTS.E [R175+0xb80], desc[UR60][R16.64], P0 ;  /* 0x00b8000010af7fae */ /* 0x0005e2000812187c */
[----:B------:R-:W-:-:S04]  /*6c270*/  IMAD.WIDE R14, R5, 0x4, R6 ;  /* 0x00000004050e7825 */ /* 0x000fc800078e0206 */
[C---:B------:R-:W-:Y:S01]  /*6c280*/  IMAD.WIDE R12, R5.reuse, 0x4, R246 ;  /* 0x00000004050c7825 */ /* 0x040fe200078e02f6 */
[----:B------:R-:W4:Y:S04]  /*6c290*/  LDL.LU.64 R6, [R1+0xd90] ;  /* 0x000d900001067983 */ /* 0x000f280000300a00 */
[----:B------:R2:W-:Y:S01]  /*6c2a0*/  STL.64 [R1+0x430], R16 ;  /* 0x0004301001007387 */ /* 0x0005e20000100a00 */
[----:B------:R-:W-:-:S03]  /*6c2b0*/  IMAD.WIDE R10, R5, 0x4, R232 ;  /* 0x00000004050a7825 */ /* 0x000fc600078e02e8 */
[----:B------:R-:W4:Y:S04]  /*6c2c0*/  LDL.LU.64 R246, [R1+0xda0] ;  /* 0x000da00001f67983 */ /* 0x000f280000300a00 */
[----:B------:R3:W-:Y:S04]  /*6c2d0*/  STL.64 [R1+0x410], R14 ;  /* 0x0004100e01007387 */ /* 0x0007e80000100a00 */
[----:B------:R1:W-:Y:S04]  /*6c2e0*/  STL.64 [R1+0x3f0], R12 ;  /* 0x0003f00c01007387 */ /* 0x0003e80000100a00 */
[----:B------:R3:W-:Y:S04]  /*6c2f0*/  LDGSTS.E [R174+0xf80], desc[UR60][R14.64], P0 ;  /* 0x00f800000eae7fae */ /* 0x0007e8000812187c */
[----:B------:R-:W4:Y:S04]  /*6c300*/  LDL.LU.64 R232, [R1+0xda8] ;  /* 0x000da80001e87983 */ /* 0x000f280000300a00 */
[----:B------:R1:W-:Y:S04]  /*6c310*/  STL.64 [R1+0x3d0], R10 ;  /* 0x0003d00a01007387 */ /* 0x0003e80000100a00 */
[----:B------:R1:W-:Y:S04]  /*6c320*/  LDGSTS.E [R173+0x1380], desc[UR60][R12.64], P0 ;  /* 0x013800000cad7fae */ /* 0x0003e8000812187c */
[----:B------:R1:W-:Y:S01]  /*6c330*/  LDGSTS.E [R172+0x1780], desc[UR60][R10.64], P0 ;  /* 0x017800000aac7fae */ /* 0x0003e2000812187c */
[----:B--2---:R-:W-:-:S04]  /*6c340*/  IMAD.WIDE R16, R5, 0x4, R170 ;  /* 0x0000000405107825 */ /* 0x004fc800078e02aa */
[C---:B---3--:R-:W-:Y:S01]  /*6c350*/  IMAD.WIDE R14, R5.reuse, 0x4, R8 ;  /* 0x00000004050e7825 */ /* 0x048fe200078e0208 */
[----:B------:R-:W2:Y:S03]  /*6c360*/  LDL.LU.64 R170, [R1+0xdb0] ;  /* 0x000db00001aa7983 */ /* 0x000ea60000300a00 */
[C---:B-1----:R-:W-:Y:S01]  /*6c370*/  IMAD.WIDE R12, R5.reuse, 0x4, R244 ;  /* 0x00000004050c7825 */ /* 0x042fe200078e02f4 */
[----:B------:R-:W3:Y:S04]  /*6c380*/  LDL.LU.64 R8, [R1+0xdb8] ;  /* 0x000db80001087983 */ /* 0x000ee80000300a00 */
[----:B------:R4:W-:Y:S04]  /*6c390*/  STL.64 [R1+0x3b0], R16 ;  /* 0x0003b01001007387 */ /* 0x0009e80000100a00 */
[----:B------:R-:W3:Y:S04]  /*6c3a0*/  LDL.LU.64 R244, [R1+0xdc0] ;  /* 0x000dc00001f47983 */ /* 0x000ee80000300a00 */
[----:B------:R1:W-:Y:S01]  /*6c3b0*/  STL.64 [R1+0x390], R14 ;  /* 0x0003900e01007387 */ /* 0x0003e20000100a00 */
[----:B------:R-:W-:-:S03]  /*6c3c0*/  IMAD.WIDE R10, R5, 0x4, R224 ;  /* 0x00000004050a7825 */ /* 0x000fc600078e02e0 */
        /* <DEDUP_REMOVED lines=14> */
[----:B------:R-:W4:Y:S01]  /*6c4b0*/  LDL.LU.64 R246, [R1+0xde8] ;  /* 0x000de80001f67983 */ /* 0x000f220000300a00 */
[----:B------:R-:W-:-:S03]  /*6c4c0*/  IMAD.WIDE R10, R5, 0x4, R232 ;  /* 0x00000004050a7825 */ /* 0x000fc600078e02e8 */
        /* <DEDUP_REMOVED lines=12> */
[----:B------:R4:W-:Y:S01]  /*6c590*/  STL.64 [R1+0x2b0], R16 ;  /* 0x0002b01001007387 */ /* 0x0009e20000100a00 */
[----:B------:R-:W-:-:S03]  /*6c5a0*/  IMAD.WIDE R10, R5, 0x4, R224 ;  /* 0x00000004050a7825 */ /* 0x000fc600078e02e0 */
[----:B------:R1:W-:Y:S04]  /*6c5b0*/  STL.64 [R1+0x290], R14 ;  /* 0x0002900e01007387 */ /* 0x0003e80000100a00 */
[----:B------:R-:W3:Y:S04]  /*6c5c0*/  LDL.LU.64 R244, [R1+0xe38] ;  /* 0x000e380001f47983 */ /* 0x000ee80000300a00 */
[----:B------:R1:W-:Y:S04]  /*6c5d0*/  STL.64 [R1+0x270], R12 ;  /* 0x0002700c01007387 */ /* 0x0003e80000100a00 */
[----:B------:R4:W-:Y:S04]  /*6c5e0*/  LDGSTS.E [R175+0x3b80], desc[UR60][R16.64], P0 ;  /* 0x03b8000010af7fae */ /* 0x0009e8000812187c */
[----:B------:R1:W-:Y:S04]  /*6c5f0*/  STL.64 [R1+0x250], R10 ;  /* 0x0002500a01007387 */ /* 0x0003e80000100a00 */
[----:B------:R-:W3:Y:S04]  /*6c600*/  LDL.LU.64 R224, [R1+0xe40] ;  /* 0x000e400001e07983 */ /* 0x000ee80000300a00 */
        /* <DEDUP_REMOVED lines=10> */
[----:B------:R3:W-:Y:S01]  /*6c6b0*/  STL.64 [R1+0x210], R14 ;  /* 0x0002100e01007387 */ /* 0x0007e20000100a00 */
[----:B------:R-:W-:-:S03]  /*6c6c0*/  IMAD.WIDE R10, R5, 0x4, R232 ;  /* 0x00000004050a7825 */ /* 0x000fc600078e02e8 */
[----:B------:R-:W4:Y:S04]  /*6c6d0*/  LDL.LU.64 R176, [R1+0xe78] ;  /* 0x000e780001b07983 */ /* 0x000f280000300a00 */
[----:B------:R1:W-:Y:S04]  /*6c6e0*/  STL.64 [R1+0x1f0], R12 ;  /* 0x0001f00c01007387 */ /* 0x0003e80000100a00 */
[----:B------:R3:W-:Y:S04]  /*6c6f0*/  LDGSTS.E [R174+0x4f80], desc[UR60][R14.64], P0 ;  /* 0x04f800000eae7fae */ /* 0x0007e8000812187c */
[----:B------:R1:W-:Y:S04]  /*6c700*/  STL.64 [R1+0x1d0], R10 ;  /* 0x0001d00a01007387 */ /* 0x0003e80000100a00 */
[----:B------:R-:W4:Y:S04]  /*6c710*/  LDL.LU.64 R232, [R1+0xe88] ;  /* 0x000e880001e87983 */ /* 0x000f280000300a00 */
[----:B------:R1:W-:Y:S04]  /*6c720*/  LDGSTS.E [R173+0x5380], desc[UR60][R12.64], P0 ;  /* 0x053800000cad7fae */ /* 0x0003e8000812187c */
[----:B------:R1:W-:Y:S01]  /*6c730*/  LDGSTS.E [R172+0x5780], desc[UR60][R10.64], P0 ;  /* 0x057800000aac7fae */ /* 0x0003e2000812187c */
[----:B--2---:R-:W-:-:S04]  /*6c740*/  IMAD.WIDE R16, R5, 0x4, R170 ;  /* 0x0000000405107825 */ /* 0x004fc800078e02aa */
[C---:B---3--:R-:W-:Y:S01]  /*6c750*/  IMAD.WIDE R14, R5.reuse, 0x4, R8 ;  /* 0x00000004050e7825 */ /* 0x048fe200078e0208 */
[----:B------:R-:W2:Y:S04]  /*6c760*/  LDL.LU.64 R170, [R1+0xe98] ;  /* 0x000e980001aa7983 */ /* 0x000ea80000300a00 */
[----:B------:R-:W3:Y:S01]  /*6c770*/  LDL.LU.64 R246, [R1+0xea8] ;  /* 0x000ea80001f67983 */ /* 0x000ee20000300a00 */
[----:B-1----:R-:W-:-:S03]  /*6c780*/  IMAD.WIDE R12, R5, 0x4, R244 ;  /* 0x00000004050c7825 */ /* 0x002fc600078e02f4 */
[----:B------:R4:W-:Y:S04]  /*6c790*/  STL.64 [R1+0x1b0], R16 ;  /* 0x0001b01001007387 */ /* 0x0009e80000100a00 */
[----:B------:R-:W3:Y:S04]  /*6c7a0*/  LDL.LU.64 R8, [R1+0xeb0] ;  /* 0x000eb00001087983 */ /* 0x000ee80000300a00 */
[----:B------:R1:W-:Y:S01]  /*6c7b0*/  STL.64 [R1+0x190], R14 ;  /* 0x0001900e01007387 */ /* 0x0003e20000100a00 */
[----:B------:R-:W-:-:S03]  /*6c7c0*/  IMAD.WIDE R10, R5, 0x4, R224 ;  /* 0x00000004050a7825 */ /* 0x000fc600078e02e0 */
[----:B------:R1:W-:Y:S04]  /*6c7d0*/  STL.64 [R1+0x170], R12 ;  /* 0x0001700c01007387 */ /* 0x0003e80000100a00 */
[----:B------:R4:W-:Y:S04]  /*6c7e0*/  LDGSTS.E [R175+0x5b80], desc[UR60][R16.64], P0 ;  /* 0x05b8000010af7fae */ /* 0x0009e8000812187c */
[----:B------:R1:W-:Y:S04]  /*6c7f0*/  STL.64 [R1+0x150], R10 ;  /* 0x0001500a01007387 */ /* 0x0003e80000100a00 */
[----:B------:R-:W3:Y:S04]  /*6c800*/  LDL.LU.64 R244, [R1+0xeb8] ;  /* 0x000eb80001f47983 */ /* 0x000ee80000300a00 */
[----:B------:R-:W3:Y:S04]  /*6c810*/  LDL.LU.64 R224, [R1+0xec0] ;  /* 0x000ec00001e07983 */ /* 0x000ee80000300a00 */
[----:B------:R1:W-:Y:S04]  /*6c820*/  LDGSTS.E [R174+0x5f80], desc[UR60][R14.64], P0 ;  /* 0x05f800000eae7fae */ /* 0x0003e8000812187c */
[----:B------:R1:W-:Y:S04]  /*6c830*/  LDGSTS.E [R173+0x6380], desc[UR60][R12.64], P0 ;  /* 0x063800000cad7fae */ /* 0x0003e8000812187c */
[----:B------:R1:W-:Y:S01]  /*6c840*/  LDGSTS.E [R172+0x6780], desc[UR60][R10.64], P0 ;  /* 0x067800000aac7fae */ /* 0x0003e2000812187c */
[----:B----4-:R-:W-:-:S05]  /*6c850*/  IMAD.WIDE R16, R5, 0x4, R240 ;  /* 0x0000000405107825 */ /* 0x010fca00078e02f0 */
[----:B------:R2:W-:Y:S01]  /*6c860*/  LDGSTS.E [R175+0x6b80], desc[UR60][R16.64], P0 ;  /* 0x06b8000010af7fae */ /* 0x0005e2000812187c */
[----:B-1----:R-:W-:-:S03]  /*6c870*/  IMAD.WIDE R14, R5, 0x4, R6 ;  /* 0x00000004050e7825 */ /* 0x002fc600078e0206 */
[----:B------:R-:W4:Y:S01]  /*6c880*/  LDL.LU.64 R6, [R1+0xed0] ;  /* 0x000ed00001067983 */ /* 0x000f220000300a00 */
[----:B------:R-:W-:-:S03]  /*6c890*/  IMAD.WIDE R12, R5, 0x4, R176 ;  /* 0x00000004050c7825 */ /* 0x000fc600078e02b0 */
[----:B------:R2:W-:Y:S01]  /*6c8a0*/  STL.64 [R1+0x130], R16 ;  /* 0x0001301001007387 */ /* 0x0005e20000100a00 */
[----:B------:R-:W-:-:S03]  /*6c8b0*/  IMAD.WIDE R10, R5, 0x4, R232 ;  /* 0x00000004050a7825 */ /* 0x000fc600078e02e8 */
[----:B------:R-:W4:Y:S04]  /*6c8c0*/  LDL.LU.64 R240, [R1+0xee0] ;  /* 0x000ee00001f07983 */ /* 0x000f280000300a00 */
[----:B------:R3:W-:Y:S04]  /*6c8d0*/  STL.64 [R1+0x110], R14 ;  /* 0x0001100e01007387 */ /* 0x0007e80000100a00 */
        /* <DEDUP_REMOVED lines=9> */
[----:B------:R-:W-:Y:S01]  /*6c970*/  STL.64 [R1+0xb0], R16 ;  /* 0x0000b01001007387 */ /* 0x000fe20000100a00 */
[----:B-1----:R-:W-:-:S03]  /*6c980*/  IMAD.WIDE R12, R5, 0x4, R8 ;  /* 0x00000004050c7825 */ /* 0x002fc600078e0208 */
[----:B------:R-:W3:Y:S04]  /*6c990*/  LDL.LU.64 R186, [R1+0xf18] ;  /* 0x000f180001ba7983 */ /* 0x000ee80000300a00 */
[----:B------:R-:W3:Y:S04]  /*6c9a0*/  LDL.LU.64 R8, [R1+0xf20] ;  /* 0x000f200001087983 */ /* 0x000ee80000300a00 */
[----:B------:R-:W-:Y:S01]  /*6c9b0*/  STL.64 [R1+0x90], R14 ;  /* 0x0000900e01007387 */ /* 0x000fe20000100a00 */
[----:B------:R-:W-:-:S03]  /*6c9c0*/  IMAD.WIDE R10, R5, 0x4, R244 ;  /* 0x00000004050a7825 */ /* 0x000fc600078e02f4 */
[----:B------:R-:W-:Y:S04]  /*6c9d0*/  LDGSTS.E [R175+0x7b80], desc[UR60][R16.64], P0 ;  /* 0x07b8000010af7fae */ /* 0x000fe8000812187c */
[----:B------:R-:W-:Y:S04]  /*6c9e0*/  STL.64 [R1+0x70], R12 ;  /* 0x0000700c01007387 */ /* 0x000fe80000100a00 */
[----:B------:R-:W-:Y:S04]  /*6c9f0*/  LDGSTS.E [R174+0x7f80], desc[UR60][R14.64], P0 ;  /* 0x07f800000eae7fae */ /* 0x000fe8000812187c */
[----:B------:R-:W3:Y:S04]  /*6ca00*/  LDL.LU.64 R176, [R1+0xf28] ;  /* 0x000f280001b07983 */ /* 0x000ee80000300a00 */
[----:B------:R-:W-:Y:S04]  /*6ca10*/  LDGSTS.E [R173+0x20380], desc[UR60][R12.64], P0 ;  /* 0x203800000cad7fae */ /* 0x000fe8000812187c */
[----:B------:R1:W-:Y:S04]  /*6ca20*/  STL.64 [R1+0x50], R10 ;  /* 0x0000500a01007387 */ /* 0x0003e80000100a00 */
[----:B------:R1:W-:Y:S04]  /*6ca30*/  LDGSTS.E [R172+0x20780], desc[UR60][R10.64], P0 ;  /* 0x207800000aac7fae */ /* 0x0003e8000812187c */
[----:B------:R-:W3:Y:S01]  /*6ca40*/  LDL.LU.64 R184, [R1+0xf40] ;  /* 0x000f400001b87983 */ /* 0x000ee20000300a00 */
[C---:B------:R-:W-:Y:S01]  /*6ca50*/  VIADD R181, R252.reuse, 0x100000 ;  /* 0x00100000fcb57836 */ /* 0x040fe20000000000 */
[C---:B------:R-:W-:Y:S01]  /*6ca60*/  IADD3 R180, R252.reuse, 0x100000, RZ ;  /* 0x00100000fcb47810 */ /* 0x040fe20007ffe0ff */
[----:B------:R-:W-:-:S02]  /*6ca70*/  VIADD R179, R252, 0x100000 ;  /* 0x00100000fcb37836 */ /* 0x000fc40000000000 */
[----:B------:R-:W-:Y:S02]  /*6ca80*/  VIADD R178, R252, 0x100000 ;  /* 0x00100000fcb27836 */ /* 0x000fe40000000000 */
[----:B----4-:R-:W-:-:S04]  /*6ca90*/  IMAD.WIDE R6, R5, 0x4, R6 ;  /* 0x0000000405067825 */ /* 0x010fc800078e0206 */
[----:B-1----:R-:W-:Y:S01]  /*6caa0*/  IMAD.WIDE R10, R5, 0x4, R224 ;  /* 0x00000004050a7825 */ /* 0x002fe200078e02e0 */
[----:B------:R-:W-:-:S03]  /*6cab0*/  IADD3 R189, R252, 0x100000, RZ ;  /* 0x00100000fcbd7810 */ /* 0x000fc60007ffe0ff */
[C---:B------:R-:W-:Y:S02]  /*6cac0*/  VIADD R188, R252.reuse, 0x100000 ;  /* 0x00100000fcbc7836 */ /* 0x040fe40000000000 */
[----:B------:R-:W-:Y:S02]  /*6cad0*/  VIADD R197, R252, 0x100000 ;  /* 0x00100000fcc57836 */ /* 0x000fe40000000000 */
[C---:B------:R-:W-:Y:S01]  /*6cae0*/  IMAD.WIDE R240, R5.reuse, 0x4, R240 ;  /* 0x0000000405f07825 */ /* 0x040fe200078e02f0 */
[----:B------:R1:W-:Y:S04]  /*6caf0*/  STL.64 [R1+0x30], R10 ;  /* 0x0000300a01007387 */ /* 0x0003e80000100a00 */
[----:B------:R-:W4:Y:S04]  /*6cb00*/  LDL.LU.64 R246, [R1+0xf58] ;  /* 0x000f580001f67983 */ /* 0x000f280000300a00 */
[----:B------:R-:W4:Y:S04]  /*6cb10*/  LDL.LU.64 R182, [R1+0xf70] ;  /* 0x000f700001b67983 */ /* 0x000f280000300a00 */
[----:B------:R-:W4:Y:S01]  /*6cb20*/  LDL.LU.64 R244, [R1+0xf88] ;  /* 0x000f880001f47983 */ /* 0x000f220000300a00 */
[----:B------:R-:W-:-:S03]  /*6cb30*/  IMAD.WIDE R232, R5, 0x4, R232 ;  /* 0x0000000405e87825 */ /* 0x000fc600078e02e8 */
[----:B------:R-:W-:Y:S04]  /*6cb40*/  LDGSTS.E [R175+0x20b80], desc[UR60][R10.64], P0 ;  /* 0x20b800000aaf7fae */ /* 0x000fe8000812187c */
[----:B------:R3:W-:Y:S04]  /*6cb50*/  LDGSTS.E [R174+0x20f80], desc[UR60][R6.64], P0 ;  /* 0x20f8000006ae7fae */ /* 0x0007e8000812187c */
[----:B------:R-:W4:Y:S04]  /*6cb60*/  LDL.LU.64 R190, [R1+0xf98] ;  /* 0x000f980001be7983 */ /* 0x000f280000300a00 */
[----:B------:R-:W-:Y:S04]  /*6cb70*/  LDGSTS.E [R173+0x21380], desc[UR60][R240.64], P0 ;  /* 0x21380000f0ad7fae */ /* 0x000fe8000812187c */
[----:B------:R1:W-:Y:S01]  /*6cb80*/  LDGSTS.E [R172+0x21780], desc[UR60][R232.64], P0 ;  /* 0x21780000e8ac7fae */ /* 0x0003e2000812187c */
[C---:B------:R-:W-:Y:S01]  /*6cb90*/  VIADD R196, R252.reuse, 0x100000 ;  /* 0x00100000fcc47836 */ /* 0x040fe20000000000 */
[C---:B------:R-:W-:Y:S01]  /*6cba0*/  IADD3 R195, R252.reuse, 0x100000, RZ ;  /* 0x00100000fcc37810 */ /* 0x040fe20007ffe0ff */
[----:B------:R-:W-:-:S02]  /*6cbb0*/  VIADD R194, R252, 0x100000 ;  /* 0x00100000fcc27836 */ /* 0x000fc40000000000 */
[C---:B------:R-:W-:Y:S02]  /*6cbc0*/  VIADD R205, R252.reuse, 0x100000 ;  /* 0x00100000fccd7836 */ /* 0x040fe40000000000 */
[C---:B--2---:R-:W-:Y:S01]  /*6cbd0*/  IMAD.WIDE R224, R5.reuse, 0x4, R170 ;  /* 0x0000000405e07825 */ /* 0x044fe200078e02aa */
[----:B------:R-:W-:Y:S01]  /*6cbe0*/  IADD3 R204, R252, 0x100000, RZ ;  /* 0x00100000fccc7810 */ /* 0x000fe20007ffe0ff */
[----:B------:R-:W2:Y:S04]  /*6cbf0*/  LDL.LU.64 R170, [R1+0xfa0] ;  /* 0x000fa00001aa7983 */ /* 0x000ea80000300a00 */
[----:B------:R-:W-:Y:S01]  /*6cc00*/  LDGSTS.E [R181+0x21b80], desc[UR60][R224.64], P0 ;  /* 0x21b80000e0b57fae */ /* 0x000fe2000812187c */
[----:B---3--:R-:W-:-:S04]  /*6cc10*/  IMAD.WIDE R174, R5, 0x4, R8 ;  /* 0x0000000405ae7825 */ /* 0x008fc800078e0208 */
[C---:B-1----:R-:W-:Y:S01]  /*6cc20*/  IMAD.WIDE R172, R5.reuse, 0x4, R186 ;  /* 0x0000000405ac7825 */ /* 0x042fe200078e02ba */
[----:B------:R-:W3:Y:S04]  /*6cc30*/  LDL.LU.64 R8, [R1+0xfa8] ;  /* 0x000fa80001087983 */ /* 0x000ee80000300a00 */
[----:B------:R-:W3:Y:S04]  /*6cc40*/  LDL.LU.64 R192, [R1+0xfb8] ;  /* 0x000fb80001c07983 */ /* 0x000ee80000300a00 */
[----:B------:R-:W-:Y:S04]  /*6cc50*/  LDGSTS.E [R180+0x21f80], desc[UR60][R172.64], P0 ;  /* 0x21f80000acb47fae */ /* 0x000fe8000812187c */
[----:B------:R-:W3:Y:S01]  /*6cc60*/  LDL.LU.64 R200, [R1+0x1020] ;  /* 0x0010200001c87983 */ /* 0x000ee20000300a00 */
[----:B------:R-:W-:-:S03]  /*6cc70*/  IMAD.WIDE R176, R5, 0x4, R176 ;  /* 0x0000000405b07825 */ /* 0x000fc600078e02b0 */
[----:B------:R-:W3:Y:S04]  /*6cc80*/  LDL.LU.64 R198, [R1+0x1030] ;  /* 0x0010300001c67983 */ /* 0x000ee80000300a00 */
[----:B------:R-:W-:Y:S04]  /*6cc90*/  LDGSTS.E [R179+0x22380], desc[UR60][R174.64], P0 ;  /* 0x22380000aeb37fae */ /* 0x000fe8000812187c */
[----:B------:R1:W-:Y:S01]  /*6cca0*/  LDGSTS.E [R178+0x22780], desc[UR60][R176.64], P0 ;  /* 0x22780000b0b27fae */ /* 0x0003e2000812187c */
[C---:B------:R-:W-:Y:S02]  /*6ccb0*/  VIADD R203, R252.reuse, 0x100000 ;  /* 0x00100000fccb7836 */ /* 0x040fe40000000000 */
[C---:B------:R-:W-:Y:S01]  /*6ccc0*/  VIADD R202, R252.reuse, 0x100000 ;  /* 0x00100000fcca7836 */ /* 0x040fe20000000000 */
[C---:B------:R-:W-:Y:S01]  /*6ccd0*/  IADD3 R213, R252.reuse, 0x100000, RZ ;  /* 0x00100000fcd57810 */ /* 0x040fe20007ffe0ff */
[----:B------:R-:W-:-:S02]  /*6cce0*/  VIADD R212, R252, 0x100000 ;  /* 0x00100000fcd47836 */ /* 0x000fc40000000000 */
[C---:B------:R-:W-:Y:S01]  /*6ccf0*/  VIADD R211, R252.reuse, 0x100000 ;  /* 0x00100000fcd37836 */ /* 0x040fe20000000000 */
[C---:B------:R-:W-:Y:S01]  /*6cd00*/  IADD3 R210, R252.reuse, 0x100000, RZ ;  /* 0x00100000fcd27810 */ /* 0x040fe20007ffe0ff */
[C---:B------:R-:W-:Y:S01]  /*6cd10*/  VIADD R218, R252.reuse, 0x100000 ;  /* 0x00100000fcda7836 */ /* 0x040fe20000000000 */
[----:B------:R-:W3:Y:S01]  /*6cd20*/  LDC R12, c[0x0][0x230] ;  /* 0x00008c00ff0c7b82 */ /* 0x000ee20000000800 */
[C---:B------:R-:W-:Y:S01]  /*6cd30*/  VIADD R217, R252.reuse, 0x100000 ;  /* 0x00100000fcd97836 */ /* 0x040fe20000000000 */
[C---:B------:R-:W-:Y:S01]  /*6cd40*/  IADD3 R216, R252.reuse, 0x100000, RZ ;  /* 0x00100000fcd87810 */ /* 0x040fe20007ffe0ff */
[----:B------:R-:W-:Y:S02]  /*6cd50*/  VIADD R17, R252, 0x100000 ;  /* 0x00100000fc117836 */ /* 0x000fe40000000000 */
[----:B-1----:R-:W-:-:S04]  /*6cd60*/  IMAD.WIDE R178, R5, 0x4, R184 ;  /* 0x0000000405b27825 */ /* 0x002fc800078e02b8 */
[C---:B------:R-:W-:Y:S01]  /*6cd70*/  VIADD R187, R252.reuse, 0x100000 ;  /* 0x00100000fcbb7836 */ /* 0x040fe20000000000 */
[C---:B------:R-:W-:Y:S01]  /*6cd80*/  IADD3 R186, R252.reuse, 0x100000, RZ ;  /* 0x00100000fcba7810 */ /* 0x040fe20007ffe0ff */
[----:B------:R-:W1:Y:S08]  /*6cd90*/  LDC R15, c[0x0][0x230] ;  /* 0x00008c00ff0f7b82 */ /* 0x000e700000000800 */
[----:B------:R-:W1:Y:S01]  /*6cda0*/  LDC R14, c[0x0][0x230] ;  /* 0x00008c00ff0e7b82 */ /* 0x000e620000000800 */
[----:B------:R-:W-:Y:S01]  /*6cdb0*/  LDGSTS.E [R189+0x22b80], desc[UR60][R178.64], P0 ;  /* 0x22b80000b2bd7fae */ /* 0x000fe2000812187c */
[----:B------:R-:W-:-:S06]  /*6cdc0*/  IADD3 R16, R252, 0x100000, RZ ;  /* 0x00100000fc107810 */ /* 0x000fcc0007ffe0ff */
[----:B------:R-:W1:Y:S01]  /*6cdd0*/  LDC R13, c[0x0][0x230] ;  /* 0x00008c00ff0d7b82 */ /* 0x000e620000000800 */
[C---:B----4-:R-:W-:Y:S02]  /*6cde0*/  IMAD.WIDE R180, R5.reuse, 0x4, R246 ;  /* 0x0000000405b47825 */ /* 0x050fe400078e02f6 */
[----:B------:R-:W4:Y:S02]  /*6cdf0*/  LDL.LU.64 R246, [R1+0x1040] ;  /* 0x0010400001f67983 */ /* 0x000f240000300a00 */
[C---:B------:R-:W-:Y:S02]  /*6ce00*/  IMAD.WIDE R184, R5.reuse, 0x4, R244 ;  /* 0x0000000405b87825 */ /* 0x040fe400078e02f4 */
[----:B------:R-:W4:Y:S02]  /*6ce10*/  LDL.LU.64 R244, [R1+0x1048] ;  /* 0x0010480001f47983 */ /* 0x000f240000300a00 */
[C---:B------:R-:W-:Y:S02]  /*6ce20*/  IMAD.WIDE R182, R5.reuse, 0x4, R182 ;  /* 0x0000000405b67825 */ /* 0x040fe400078e02b6 */
[----:B------:R2:W-:Y:S04]  /*6ce30*/  LDGSTS.E [R188+0x22f80], desc[UR60][R180.64], P0 ;  /* 0x22f80000b4bc7fae */ /* 0x0005e8000812187c */
[----:B------:R-:W4:Y:S04]  /*6ce40*/  LDL.LU.64 R208, [R1+0x1050] ;  /* 0x0010500001d07983 */ /* 0x000f280000300a00 */
[----:B------:R-:W-:Y:S04]  /*6ce50*/  LDGSTS.E [R187+0x23380], desc[UR60][R182.64], P0 ;  /* 0x23380000b6bb7fae */ /* 0x000fe8000812187c */
[----:B------:R1:W-:Y:S01]  /*6ce60*/  LDGSTS.E [R186+0x23780], desc[UR60][R184.64], P0 ;  /* 0x23780000b8ba7fae */ /* 0x0003e2000812187c */
[----:B--2---:R-:W-:-:S04]  /*6ce70*/  IMAD.WIDE R188, R5, 0x4, R170 ;  /* 0x0000000405bc7825 */ /* 0x004fc800078e02aa */
[C---:B-1----:R-:W-:Y:S01]  /*6ce80*/  IMAD.WIDE R186, R5.reuse, 0x4, R190 ;  /* 0x0000000405ba7825 */ /* 0x042fe200078e02be */
[----:B------:R-:W2:Y:S03]  /*6ce90*/  LDL.LU.64 R170, [R1+0x1060] ;  /* 0x0010600001aa7983 */ /* 0x000ea60000300a00 */
[C---:B---3--:R-:W-:Y:S01]  /*6cea0*/  IMAD.WIDE R190, R5.reuse, 0x4, R8 ;  /* 0x0000000405be7825 */ /* 0x048fe200078e0208 */
[----:B------:R-:W3:Y:S04]  /*6ceb0*/  LDL.LU.64 R206, [R1+0x1070] ;  /* 0x0010700001ce7983 */ /* 0x000ee80000300a00 */
[----:B------:R-:W3:Y:S04]  /*6cec0*/  LDL.LU.64 R8, [R1+0x1080] ;  /* 0x0010800001087983 */ /* 0x000ee80000300a00 */
[----:B------:R-:W-:Y:S01]  /*6ced0*/  LDGSTS.E [R197+0x23b80], desc[UR60][R186.64], P0 ;  /* 0x23b80000bac57fae */ /* 0x000fe2000812187c */
[----:B------:R-:W-:-:S03]  /*6cee0*/  IMAD.WIDE R192, R5, 0x4, R192 ;  /* 0x0000000405c07825 */ /* 0x000fc600078e02c0 */
[----:B------:R1:W-:Y:S04]  /*6cef0*/  LDGSTS.E [R196+0x23f80], desc[UR60][R188.64], P0 ;  /* 0x23f80000bcc47fae */ /* 0x0003e8000812187c */
[----:B------:R-:W3:Y:S04]  /*6cf00*/  LDL.LU.64 R10, [R1+0x1090] ;  /* 0x00109000010a7983 */ /* 0x000ee80000300a00 */
[----:B------:R-:W3:Y:S04]  /*6cf10*/  LDL.LU.64 R214, [R1+0x10a0] ;  /* 0x0010a00001d67983 */ /* 0x000ee80000300a00 */
[----:B------:R-:W-:Y:S04]  /*6cf20*/  LDGSTS.E [R195+0x24380], desc[UR60][R190.64], P0 ;  /* 0x24380000bec37fae */ /* 0x000fe8000812187c */
[----:B------:R1:W-:Y:S02]  /*6cf30*/  LDGSTS.E [R194+0x24780], desc[UR60][R192.64], P0 ;  /* 0x24780000c0c27fae */ /* 0x0003e4000812187c */
[----:B-1----:R-:W-:-:S04]  /*6cf40*/  IMAD.WIDE R196, R5, 0x4, R198 ;  /* 0x0000000405c47825 */ /* 0x002fc800078e02c6 */
[----:B------:R-:W-:-:S05]  /*6cf50*/  IMAD.WIDE R194, R5, 0x4, R200 ;  /* 0x0000000405c27825 */ /* 0x000fca00078e02c8 */
[----:B------:R-:W-:Y:S04]  /*6cf60*/  LDGSTS.E [R205+0x24b80], desc[UR60][R194.64], P0 ;  /* 0x24b80000c2cd7fae */ /* 0x000fe8000812187c */
[----:B------:R2:W-:Y:S01]  /*6cf70*/  LDGSTS.E [R204+0x24f80], desc[UR60][R196.64], P0 ;  /* 0x24f80000c4cc7fae */ /* 0x0005e2000812187c */
[----:B----4-:R-:W-:-:S03]  /*6cf80*/  IMAD.WIDE R198, R5, 0x4, R246 ;  /* 0x0000000405c67825 */ /* 0x010fc600078e02f6 */
[----:B------:R-:W4:Y:S01]  /*6cf90*/  LDL.LU.64 R246, [R1+0x10b0] ;  /* 0x0010b00001f67983 */ /* 0x000f220000300a00 */
[----:B------:R-:W-:-:S03]  /*6cfa0*/  IMAD.WIDE R200, R5, 0x4, R244 ;  /* 0x0000000405c87825 */ /* 0x000fc600078e02f4 */
[----:B------:R-:W4:Y:S04]  /*6cfb0*/  LDL.LU.64 R220, [R1+0x10c0] ;  /* 0x0010c00001dc7983 */ /* 0x000f280000300a00 */
[----:B------:R-:W4:Y:S04]  /*6cfc0*/  LDL.LU.64 R244, [R1+0x10c8] ;  /* 0x0010c80001f47983 */ /* 0x000f280000300a00 */
[----:B------:R-:W-:Y:S04]  /*6cfd0*/  LDGSTS.E [R203+0x25380], desc[UR60][R198.64], P0 ;  /* 0x25380000c6cb7fae */ /* 0x000fe8000812187c */
[----:B------:R1:W-:Y:S01]  /*6cfe0*/  LDGSTS.E [R202+0x25780], desc[UR60][R200.64], P0 ;  /* 0x25780000c8ca7fae */ /* 0x0003e2000812187c */
[----:B--2---:R-:W-:-:S04]  /*6cff0*/  IMAD.WIDE R204, R5, 0x4, R170 ;  /* 0x0000000405cc7825 */ /* 0x004fc800078e02aa */
[----:B-1----:R-:W-:-:S04]  /*6d000*/  IMAD.WIDE R202, R5, 0x4, R208 ;  /* 0x0000000405ca7825 */ /* 0x002fc800078e02d0 */
[----:B---3--:R-:W-:-:S04]  /*6d010*/  IMAD.WIDE R206, R5, 0x4, R206 ;  /* 0x0000000405ce7825 */ /* 0x008fc800078e02ce */
[----:B------:R-:W-:Y:S01]  /*6d020*/  IMAD.WIDE R208, R5, 0x4, R8 ;  /* 0x0000000405d07825 */ /* 0x000fe200078e0208 */
[----:B------:R-:W2:Y:S04]  /*6d030*/  LDL.LU.64 R170, [R1+0x10d0] ;  /* 0x0010d00001aa7983 */ /* 0x000ea80000300a00 */
[----:B------:R-:W-:Y:S04]  /*6d040*/  LDGSTS.E [R213+0x25b80], desc[UR60][R202.64], P0 ;  /* 0x25b80000cad57fae */ /* 0x000fe8000812187c */
[----:B------:R1:W-:Y:S04]  /*6d050*/  LDGSTS.E [R212+0x25f80], desc[UR60][R204.64], P0 ;  /* 0x25f80000ccd47fae */ /* 0x0003e8000812187c */
[----:B------:R-:W-:Y:S04]  /*6d060*/  LDGSTS.E [R211+0x26380], desc[UR60][R206.64], P0 ;  /* 0x26380000ced37fae */ /* 0x000fe8000812187c */
[----:B------:R3:W-:Y:S01]  /*6d070*/  LDGSTS.E [R210+0x26780], desc[UR60][R208.64], P0 ;  /* 0x26780000d0d27fae */ /* 0x0007e2000812187c */
[----:B------:R-:W-:Y:S01]  /*6d080*/  VIADD R15, R15, 0xfffffd7e ;  /* 0xfffffd7e0f0f7836 */ /* 0x000fe20000000000 */
[----:B------:R-:W-:Y:S01]  /*6d090*/  IADD3 R14, R14, -0x283, RZ ;  /* 0xfffffd7d0e0e7810 */ /* 0x000fe20007ffe0ff */
[----:B------:R-:W2:Y:S08]  /*6d0a0*/  LDC R9, c[0x0][0x230] ;  /* 0x00008c00ff097b82 */ /* 0x000eb00000000800 */
[----:B------:R-:W2:Y:S01]  /*6d0b0*/  LDC R8, c[0x0][0x230] ;  /* 0x00008c00ff087b82 */ /* 0x000ea20000000800 */
[----:B-1----:R-:W-:-:S04]  /*6d0c0*/  IMAD.WIDE R212, R5, 0x4, R214 ;  /* 0x0000000405d47825 */ /* 0x002fc800078e02d6 */
[----:B---3--:R-:W-:Y:S01]  /*6d0d0*/  IMAD.WIDE R210, R5, 0x4, R10 ;  /* 0x0000000405d27825 */ /* 0x008fe200078e020a */
[----:B------:R-:W-:Y:S02]  /*6d0e0*/  ISETP.GE.U32.AND P4, PT, R15, 0x7ffffcff, PT ;  /* 0x7ffffcff0f00780c */ /* 0x000fe40003f86070 */
[----:B------:R-:W-:Y:S01]  /*6d0f0*/  ISETP.GE.U32.AND P3, PT, R14, 0x7ffffcfe, PT ;  /* 0x7ffffcfe0e00780c */ /* 0x000fe20003f66070 */
[----:B------:R-:W1:Y:S01]  /*6d100*/  LDC R11, c[0x0][0x230] ;  /* 0x00008c00ff0b7b82 */ /* 0x000e620000000800 */
[----:B------:R3:W-:Y:S04]  /*6d110*/  LDGSTS.E [R218+0x26b80], desc[UR60][R210.64], P0 ;  /* 0x26b80000d2da7fae */ /* 0x0007e8000812187c */
[----:B------:R-:W-:Y:S01]  /*6d120*/  LDGSTS.E [R217+0x26f80], desc[UR60][R212.64], P0 ;  /* 0x26f80000d4d97fae */ /* 0x000fe2000812187c */
[----:B----4-:R-:W-:-:S03]  /*6d130*/  IMAD.WIDE R214, R5, 0x4, R246 ;  /* 0x0000000405d67825 */ /* 0x010fc600078e02f6 */
[----:B------:R-:W4:Y:S01]  /*6d140*/  LDL.LU.64 R246, [R1+0x10e0] ;  /* 0x0010e00001f67983 */ /* 0x000f220000300a00 */
[----:B---3--:R-:W-:-:S03]  /*6d150*/  IMAD.WIDE R218, R5, 0x4, R244 ;  /* 0x0000000405da7825 */ /* 0x008fc600078e02f4 */
[----:B------:R-:W3:Y:S04]  /*6d160*/  LDL.LU.64 R244, [R1+0x1870] ;  /* 0x0018700001f47983 */ /* 0x000ee80000300a00 */
[----:B------:R1:W-:Y:S04]  /*6d170*/  LDGSTS.E [R216+0x27380], desc[UR60][R214.64], P0 ;  /* 0x27380000d6d87fae */ /* 0x0003e8000812187c */
[----:B------:R-:W3:Y:S01]  /*6d180*/  LDL.LU.64 R18, [R1+0x1868] ;  /* 0x0018680001127983 */ /* 0x000ee20000300a00 */
[----:B-1----:R-:W-:-:S05]  /*6d190*/  IMAD.WIDE R216, R5, 0x4, R220 ;  /* 0x0000000405d87825 */ /* 0x002fca00078e02dc */
[----:B------:R1:W-:Y:S02]  /*6d1a0*/  LDGSTS.E [R17+0x27780], desc[UR60][R216.64], P0 ;  /* 0x27780000d8117fae */ /* 0x0003e4000812187c */
[----:B-1----:R-:W-:Y:S02]  /*6d1b0*/  VIADD R17, R12, 0xfffffd7c ;  /* 0xfffffd7c0c117836 */ /* 0x002fe40000000000 */
[----:B------:R-:W1:Y:S01]  /*6d1c0*/  LDC R12, c[0x0][0x238] ;  /* 0x00008e00ff0c7b82 */ /* 0x000e620000000800 */
[----:B--2---:R-:W-:Y:S02]  /*6d1d0*/  IMAD.WIDE R220, R5, 0x4, R170 ;  /* 0x0000000405dc7825 */ /* 0x004fe400078e02aa */
[----:B------:R-:W-:Y:S01]  /*6d1e0*/  ISETP.GE.U32.AND P2, PT, R17, 0x7ffffcfd, PT ;  /* 0x7ffffcfd1100780c */ /* 0x000fe20003f46070 */
[----:B------:R-:W2:Y:S04]  /*6d1f0*/  LDL.LU.64 R170, [R1+0x1860] ;  /* 0x0018600001aa7983 */ /* 0x000ea80000300a00 */
[----:B------:R-:W2:Y:S01]  /*6d200*/  LDL.LU.64 R14, [R1+0x1108] ;  /* 0x00110800010e7983 */ /* 0x000ea20000300a00 */
[----:B-1----:R-:W-:-:S02]  /*6d210*/  IMAD.SHL.U32 R17, R12, 0x80, RZ ;  /* 0x000000800c117824 */ /* 0x002fc400078e00ff */
[----:B------:R-:W-:Y:S02]  /*6d220*/  VIADD R10, R252, 0x100000 ;  /* 0x00100000fc0a7836 */ /* 0x000fe40000000000 */
[----:B------:R-:W-:Y:S02]  /*6d230*/  VIADD R9, R9, 0xfffffd7f ;  /* 0xfffffd7f09097836 */ /* 0x000fe40000000000 */
[----:B------:R-:W-:Y:S01]  /*6d240*/  VIADD R13, R13, 0xfffffd5d ;  /* 0xfffffd5d0d0d7836 */ /* 0x000fe20000000000 */
[----:B------:R-:W-:Y:S01]  /*6d250*/  IADD3 R11, R11, -0x2a2, RZ ;  /* 0xfffffd5e0b0b7810 */ /* 0x000fe20007ffe0ff */
[----:B------:R-:W1:Y:S01]  /*6d260*/  LDC R12, c[0x0][0x230] ;  /* 0x00008c00ff0c7b82 */ /* 0x000e620000000800 */
[----:B------:R1:W-:Y:S04]  /*6d270*/  LDGSTS.E [R10+0x27b80], desc[UR60][R218.64], P0 ;  /* 0x27b80000da0a7fae */ /* 0x0003e8000812187c */
[----:B------:R3:W-:Y:S04]  /*6d280*/  LDGSTS.E [R16+0x27f80], desc[UR60][R220.64], P0 ;  /* 0x27f80000dc107fae */ /* 0x0007e8000812187c */
[----:B------:R-:W0:Y:S01]  /*6d290*/  LDGDEPBAR ;  /* 0x00000000000079af */ /* 0x000e220000000000 */
[----:B------:R-:W-:Y:S08]  /*6d2a0*/  BAR.SYNC.DEFER_BLOCKING 0x0 ;  /* 0x0000000000007b1d */ /* 0x000ff00000010000 */
[----:B-1----:R-:W1:Y:S01]  /*6d2b0*/  LDC R10, c[0x0][0x230] ;  /* 0x00008c00ff0a7b82 */ /* 0x002e620000000800 */
[----:B----4-:R-:W-:-:S04]  /*6d2c0*/  IMAD.WIDE R22, R17, 0x4, R246 ;  /* 0x0000000411167825 */ /* 0x010fc800078e02f6 */
[----:B---3--:R-:W-:Y:S01]  /*6d2d0*/  IMAD.WIDE R20, R17, 0x4, R244 ;  /* 0x0000000411147825 */ /* 0x008fe200078e02f4 */
[----:B------:R-:W3:Y:S04]  /*6d2e0*/  LDL.LU.64 R246, [R1+0x1118] ;  /* 0x0011180001f67983 */ /* 0x000ee80000300a00 */
[----:B------:R-:W-:Y:S04]  /*6d2f0*/  STL.64 [R1+0x600], R22 ;  /* 0x0006001601007387 */ /* 0x000fe80000100a00 */
[----:B------:R-:W4:Y:S01]  /*6d300*/  LDL.LU.64 R244, [R1+0x1128] ;  /* 0x0011280001f47983 */ /* 0x000f220000300a00 */
[----:B------:R-:W-:Y:S01]  /*6d310*/  ISETP.GE.U32.AND P5, PT, R9, 0x7ffffd00, PT ;  /* 0x7ffffd000900780c */ /* 0x000fe20003fa6070 */
[----:B------:R-:W-:Y:S01]  /*6d320*/  VIADD R16, R8, 0xfffffd5f ;  /* 0xfffffd5f08107836 */ /* 0x000fe20000000000 */
[----:B------:R-:W-:Y:S01]  /*6d330*/  ISETP.GE.U32.AND P6, PT, R11, 0x7ffffcdf, PT ;  /* 0x7ffffcdf0b00780c */ /* 0x000fe20003fc6070 */
[----:B------:R-:W-:Y:S01]  /*6d340*/  IMAD.WIDE R18, R17, 0x4, R18 ;  /* 0x0000000411127825 */ /* 0x000fe200078e0212 */
[----:B------:R-:W2:Y:S01]  /*6d350*/  LDC R11, c[0x0][0x230] ;  /* 0x00008c00ff0b7b82 */ /* 0x000ea20000000800 */
[----:B------:R-:W-:Y:S01]  /*6d360*/  STL.64 [R1+0x610], R20 ;  /* 0x0006101401007387 */ /* 0x000fe20000100a00 */
[----:B------:R-:W-:-:S06]  /*6d370*/  ISETP.GE.U32.AND P0, PT, R16, 0x7ffffce0, PT ;  /* 0x7ffffce01000780c */ /* 0x000fcc0003f06070 */
[----:B------:R-:W3:Y:S01]  /*6d380*/  LDC R9, c[0x0][0x230] ;  /* 0x00008c00ff097b82 */ /* 0x000ee20000000800 */
[----:B------:R-:W-:Y:S01]  /*6d390*/  @!PT LDS RZ, [RZ] ;  /* 0x00000000fffff984 */ /* 0x000fe20000000800 */
[----:B------:R-:W-:Y:S01]  /*6d3a0*/  @!PT LDS RZ, [RZ] ;  /* 0x00000000fffff984 */ /* 0x000fe20000000800 */
[----:B------:R-:W-:Y:S01]  /*6d3b0*/  @!PT LDS RZ, [RZ] ;  /* 0x00000000fffff984 */ /* 0x000fe20000000800 */
[----:B------:R-:W-:Y:S01]  /*6d3c0*/  LDGSTS.E [R0+0x10000], desc[UR60][R22.64], !P5 ;  /* 0x1000000016007fae */ /* 0x000fe2000e92187c */
[----:B------:R-:W-:Y:S02]  /*6d3d0*/  ISETP.GE.U32.AND P5, PT, R13, 0x7ffffcde, PT ;  /* 0x7ffffcde0d00780c */ /* 0x000fe40003fa6070 */
[----:B-1----:R-:W-:Y:S01]  /*6d3e0*/  IADD3 R13, R10, -0x2a4, RZ ;  /* 0xfffffd5c0a0d7810 */ /* 0x002fe20007ffe0ff */
[----:B------:R2:W-:Y:S03]  /*6d3f0*/  LDGSTS.E [R0+0x10004], desc[UR60][R20.64], !P4 ;  /* 0x1000400014007fae */ /* 0x0005e6000e12187c */
[----:B------:R-:W1:Y:S01]  /*6d400*/  LDC R10, c[0x0][0x230] ;  /* 0x00008c00ff0a7b82 */ /* 0x000e620000000800 */
[----:B------:R2:W-:Y:S04]  /*6d410*/  STL.64 [R1+0x620], R18 ;  /* 0x0006201201007387 */ /* 0x0005e80000100a00 */
[----:B------:R-:W3:Y:S04]  /*6d420*/  LDL.LU.64 R238, [R1+0x1140] ;  /* 0x0011400001ee7983 */ /* 0x000ee80000300a00 */
[----:B------:R-:W-:Y:S01]  /*6d430*/  LDGSTS.E [R0+0x10008], desc[UR60][R18.64], !P3 ;  /* 0x1000800012007fae */ /* 0x000fe2000d92187c */
[----:B------:R-:W3:Y:S03]  /*6d440*/  LDC R8, c[0x0][0x230] ;  /* 0x00008c00ff087b82 */ /* 0x000ee60000000800 */
[----:B--2---:R-:W2:Y:S01]  /*6d450*/  LDL.LU.64 R18, [R1+0x1150] ;  /* 0x0011500001127983 */ /* 0x004ea20000300a00 */
[----:B------:R-:W-:-:S04]  /*6d460*/  IMAD.WIDE R20, R17, 0x4, R170 ;  /* 0x0000000411147825 */ /* 0x000fc800078e02aa */
[----:B------:R-:W-:Y:S01]  /*6d470*/  IMAD.WIDE R14, R17, 0x4, R14 ;  /* 0x00000004110e7825 */ /* 0x000fe200078e020e */
[----:B------:R-:W2:Y:S04]  /*6d480*/  LDL.LU.64 R170, [R1+0x1158] ;  /* 0x0011580001aa7983 */ /* 0x000ea80000300a00 */
[----:B------:R-:W-:Y:S04]  /*6d490*/  STL.64 [R1+0x630], R20 ;  /* 0x0006301401007387 */ /* 0x000fe80000100a00 */
[----:B------:R-:W-:Y:S04]  /*6d4a0*/  LDGSTS.E [R0+0x1000c], desc[UR60][R20.64], !P2 ;  /* 0x1000c00014007fae */ /* 0x000fe8000d12187c */
[----:B------:R3:W-:Y:S04]  /*6d4b0*/  STL.64 [R1+0x7f0], R14 ;  /* 0x0007f00e01007387 */ /* 0x0007e80000100a00 */
[----:B------:R3:W-:Y:S01]  /*6d4c0*/  LDGSTS.E [R0+0x14000], desc[UR60][R14.64], !P0 ;  /* 0x140000000e007fae */ /* 0x0007e2000c12187c */
[----:B------:R-:W-:-:S02]  /*6d4d0*/  VIADD R11, R11, 0xfffffd3c ;  /* 0xfffffd3c0b0b7836 */ /* 0x000fc40000000000 */
[----:B-1----:R-:W-:Y:S02]  /*6d4e0*/  VIADD R10, R10, 0xfffffd1f ;  /* 0xfffffd1f0a0a7836 */ /* 0x002fe40000000000 */
[----:B----4-:R-:W-:-:S04]  /*6d4f0*/  IMAD.WIDE R22, R17, 0x4, R244 ;  /* 0x0000000411167825 */ /* 0x010fc800078e02f4 */
[----:B---3--:R-:W-:-:S04]  /*6d500*/  IMAD.WIDE R14, R17, 0x4, R246 ;  /* 0x00000004110e7825 */ /* 0x008fc800078e02f6 */
[----:B------:R-:W-:Y:S01]  /*6d510*/  VIADD R16, R9, 0xfffffd3f ;  /* 0xfffffd3f09107836 */ /* 0x000fe20000000000 */
[----:B------:R-:W-:Y:S01]  /*6d520*/  ISETP.GE.U32.AND P4, PT, R13, 0x7ffffcdd, PT ;  /* 0x7ffffcdd0d00780c */ /* 0x000fe20003f86070 */
[----:B------:R-:W1:Y:S08]  /*6d530*/  LDC R9, c[0x0][0x230] ;  /* 0x00008c00ff097b82 */ /* 0x000e700000000800 */
[----:B------:R-:W3:Y:S01]  /*6d540*/  LDC R13, c[0x0][0x230] ;  /* 0x00008c00ff0d7b82 */ /* 0x000ee20000000800 */
[----:B------:R4:W-:Y:S04]  /*6d550*/  STL.64 [R1+0x7f8], R14 ;  /* 0x0007f80e01007387 */ /* 0x0009e80000100a00 */
[----:B------:R2:W-:Y:S04]  /*6d560*/  STL.64 [R1+0x800], R22 ;  /* 0x0008001601007387 */ /* 0x0005e80000100a00 */
[----:B------:R-:W-:Y:S04]  /*6d570*/  LDGSTS.E [R0+0x14004], desc[UR60][R14.64], !P6 ;  /* 0x140040000e007fae */ /* 0x000fe8000f12187c */
[----:B------:R-:W3:Y:S04]  /*6d580*/  LDL.LU.64 R244, [R1+0x1168] ;  /* 0x0011680001f47983 */ /* 0x000ee80000300a00 */
[----:B------:R2:W-:Y:S01]  /*6d590*/  LDGSTS.E [R0+0x14008], desc[UR60][R22.64], !P5 ;  /* 0x1400800016007fae */ /* 0x0005e2000e92187c */
[----:B------:R-:W-:-:S02]  /*6d5a0*/  ISETP.GE.U32.AND P6, PT, R11, 0x7ffffcbd, PT ;  /* 0x7ffffcbd0b00780c */ /* 0x000fc40003fc6070 */
[----:B------:R-:W-:Y:S01]  /*6d5b0*/  ISETP.GE.U32.AND P5, PT, R10, 0x7ffffca0, PT ;  /* 0x7ffffca00a00780c */ /* 0x000fe20003fa6070 */
[----:B------:R-:W1:Y:S08]  /*6d5c0*/  LDC R20, c[0x0][0x230] ;  /* 0x00008c00ff147b82 */ /* 0x000e700000000800 */
[----:B------:R-:W1:Y:S01]  /*6d5d0*/  LDC R21, c[0x0][0x230] ;  /* 0x00008c00ff157b82 */ /* 0x000e620000000800 */
[----:B----4-:R-:W4:Y:S04]  /*6d5e0*/  LDL.LU.64 R14, [R1+0x1180] ;  /* 0x00118000010e7983 */ /* 0x010f280000300a00 */
[----:B------:R-:W4:Y:S04]  /*6d5f0*/  LDL.LU.64 R230, [R1+0x1198] ;  /* 0x0011980001e67983 */ /* 0x000f280000300a00 */
[----:B------:R-:W4:Y:S04]  /*6d600*/  LDL.LU.64 R222, [R1+0x11b0] ;  /* 0x0011b00001de7983 */ /* 0x000f280000300a00 */
[----:B------:R-:W4:Y:S04]  /*6d610*/  LDL.LU.64 R10, [R1+0x11c8] ;  /* 0x0011c800010a7983 */ /* 0x000f280000300a00 */
[----:B------:R-:W4:Y:S01]  /*6d620*/  LDL.LU.64 R246, [R1+0x11d8] ;  /* 0x0011d80001f67983 */ /* 0x000f220000300a00 */
[----:B------:R-:W-:-:S04]  /*6d630*/  IMAD.WIDE R24, R17, 0x4, R238 ;  /* 0x0000000411187825 */ /* 0x000fc800078e02ee */
[----:B--2---:R-:W-:-:S04]  /*6d640*/  IMAD.WIDE R22, R17, 0x4, R18 ;  /* 0x0000000411167825 */ /* 0x004fc800078e0212 */
[----:B------:R-:W-:Y:S01]  /*6d650*/  IMAD.WIDE R18, R17, 0x4, R170 ;  /* 0x0000000411127825 */ /* 0x000fe200078e02aa */
[----:B------:R2:W-:Y:S04]  /*6d660*/  STL.64 [R1+0x808], R24 ;  /* 0x0008081801007387 */ /* 0x0005e80000100a00 */
[----:B------:R1:W-:Y:S01]  /*6d670*/  STL.64 [R1+0x900], R22 ;  /* 0x0009001601007387 */ /* 0x0003e20000100a00 */
[----:B------:R-:W-:-:S03]  /*6d680*/  ISETP.GE.U32.AND P3, PT, R16, 0x7ffffcc0, PT ;  /* 0x7ffffcc01000780c */ /* 0x000fc60003f66070 */
[----:B------:R2:W-:Y:S04]  /*6d690*/  LDGSTS.E [R0+0x1400c], desc[UR60][R24.64], !P4 ;  /* 0x1400c00018007fae */ /* 0x0005e8000e12187c */
[----:B------:R1:W-:Y:S04]  /*6d6a0*/  STL.64 [R1+0x910], R18 ;  /* 0x0009101201007387 */ /* 0x0003e80000100a00 */
[----:B------:R-:W2:Y:S04]  /*6d6b0*/  LDL.LU.64 R170, [R1+0x1858] ;  /* 0x0018580001aa7983 */ /* 0x000ea80000300a00 */
[----:B------:R1:W-:Y:S01]  /*6d6c0*/  LDGSTS.E [R0+0x18000], desc[UR60][R22.64], !P3 ;  /* 0x1800000016007fae */ /* 0x0003e2000d92187c */
[----:B------:R-:W-:-:S02]  /*6d6d0*/  VIADD R16, R8, 0xfffffd3e ;  /* 0xfffffd3e08107836 */ /* 0x000fc40000000000 */
[----:B------:R-:W1:Y:S03]  /*6d6e0*/  LDC R8, c[0x0][0x230] ;  /* 0x00008c00ff087b82 */ /* 0x000e660000000800 */
[----:B------:R-:W-:Y:S01]  /*6d6f0*/  ISETP.GE.U32.AND P2, PT, R16, 0x7ffffcbf, PT ;  /* 0x7ffffcbf1000780c */ /* 0x000fe20003f46070 */
[----:B---3--:R-:W-:-:S04]  /*6d700*/  IMAD.WIDE R244, R17, 0x4, R244 ;  /* 0x0000000411f47825 */ /* 0x008fc800078e02f4 */
[----:B----4-:R-:W-:-:S04]  /*6d710*/  IMAD.WIDE R238, R17, 0x4, R14 ;  /* 0x0000000411ee7825 */ /* 0x010fc800078e020e */
[C---:B------:R-:W-:Y:S01]  /*6d720*/  IMAD.WIDE R230, R17.reuse, 0x4, R230 ;  /* 0x0000000411e67825 */ /* 0x040fe200078e02e6 */
[----:B------:R-:W3:Y:S04]  /*6d730*/  LDL.LU.64 R14, [R1+0x1850] ;  /* 0x00185000010e7983 */ /* 0x000ee80000300a00 */
[----:B------:R4:W-:Y:S04]  /*6d740*/  STL.64 [R1+0x920], R244 ;  /* 0x000920f401007387 */ /* 0x0009e80000100a00 */
[----:B------:R-:W-:Y:S01]  /*6d750*/  STL.64 [R1+0x930], R238 ;  /* 0x000930ee01007387 */ /* 0x000fe20000100a00 */
[----:B------:R-:W-:-:S04]  /*6d760*/  IMAD.WIDE R222, R17, 0x4, R222 ;  /* 0x0000000411de7825 */ /* 0x000fc800078e02de */
[C---:B--2---:R-:W-:Y:S01]  /*6d770*/  IMAD.WIDE R24, R17.reuse, 0x4, R10 ;  /* 0x0000000411187825 */ /* 0x044fe200078e020a */
[----:B------:R-:W-:Y:S04]  /*6d780*/  STL.64 [R1+0xcb8], R230 ;  /* 0x000cb8e601007387 */ /* 0x000fe80000100a00 */
[----:B------:R-:W2:Y:S01]  /*6d790*/  LDL.LU.64 R10, [R1+0x1848] ;  /* 0x00184800010a7983 */ /* 0x000ea20000300a00 */
[----:B-1----:R-:W-:-:S03]  /*6d7a0*/  IMAD.WIDE R22, R17, 0x4, R246 ;  /* 0x0000000411167825 */ /* 0x002fc600078e02f6 */
[----:B------:R-:W-:Y:S04]  /*6d7b0*/  STL.64 [R1+0xcc8], R222 ;  /* 0x000cc8de01007387 */ /* 0x000fe80000100a00 */
[----:B------:R1:W-:Y:S04]  /*6d7c0*/  STL.64 [R1+0xcd0], R24 ;  /* 0x000cd01801007387 */ /* 0x0003e80000100a00 */
[----:B------:R-:W-:Y:S04]  /*6d7d0*/  STL.64 [R1+0xcd8], R22 ;  /* 0x000cd81601007387 */ /* 0x000fe80000100a00 */
[----:B------:R-:W2:Y:S01]  /*6d7e0*/  LDL.LU.64 R246, [R1+0x1840] ;  /* 0x0018400001f67983 */ /* 0x000ea20000300a00 */
[----:B------:R-:W-:-:S02]  /*6d7f0*/  VIADD R9, R9, 0xfffffd1d ;  /* 0xfffffd1d09097836 */ /* 0x000fc40000000000 */
[----:B------:R-:W-:Y:S01]  /*6d800*/  VIADD R8, R8, 0xfffffd1c ;  /* 0xfffffd1c08087836 */ /* 0x000fe20000000000 */
[----:B------:R-:W-:Y:S01]  /*6d810*/  IADD3 R12, R12, -0x2c3, RZ ;  /* 0xfffffd3d0c0c7810 */ /* 0x000fe20007ffe0ff */
[----:B------:R4:W-:Y:S01]  /*6d820*/  LDGSTS.E [R0+0x18004], desc[UR60][R18.64], !P2 ;  /* 0x1800400012007fae */ /* 0x0009e2000d12187c */
[----:B------:R-:W-:Y:S02]  /*6d830*/  IADD3 R13, R13, -0x2e2, RZ ;  /* 0xfffffd1e0d0d7810 */ /* 0x000fe40007ffe0ff */
[----:B------:R-:W-:Y:S02]  /*6d840*/  ISETP.GE.U32.AND P3, PT, R9, 0x7ffffc9e, PT ;  /* 0x7ffffc9e0900780c */ /* 0x000fe40003f66070 */
[----:B------:R-:W-:Y:S01]  /*6d850*/  ISETP.GE.U32.AND P2, PT, R8, 0x7ffffc9d, PT ;  /* 0x7ffffc9d0800780c */ /* 0x000fe20003f46070 */
[----:B------:R-:W1:Y:S08]  /*6d860*/  LDC R9, c[0x0][0x230] ;  /* 0x00008c00ff097b82 */ /* 0x000e700000000800 */
[----:B------:R-:W1:Y:S01]  /*6d870*/  LDC R8, c[0x0][0x230] ;  /* 0x00008c00ff087b82 */ /* 0x000e620000000800 */
[----:B------:R-:W-:-:S07]  /*6d880*/  ISETP.GE.U32.AND P0, PT, R12, 0x7ffffcbe, PT ;  /* 0x7ffffcbe0c00780c */ /* 0x000fce0003f06070 */
[----:B------:R-:W1:Y:S01]  /*6d890*/  LDC R12, c[0x0][0x230] ;  /* 0x00008c00ff0c7b82 */ /* 0x000e620000000800 */
[----:B------:R-:W-:Y:S01]  /*6d8a0*/  ISETP.GE.U32.AND P4, PT, R13, 0x7ffffc9f, PT ;  /* 0x7ffffc9f0d00780c */ /* 0x000fe20003f86070 */
[----:B------:R-:W-:Y:S01]  /*6d8b0*/  VIADD R20, R20, 0xfffffd7a ;  /* 0xfffffd7a14147836 */ /* 0x000fe20000000000 */
[----:B------:R-:W-:-:S05]  /*6d8c0*/  IADD3 R21, R21, -0x285, RZ ;  /* 0xfffffd7b15157810 */ /* 0x000fca0007ffe0ff */
[----:B----4-:R-:W4:Y:S08]  /*6d8d0*/  LDC R19, c[0x0][0x230] ;  /* 0x00008c00ff137b82 */ /* 0x010f300000000800 */
[----:B------:R-:W4:Y:S08]  /*6d8e0*/  LDC R16, c[0x0][0x230] ;  /* 0x00008c00ff107b82 */ /* 0x000f300000000800 */
[----:B------:R-:W4:Y:S08]  /*6d8f0*/  LDC R18, c[0x0][0x230] ;  /* 0x00008c00ff127b82 */ /* 0x000f300000000800 */
[----:B------:R-:W4:Y:S01]  /*6d900*/  LDC R13, c[0x0][0x230] ;  /* 0x00008c00ff0d7b82 */ /* 0x000f220000000800 */
[----:B------:R-:W-:Y:S04]  /*6d910*/  LDGSTS.E [R0+0x18008], desc[UR60][R244.64], !P0 ;  /* 0x18008000f4007fae */ /* 0x000fe8000c12187c */
[----:B------:R-:W-:Y:S04]  /*6d920*/  LDGSTS.E [R0+0x1800c], desc[UR60][R238.64], !P6 ;  /* 0x1800c000ee007fae */ /* 0x000fe8000f12187c */
[----:B------:R-:W-:Y:S04]  /*6d930*/  LDGSTS.E [R0+0x1c000], desc[UR60][R230.64], !P5 ;  /* 0x1c000000e6007fae */ /* 0x000fe8000e92187c */
[----:B------:R-:W-:Y:S01]  /*6d940*/  LDGSTS.E [R0+0x1c004], desc[UR60][R222.64], !P4 ;  /* 0x1c004000de007fae */ /* 0x000fe2000e12187c */
[----:B------:R-:W-:-:S02]  /*6d950*/  ISETP.GE.U32.AND P5, PT, R21, 0x7ffffcfc, PT ;  /* 0x7ffffcfc1500780c */ /* 0x000fc40003fa6070 */
[----:B------:R-:W-:Y:S01]  /*6d960*/  ISETP.GE.U32.AND P4, PT, R20, 0x7ffffcfb, PT ;  /* 0x7ffffcfb1400780c */ /* 0x000fe20003f86070 */
[----:B------:R-:W-:Y:S01]  /*6d970*/  IMAD.WIDE R20, R17, 0x4, R170 ;  /* 0x0000000411147825 */ /* 0x000fe200078e02aa */
[----:B------:R4:W-:Y:S04]  /*6d980*/  LDGSTS.E [R0+0x1c008], desc[UR60][R24.64], !P3 ;  /* 0x1c00800018007fae */ /* 0x0009e8000d92187c */
[----:B------:R2:W-:Y:S01]  /*6d990*/  LDGSTS.E [R0+0x1c00c], desc[UR60][R22.64], !P2 ;  /* 0x1c00c00016007fae */ /* 0x0005e2000d12187c */
[----:B-1----:R-:W-:Y:S01]  /*6d9a0*/  IADD3 R9, R9, -0x288, RZ ;  /* 0xfffffd7809097810 */ /* 0x002fe20007ffe0ff */
[----:B------:R-:W-:Y:S02]  /*6d9b0*/  VIADD R8, R8, 0xfffffd5a ;  /* 0xfffffd5a08087836 */ /* 0x000fe40000000000 */
[----:B------:R-:W-:Y:S01]  /*6d9c0*/  VIADD R12, R12, 0xfffffd79 ;  /* 0xfffffd790c0c7836 */ /* 0x000fe20000000000 */
[----:B------:R-:W2:Y:S01]  /*6d9d0*/  LDL.LU.64 R244, [R1+0x1778] ;  /* 0x0017780001f47983 */ /* 0x000ea20000300a00 */
[----:B------:R-:W-:-:S02]  /*6d9e0*/  ISETP.GE.U32.AND P2, PT, R9, 0x7ffffcf9, PT ;  /* 0x7ffffcf90900780c */ /* 0x000fc40003f46070 */
[----:B------:R-:W-:Y:S02]  /*6d9f0*/  ISETP.GE.U32.AND P6, PT, R8, 0x7ffffcdb, PT ;  /* 0x7ffffcdb0800780c */ /* 0x000fe40003fc6070 */
[----:B------:R-:W2:Y:S04]  /*6da00*/  LDL.LU.64 R8, [R1+0x1770] ;  /* 0x0017700001087983 */ /* 0x000ea80000300a00 */
[----:B------:R1:W-:Y:S04]  /*6da10*/  STL.64 [R1+0x640], R20 ;  /* 0x0006401401007387 */ /* 0x0003e80000100a00 */
[----:B------:R-:W2:Y:S01]  /*6da20*/  LDL.LU.64 R170, [R1+0x1768] ;  /* 0x0017680001aa7983 */ /* 0x000ea20000300a00 */
[----:B------:R-:W-:-:S03]  /*6da30*/  ISETP.GE.U32.AND P3, PT, R12, 0x7ffffcfa, PT ;  /* 0x7ffffcfa0c00780c */ /* 0x000fc60003f66070 */
[----:B------:R-:W-:Y:S01]  /*6da40*/  LDGSTS.E [R2+0x10000], desc[UR60][R20.64], !P5 ;  /* 0x1000000014027fae */ /* 0x000fe2000e92187c */
[----:B------:R-:W1:Y:S08]  /*6da50*/  LDC R12, c[0x0][0x230] ;  /* 0x00008c00ff0c7b82 */ /* 0x000e700000000800 */
[----:B----4-:R-:W4:Y:S08]  /*6da60*/  LDC R25, c[0x0][0x230] ;  /* 0x00008c00ff197b82 */ /* 0x010f300000000800 */
[----:B------:R-:W4:Y:S01]  /*6da70*/  LDC R24, c[0x0][0x230] ;  /* 0x00008c00ff187b82 */ /* 0x000f220000000800 */
[----:B---3--:R-:W-:-:S04]  /*6da80*/  IMAD.WIDE R14, R17, 0x4, R14 ;  /* 0x00000004110e7825 */ /* 0x008fc800078e020e */
[C---:B--2---:R-:W-:Y:S01]  /*6da90*/  IMAD.WIDE R10, R17.reuse, 0x4, R10 ;  /* 0x00000004110a7825 */ /* 0x044fe200078e020a */
[----:B------:R2:W-:Y:S04]  /*6daa0*/  STL.64 [R1+0x650], R14 ;  /* 0x0006500e01007387 */ /* 0x0005e80000100a00 */
[----:B------:R2:W-:Y:S04]  /*6dab0*/  LDGSTS.E [R2+0x10004], desc[UR60][R14.64], !P4 ;  /* 0x100040000e027fae */ /* 0x0005e8000e12187c */
[----:B------:R3:W-:Y:S04]  /*6dac0*/  STL.64 [R1+0x660], R10 ;  /* 0x0006600a01007387 */ /* 0x0007e80000100a00 */
[----:B-1----:R-:W4:Y:S04]  /*6dad0*/  LDL.LU.64 R20, [R1+0x1760] ;  /* 0x0017600001147983 */ /* 0x002f280000300a00 */
[----:B------:R-:W-:Y:S01]  /*6dae0*/  LDGSTS.E [R2+0x10008], desc[UR60][R10.64], !P3 ;  /* 0x100080000a027fae */ /* 0x000fe2000d92187c */
[----:B------:R-:W-:-:S04]  /*6daf0*/  IMAD.WIDE R22, R17, 0x4, R246 ;  /* 0x0000000411167825 */ /* 0x000fc800078e02f6 */
[----:B------:R-:W-:Y:S01]  /*6db00*/  VIADD R0, R19, 0xfffffd5b ;  /* 0xfffffd5b13007836 */ /* 0x000fe20000000000 */
[----:B------:R1:W-:Y:S01]  /*6db10*/  LDGSTS.E [R2+0x1000c], desc[UR60][R22.64], !P2 ;  /* 0x1000c00016027fae */ /* 0x0003e2000d12187c */
[----:B--2---:R-:W2:Y:S08]  /*6db20*/  LDC R14, c[0x0][0x230] ;  /* 0x00008c00ff0e7b82 */ /* 0x004eb00000000800 */
[----:B------:R-:W2:Y:S01]  /*6db30*/  LDC R15, c[0x0][0x230] ;  /* 0x00008c00ff0f7b82 */ /* 0x000ea20000000800 */
[----:B---3--:R-:W3:Y:S04]  /*6db40*/  LDL.LU.64 R10, [R1+0x1698] ;  /* 0x00169800010a7983 */ /* 0x008ee80000300a00 */
[----:B------:R-:W2:Y:S01]  /*6db50*/  LDL.LU.64 R246, [R1+0x1690] ;  /* 0x0016900001f67983 */ /* 0x000ea20000300a00 */
[----:B------:R-:W-:-:S02]  /*6db60*/  ISETP.GE.U32.AND P0, PT, R0, 0x7ffffcdc, PT ;  /* 0x7ffffcdc0000780c */ /* 0x000fc40003f06070 */
[----:B------:R-:W-:Y:S02]  /*6db70*/  IADD3 R0, R16, -0x2a7, RZ ;  /* 0xfffffd5910007810 */ /* 0x000fe40007ffe0ff */
[----:B------:R-:W4:Y:S02]  /*6db80*/  LDC R16, c[0x0][0x230] ;  /* 0x00008c00ff107b82 */ /* 0x000f240000000800 */
[----:B------:R-:W-:Y:S01]  /*6db90*/  ISETP.GE.U32.AND P5, PT, R0, 0x7ffffcda, PT ;  /* 0x7ffffcda0000780c */ /* 0x000fe20003fa6070 */
[----:B------:R-:W-:-:S05]  /*6dba0*/  VIADD R0, R18, 0xfffffd58 ;  /* 0xfffffd5812007836 */ /* 0x000fca0000000000 */
[----:B------:R-:W4:Y:S01]  /*6dbb0*/  LDC R18, c[0x0][0x230] ;  /* 0x00008c00ff127b82 */ /* 0x000f220000000800 */
[----:B------:R-:W-:Y:S02]  /*6dbc0*/  IADD3 R19, R12, -0x2c6, RZ ;  /* 0xfffffd3a0c137810 */ /* 0x000fe40007ffe0ff */
[----:B------:R-:W-:Y:S01]  /*6dbd0*/  ISETP.GE.U32.AND P4, PT, R0, 0x7ffffcd9, PT ;  /* 0x7ffffcd90000780c */ /* 0x000fe20003f86070 */
[----:B------:R-:W-:Y:S01]  /*6dbe0*/  VIADD R0, R13, 0xfffffd3b ;  /* 0xfffffd3b0d007836 */ /* 0x000fe20000000000 */
[----:B------:R1:W-:Y:S04]  /*6dbf0*/  STL.64 [R1+0x670], R22 ;  /* 0x0006701601007387 */ /* 0x0003e80000100a00 */
[----:B------:R-:W-:Y:S01]  /*6dc00*/  ISETP.GE.U32.AND P3, PT, R0, 0x7ffffcbc, PT ;  /* 0x7ffffcbc0000780c */ /* 0x000fe20003f66070 */
[----:B------:R-:W-:-:S04]  /*6dc10*/  IMAD.WIDE R12, R17, 0x4, R244 ;  /* 0x00000004110c7825 */ /* 0x000fc800078e02f4 */
[----:B------:R-:W-:-:S04]  /*6dc20*/  IMAD.WIDE R8, R17, 0x4, R8 ;  /* 0x0000000411087825 */ /* 0x000fc800078e0208 */
[----:B-1----:R-:W-:-:S04]  /*6dc30*/  IMAD.WIDE R22, R17, 0x4, R170 ;  /* 0x0000000411167825 */ /* 0x002fc800078e02aa */
[----:B----4-:R-:W-:Y:S01]  /*6dc40*/  VIADD R0, R25, 0xfffffd39 ;  /* 0xfffffd3919007836 */ /* 0x010fe20000000000 */
[----:B------:R-:W-:Y:S04]  /*6dc50*/  STL.64 [R1+0x810], R12 ;  /* 0x0008100c01007387 */ /* 0x000fe80000100a00 */
[----:B------:R1:W-:Y:S04]  /*6dc60*/  STL.64 [R1+0x818], R8 ;  /* 0x0008180801007387 */ /* 0x0003e80000100a00 */
[----:B------:R4:W-:Y:S04]  /*6dc70*/  LDGSTS.E [R2+0x14000], desc[UR60][R12.64], !P0 ;  /* 0x140000000c027fae */ /* 0x0009e8000c12187c */
[----:B------:R1:W-:Y:S04]  /*6dc80*/  STL.64 [R1+0x820], R22 ;  /* 0x0008201601007387 */ /* 0x0003e80000100a00 */
[----:B------:R-:W-:Y:S04]  /*6dc90*/  LDGSTS.E [R2+0x14004], desc[UR60][R8.64], !P6 ;  /* 0x1400400008027fae */ /* 0x000fe8000f12187c */
[----:B------:R-:W2:Y:S01]  /*6dca0*/  LDL.LU.64 R244, [R1+0x1688] ;  /* 0x0016880001f47983 */ /* 0x000ea20000300a00 */
[----:B------:R-:W-:-:S02]  /*6dcb0*/  ISETP.GE.U32.AND P2, PT, R19, 0x7ffffcbb, PT ;  /* 0x7ffffcbb1300780c */ /* 0x000fc40003f46070 */
[----:B------:R-:W-:Y:S01]  /*6dcc0*/  ISETP.GE.U32.AND P0, PT, R0, 0x7ffffcba, PT ;  /* 0x7ffffcba0000780c */ /* 0x000fe20003f06070 */
[----:B------:R-:W-:Y:S01]  /*6dcd0*/  VIADD R19, R16, 0xfffffd38 ;  /* 0xfffffd3810137836 */ /* 0x000fe20000000000 */
[----:B------:R-:W-:Y:S01]  /*6dce0*/  IADD3 R0, R24, -0x2e5, RZ ;  /* 0xfffffd1b18007810 */ /* 0x000fe20007ffe0ff */
[----:B------:R-:W-:Y:S01]  /*6dcf0*/  LDGSTS.E [R2+0x14008], desc[UR60][R22.64], !P5 ;  /* 0x1400800016027fae */ /* 0x000fe2000e92187c */
[----:B------:R-:W-:-:S03]  /*6dd00*/  IMAD.WIDE R20, R17, 0x4, R20 ;  /* 0x0000000411147825 */ /* 0x000fc600078e0214 */
[----:B-1----:R-:W2:Y:S04]  /*6dd10*/  LDL.LU.64 R8, [R1+0x1680] ;  /* 0x0016800001087983 */ /* 0x002ea80000300a00 */
[----:B------:R-:W2:Y:S04]  /*6dd20*/  LDL.LU.64 R238, [R1+0x1360] ;  /* 0x0013600001ee7983 */ /* 0x000ea80000300a00 */
[----:B------:R-:W2:Y:S04]  /*6dd30*/  LDL.LU.64 R222, [R1+0x1370] ;  /* 0x0013700001de7983 */ /* 0x000ea80000300a00 */
[----:B------:R-:W2:Y:S04]  /*6dd40*/  LDL.LU.64 R22, [R1+0x1380] ;  /* 0x0013800001167983 */ /* 0x000ea80000300a00 */
[----:B------:R-:W2:Y:S01]  /*6dd50*/  LDL.LU.64 R170, [R1+0x1390] ;  /* 0x0013900001aa7983 */ /* 0x000ea20000300a00 */
[----:B------:R-:W-:-:S02]  /*6dd60*/  ISETP.GE.U32.AND P5, PT, R0, 0x7ffffc9c, PT ;  /* 0x7ffffc9c0000780c */ /* 0x000fc40003fa6070 */
[----:B------:R-:W-:Y:S01]  /*6dd70*/  ISETP.GE.U32.AND P6, PT, R19, 0x7ffffcb9, PT ;  /* 0x7ffffcb91300780c */ /* 0x000fe20003fc6070 */
[----:B------:R-:W-:Y:S01]  /*6dd80*/  VIADD R0, R18, 0xfffffd1a ;  /* 0xfffffd1a12007836 */ /* 0x000fe20000000000 */
[----:B------:R1:W-:Y:S01]  /*6dd90*/  STL.64 [R1+0x828], R20 ;  /* 0x0008281401007387 */ /* 0x0003e20000100a00 */
[----:B----4-:R-:W4:Y:S08]  /*6dda0*/  LDC R13, c[0x0][0x230] ;  /* 0x00008c00ff0d7b82 */ /* 0x010f300000000800 */
[----:B------:R-:W4:Y:S01]  /*6ddb0*/  LDC R12, c[0x0][0x230] ;  /* 0x00008c00ff0c7b82 */ /* 0x000f220000000800 */
[----:B------:R1:W-:Y:S01]  /*6ddc0*/  LDGSTS.E [R2+0x1400c], desc[UR60][R20.64], !P4 ;  /* 0x1400c00014027fae */ /* 0x0003e2000e12187c */
[----:B---3--:R-:W-:-:S04]  /*6ddd0*/  IMAD.WIDE R18, R17, 0x4, R10 ;  /* 0x0000000411127825 */ /* 0x008fc800078e020a */
[----:B--2---:R-:W-:-:S04]  /*6dde0*/  IMAD.WIDE R10, R17, 0x4, R246 ;  /* 0x00000004110a7825 */ /* 0x004fc800078e02f6 */
[----:B------:R-:W-:Y:S01]  /*6ddf0*/  VIADD R14, R14, 0xfffffd19 ;  /* 0xfffffd190e0e7836 */ /* 0x000fe20000000000 */
[----:B------:R-:W2:Y:S01]  /*6de00*/  LDC R16, c[0x0][0x230] ;  /* 0x00008c00ff107b82 */ /* 0x000ea20000000800 */
[----:B------:R3:W-:Y:S04]  /*6de10*/  STL.64 [R1+0x938], R18 ;  /* 0x0009381201007387 */ /* 0x0007e80000100a00 */
[----:B------:R3:W-:Y:S04]  /*6de20*/  STL.64 [R1+0x940], R10 ;  /* 0x0009400a01007387 */ /* 0x0007e80000100a00 */
[----:B------:R-:W2:Y:S04]  /*6de30*/  LDL.LU.64 R246, [R1+0x1838] ;  /* 0x0018380001f67983 */ /* 0x000ea80000300a00 */
[----:B------:R3:W-:Y:S01]  /*6de40*/  LDGSTS.E [R2+0x18000], desc[UR60][R18.64], !P3 ;  /* 0x1800000012027fae */ /* 0x0007e2000d92187c */
[----:B------:R-:W-:-:S02]  /*6de50*/  ISETP.GE.U32.AND P4, PT, R0, 0x7ffffc9b, PT ;  /* 0x7ffffc9b0000780c */ /* 0x000fc40003f86070 */
[----:B------:R-:W-:Y:S02]  /*6de60*/  IADD3 R0, R15, -0x2e8, RZ ;  /* 0xfffffd180f007810 */ /* 0x000fe40007ffe0ff */
[----:B------:R-:W-:Y:S01]  /*6de70*/  ISETP.GE.U32.AND P3, PT, R14, 0x7ffffc9a, PT ;  /* 0x7ffffc9a0e00780c */ /* 0x000fe20003f66070 */
[----:B------:R4:W-:Y:S04]  /*6de80*/  LDGSTS.E [R2+0x18004], desc[UR60][R10.64], !P2 ;  /* 0x180040000a027fae */ /* 0x0009e8000d12187c */
[----:B------:R-:W2:Y:S01]  /*6de90*/  LDL.LU.64 R230, [R1+0x1830] ;  /* 0x0018300001e67983 */ /* 0x000ea20000300a00 */
[----:B-1----:R-:W1:Y:S08]  /*6dea0*/  LDC R20, c[0x0][0x230] ;  /* 0x00008c00ff147b82 */ /* 0x002e700000000800 */
[----:B---3--:R-:W3:Y:S01]  /*6deb0*/  LDC R18, c[0x0][0x230] ;  /* 0x00008c00ff127b82 */ /* 0x008ee20000000800 */
[----:B------:R-:W-:-:S07]  /*6dec0*/  ISETP.GE.U32.AND P2, PT, R0, 0x7ffffc99, PT ;  /* 0x7ffffc990000780c */ /* 0x000fce0003f46070 */
[----:B------:R-:W1:Y:S08]  /*6ded0*/  LDC R15, c[0x0][0x230] ;  /* 0x00008c00ff0f7b82 */ /* 0x000e700000000800 */
[----:B----4-:R-:W4:Y:S08]  /*6dee0*/  LDC R11, c[0x0][0x230] ;  /* 0x00008c00ff0b7b82 */ /* 0x010f300000000800 */
[----:B------:R-:W4:Y:S08]  /*6def0*/  LDC R10, c[0x0][0x230] ;  /* 0x00008c00ff0a7b82 */ /* 0x000f300000000800 */
[----:B------:R-:W4:Y:S01]  /*6df00*/  LDC R14, c[0x0][0x230] ;  /* 0x00008c00ff0e7b82 */ /* 0x000f220000000800 */
[----:B------:R-:W-:-:S02]  /*6df10*/  VIADD R13, R13, 0xfffffd77 ;  /* 0xfffffd770d0d7836 */ /* 0x000fc40000000000 */
[----:B------:R-:W-:-:S05]  /*6df20*/  VIADD R12, R12, 0xfffffd76 ;  /* 0xfffffd760c0c7836 */ /* 0x000fca0000000000 */
[----:B------:R-:W4:Y:S01]  /*6df30*/  LDC R21, c[0x0][0x230] ;  /* 0x00008c00ff157b82 */ /* 0x000f220000000800 */
[----:B------:R-:W-:-:S05]  /*6df40*/  IMAD.WIDE R244, R17, 0x4, R244 ;  /* 0x0000000411f47825 */ /* 0x000fca00078e02f4 */
[----:B------:R3:W-:Y:S04]  /*6df50*/  STL.64 [R1+0x948], R244 ;  /* 0x000948f401007387 */ /* 0x0007e80000100a00 */
[----:B------:R-:W-:Y:S01]  /*6df60*/  LDGSTS.E [R2+0x18008], desc[UR60][R244.64], !P0 ;  /* 0x18008000f4027fae */ /* 0x000fe2000c12187c */
[----:B------:R-:W-:-:S04]  /*6df70*/  IMAD.WIDE R8, R17, 0x4, R8 ;  /* 0x0000000411087825 */ /* 0x000fc800078e0208 */
[----:B------:R-:W-:-:S04]  /*6df80*/  IMAD.WIDE R238, R17, 0x4, R238 ;  /* 0x0000000411ee7825 */ /* 0x000fc800078e02ee */
[----:B------:R-:W-:-:S04]  /*6df90*/  IMAD.WIDE R222, R17, 0x4, R222 ;  /* 0x0000000411de7825 */ /* 0x000fc800078e02de */
[----:B------:R-:W-:-:S04]  /*6dfa0*/  IMAD.WIDE R24, R17, 0x4, R22 ;  /* 0x0000000411187825 */ /* 0x000fc800078e0216 */
[----:B------:R-:W-:Y:S01]  /*6dfb0*/  IMAD.WIDE R22, R17, 0x4, R170 ;  /* 0x0000000411167825 */ /* 0x000fe200078e02aa */
[----:B------:R1:W-:Y:S04]  /*6dfc0*/  STL.64 [R1+0x950], R8 ;  /* 0x0009500801007387 */ /* 0x0003e80000100a00 */
[----:B------:R4:W-:Y:S04]  /*6dfd0*/  STL.64 [R1+0xce0], R238 ;  /* 0x000ce0ee01007387 */ /* 0x0009e80000100a00 */
[----:B------:R-:W2:Y:S04]  /*6dfe0*/  LDL.LU.64 R170, [R1+0x1828] ;  /* 0x0018280001aa7983 */ /* 0x000ea80000300a00 */
[----:B------:R-:W-:Y:S04]  /*6dff0*/  STL.64 [R1+0xcf0], R222 ;  /* 0x000cf0de01007387 */ /* 0x000fe80000100a00 */
[----:B---3--:R-:W3:Y:S04]  /*6e000*/  LDL.LU.64 R244, [R1+0x25a0] ;  /* 0x0025a00001f47983 */ /* 0x008ee80000300a00 */
[----:B------:R-:W-:Y:S04]  /*6e010*/  LDGSTS.E [R2+0x1800c], desc[UR60][R8.64], !P6 ;  /* 0x1800c00008027fae */ /* 0x000fe8000f12187c */
[----:B------:R-:W-:Y:S04]  /*6e020*/  STL.64 [R1+0xcf8], R24 ;  /* 0x000cf81801007387 */ /* 0x000fe80000100a00 */
[----:B------:R-:W-:Y:S04]  /*6e030*/  LDGSTS.E [R2+0x1c000], desc[UR60][R238.64], !P5 ;  /* 0x1c000000ee027fae */ /* 0x000fe8000e92187c */
[----:B------:R-:W-:Y:S01]  /*6e040*/  LDGSTS.E [R2+0x1c004], desc[UR60][R222.64], !P4 ;  /* 0x1c004000de027fae */ /* 0x000fe2000e12187c */
[----:B------:R-:W-:-:S02]  /*6e050*/  ISETP.GE.U32.AND P5, PT, R13, 0x7ffffcf8, PT ;  /* 0x7ffffcf80d00780c */ /* 0x000fc40003fa6070 */
[----:B------:R-:W-:Y:S01]  /*6e060*/  ISETP.GE.U32.AND P4, PT, R12, 0x7ffffcf7, PT ;  /* 0x7ffffcf70c00780c */ /* 0x000fe20003f86070 */
[----:B------:R-:W-:Y:S04]  /*6e070*/  LDGSTS.E [R2+0x1c008], desc[UR60][R24.64], !P3 ;  /* 0x1c00800018027fae */ /* 0x000fe8000d92187c */
[----:B------:R4:W-:Y:S04]  /*6e080*/  LDGSTS.E [R2+0x1c00c], desc[UR60][R22.64], !P2 ;  /* 0x1c00c00016027fae */ /* 0x0009e8000d12187c */
[----:B-1----:R-:W3:Y:S04]  /*6e090*/  LDL.LU.64 R8, [R1+0x2598] ;  /* 0x0025980001087983 */ /* 0x002ee80000300a00 */
[----:B------:R2:W-:Y:S04]  /*6e0a0*/  STL.64 [R1+0xd00], R22 ;  /* 0x000d001601007387 */ /* 0x0005e80000100a00 */
[----:B------:R-:W3:Y:S04]  /*6e0b0*/  LDL.LU.64 R12, [R1+0x1820] ;  /* 0x00182000010c7983 */ /* 0x000ee80000300a00 */
[----:B----4-:R-:W4:Y:S01]  /*6e0c0*/  LDL.LU.64 R238, [R1+0x1758] ;  /* 0x0017580001ee7983 */ /* 0x010f220000300a00 */
[----:B------:R-:W-:-:S03]  /*6e0d0*/  VIADD R2, R18, 0xfffffd74 ;  /* 0xfffffd7412027836 */ /* 0x000fc60000000000 */
[----:B------:R-:W4:Y:S01]  /*6e0e0*/  LDL.LU.64 R18, [R1+0x1750] ;  /* 0x0017500001127983 */ /* 0x000f220000300a00 */
[----:B--2---:R-:W-:-:S05]  /*6e0f0*/  IMAD.WIDE R22, R17, 0x4, R246 ;  /* 0x0000000411167825 */ /* 0x004fca00078e02f6 */
[----:B------:R1:W-:Y:S04]  /*6e100*/  STL.64 [R1+0x680], R22 ;  /* 0x0006801601007387 */ /* 0x0003e80000100a00 */
[----:B------:R-:W2:Y:S01]  /*6e110*/  LDL.LU.64 R246, [R1+0x1748] ;  /* 0x0017480001f67983 */ /* 0x000ea20000300a00 */
[----:B------:R-:W-:Y:S02]  /*6e120*/  IADD3 R0, R16, -0x28b, RZ ;  /* 0xfffffd7510007810 */ /* 0x000fe40007ffe0ff */
[----:B------:R-:W-:Y:S01]  /*6e130*/  IADD3 R15, R15, -0x2aa, RZ ;  /* 0xfffffd560f0f7810 */ /* 0x000fe20007ffe0ff */
[----:B------:R-:W1:Y:S01]  /*6e140*/  LDC R16, c[0x0][0x230] ;  /* 0x00008c00ff107b82 */ /* 0x000e620000000800 */
[----:B------:R-:W-:Y:S02]  /*6e150*/  ISETP.GE.U32.AND P2, PT, R2, 0x7ffffcf5, PT ;  /* 0x7ffffcf50200780c */ /* 0x000fe40003f46070 */
[----:B------:R-:W-:Y:S01]  /*6e160*/  ISETP.GE.U32.AND P3, PT, R0, 0x7ffffcf6, PT ;  /* 0x7ffffcf60000780c */ /* 0x000fe20003f66070 */
[----:B------:R-:W-:-:S04]  /*6e170*/  VIADD R0, R11, 0xfffffd57 ;  /* 0xfffffd570b007836 */ /* 0x000fc80000000000 */
[----:B------:R-:W3:Y:S01]  /*6e180*/  LDC R11, c[0x0][0x230] ;  /* 0x00008c00ff0b7b82 */ /* 0x000ee20000000800 */
[----:B------:R1:W-:Y:S01]  /*6e190*/  LDGSTS.E [R3+0x10000], desc[UR60][R22.64], !P5 ;  /* 0x1000000016037fae */ /* 0x0003e2000e92187c */
[----:B------:R-:W-:Y:S01]  /*6e1a0*/  ISETP.GE.U32.AND P0, PT, R0, 0x7ffffcd8, PT ;  /* 0x7ffffcd80000780c */ /* 0x000fe20003f06070 */
[----:B------:R-:W-:-:S05]  /*6e1b0*/  VIADD R0, R10, 0xfffffd55 ;  /* 0xfffffd550a007836 */ /* 0x000fca0000000000 */
[----:B------:R-:W4:Y:S08]  /*6e1c0*/  LDC R10, c[0x0][0x230] ;  /* 0x00008c00ff0a7b82 */ /* 0x000f300000000800 */
[----:B-1----:R-:W1:Y:S01]  /*6e1d0*/  LDC R22, c[0x0][0x230] ;  /* 0x00008c00ff167b82 */ /* 0x002e620000000800 */
[----:B------:R-:W-:Y:S02]  /*6e1e0*/  ISETP.GE.U32.AND P6, PT, R15, 0x7ffffcd7, PT ;  /* 0x7ffffcd70f00780c */ /* 0x000fe40003fc6070 */
[----:B------:R-:W-:Y:S01]  /*6e1f0*/  ISETP.GE.U32.AND P5, PT, R0, 0x7ffffcd6, PT ;  /* 0x7ffffcd60000780c */ /* 0x000fe20003fa6070 */
[----:B------:R-:W-:-:S04]  /*6e200*/  IMAD.WIDE R24, R17, 0x4, R230 ;  /* 0x0000000411187825 */ /* 0x000fc800078e02e6 */
[----:B------:R-:W-:Y:S01]  /*6e210*/  VIADD R0, R14, 0xfffffd54 ;  /* 0xfffffd540e007836 */ /* 0x000fe20000000000 */
[----:B------:R-:W1:Y:S01]  /*6e220*/  LDC R230, c[0x0][0x230] ;  /* 0x00008c00ffe67b82 */ /* 0x000e620000000800 */
[----:B------:R-:W-:Y:S01]  /*6e230*/  VIADD R2, R16, 0xfffffd36 ;  /* 0xfffffd3610027836 */ /* 0x000fe20000000000 */
[----:B------:R-:W-:Y:S04]  /*6e240*/  STL.64 [R1+0x690], R24 ;  /* 0x0006901801007387 */ /* 0x000fe80000100a00 */
[----:B------:R4:W-:Y:S01]  /*6e250*/  LDGSTS.E [R3+0x10004], desc[UR60][R24.64], !P4 ;  /* 0x1000400018037fae */ /* 0x0009e2000e12187c */
[----:B------:R-:W-:Y:S02]  /*6e260*/  ISETP.GE.U32.AND P4, PT, R0, 0x7ffffcd5, PT ;  /* 0x7ffffcd50000780c */ /* 0x000fe40003f86070 */
[----:B------:R-:W-:Y:S01]  /*6e270*/  IADD3 R0, R20, -0x2c9, RZ ;  /* 0xfffffd3714007810 */ /* 0x000fe20007ffe0ff */
[----:B------:R-:W1:Y:S08]  /*6e280*/  LDC R16, c[0x0][0x230] ;  /* 0x00008c00ff107b82 */ /* 0x000e700000000800 */
[----:B------:R-:W1:Y:S01]  /*6e290*/  LDC R20, c[0x0][0x230] ;  /* 0x00008c00ff147b82 */ /* 0x000e620000000800 */
[----:B------:R-:W-:-:S05]  /*6e2a0*/  IMAD.WIDE R14, R17, 0x4, R170 ;  /* 0x00000004110e7825 */ /* 0x000fca00078e02aa */
[----:B------:R1:W-:Y:S04]  /*6e2b0*/  STL.64 [R1+0x6a0], R14 ;  /* 0x0006a00e01007387 */ /* 0x0003e80000100a00 */
[----:B------:R-:W2:Y:S04]  /*6e2c0*/  LDL.LU.64 R170, [R1+0x1740] ;  /* 0x0017400001aa7983 */ /* 0x000ea80000300a00 */
[----:B------:R-:W-:Y:S01]  /*6e2d0*/  LDGSTS.E [R3+0x10008], desc[UR60][R14.64], !P3 ;  /* 0x100080000e037fae */ /* 0x000fe2000d92187c */
[----:B------:R-:W-:Y:S01]  /*6e2e0*/  ISETP.GE.U32.AND P3, PT, R0, 0x7ffffcb8, PT ;  /* 0x7ffffcb80000780c */ /* 0x000fe20003f66070 */
[----:B---3--:R-:W-:-:S02]  /*6e2f0*/  VIADD R0, R11, 0xfffffd35 ;  /* 0xfffffd350b007836 */ /* 0x008fc40000000000 */
[C---:B------:R-:W-:Y:S01]  /*6e300*/  IMAD.WIDE R222, R17.reuse, 0x4, R12 ;  /* 0x0000000411de7825 */ /* 0x040fe200078e020c */
[----:B-1----:R-:W3:Y:S04]  /*6e310*/  LDL.LU.64 R14, [R1+0x1678] ;  /* 0x00167800010e7983 */ /* 0x002ee80000300a00 */
[----:B------:R-:W3:Y:S04]  /*6e320*/  LDL.LU.64 R12, [R1+0x1670] ;  /* 0x00167000010c7983 */ /* 0x000ee80000300a00 */
[----:B------:R-:W-:Y:S01]  /*6e330*/  LDGSTS.E [R3+0x1000c], desc[UR60][R222.64], !P2 ;  /* 0x1000c000de037fae */ /* 0x000fe2000d12187c */
[----:B----4-:R-:W-:Y:S01]  /*6e340*/  IMAD.WIDE R24, R17, 0x4, R238 ;  /* 0x0000000411187825 */ /* 0x010fe200078e02ee */
[----:B------:R-:W-:-:S03]  /*6e350*/  ISETP.GE.U32.AND P2, PT, R2, 0x7ffffcb7, PT ;  /* 0x7ffffcb70200780c */ /* 0x000fc60003f46070 */
[C---:B------:R-:W-:Y:S01]  /*6e360*/  IMAD.WIDE R18, R17.reuse, 0x4, R18 ;  /* 0x0000000411127825 */ /* 0x040fe200078e0212 */
[----:B------:R-:W-:Y:S01]  /*6e370*/  IADD3 R2, R10, -0x2cc, RZ ;  /* 0xfffffd340a027810 */ /* 0x000fe20007ffe0ff */
[----:B------:R1:W-:Y:S04]  /*6e380*/  STL.64 [R1+0x6b0], R222 ;  /* 0x0006b0de01007387 */ /* 0x0003e80000100a00 */
[----:B------:R4:W-:Y:S04]  /*6e390*/  STL.64 [R1+0x838], R24 ;  /* 0x0008381801007387 */ /* 0x0009e80000100a00 */
[----:B------:R4:W-:Y:S04]  /*6e3a0*/  STL.64 [R1+0x840], R18 ;  /* 0x0008401201007387 */ /* 0x0009e80000100a00 */
[----:B------:R4:W-:Y:S01]  /*6e3b0*/  LDGSTS.E [R3+0x14000], desc[UR60][R24.64], !P0 ;  /* 0x1400000018037fae */ /* 0x0009e2000c12187c */
[----:B--2---:R-:W-:Y:S01]  /*6e3c0*/  IMAD.WIDE R10, R17, 0x4, R246 ;  /* 0x00000004110a7825 */ /* 0x004fe200078e02f6 */
[----:B------:R-:W-:-:S02]  /*6e3d0*/  ISETP.GE.U32.AND P0, PT, R0, 0x7ffffcb6, PT ;  /* 0x7ffffcb60000780c */ /* 0x000fc40003f06070 */
[----:B------:R-:W-:Y:S04]  /*6e3e0*/  LDGSTS.E [R3+0x14004], desc[UR60][R18.64], !P6 ;  /* 0x1400400012037fae */ /* 0x000fe8000f12187c */
[----:B------:R2:W-:Y:S04]  /*6e3f0*/  STL.64 [R1+0x848], R10 ;  /* 0x0008480a01007387 */ /* 0x0005e80000100a00 */
[----:B------:R-:W3:Y:S04]  /*6e400*/  LDL.LU.64 R246, [R1+0x1668] ;  /* 0x0016680001f67983 */ /* 0x000ee80000300a00 */
[----:B------:R-:W3:Y:S04]  /*6e410*/  LDL.LU.64 R238, [R1+0x1660] ;  /* 0x0016600001ee7983 */ /* 0x000ee80000300a00 */
[----:B-1----:R-:W3:Y:S01]  /*6e420*/  LDL.LU.64 R222, [R1+0x15c0] ;  /* 0x0015c00001de7983 */ /* 0x002ee20000300a00 */
[----:B------:R-:W-:-:S03]  /*6e430*/  VIADD R0, R22, 0xfffffd17 ;  /* 0xfffffd1716007836 */ /* 0x000fc60000000000 */
[----:B------:R-:W-:Y:S04]  /*6e440*/  LDGSTS.E [R3+0x14008], desc[UR60][R10.64], !P5 ;  /* 0x140080000a037fae */ /* 0x000fe8000e92187c */
[----:B------:R-:W3:Y:S01]  /*6e450*/  LDL.LU.64 R22, [R1+0x15b8] ;  /* 0x0015b80001167983 */ /* 0x000ee20000300a00 */
[----:B----4-:R-:W1:Y:S08]  /*6e460*/  LDC R25, c[0x0][0x230] ;  /* 0x00008c00ff197b82 */ /* 0x010e700000000800 */
[----:B------:R-:W4:Y:S01]  /*6e470*/  LDC R24, c[0x0][0x230] ;  /* 0x00008c00ff187b82 */ /* 0x000f220000000800 */
[----:B------:R-:W4:Y:S04]  /*6e480*/  LDL.LU.64 R18, [R1+0x15b0] ;  /* 0x0015b00001127983 */ /* 0x000f280000300a00 */
[----:B--2---:R-:W2:Y:S01]  /*6e490*/  LDL.LU.64 R10, [R1+0x15a8] ;  /* 0x0015a800010a7983 */ /* 0x004ea20000300a00 */
[----:B------:R-:W-:Y:S01]  /*6e4a0*/  ISETP.GE.U32.AND P5, PT, R0, 0x7ffffc98, PT ;  /* 0x7ffffc980000780c */ /* 0x000fe20003fa6070 */
[----:B------:R-:W-:Y:S01]  /*6e4b0*/  VIADD R0, R230, 0xfffffd16 ;  /* 0xfffffd16e6007836 */ /* 0x000fe20000000000 */
[----:B------:R-:W-:-:S02]  /*6e4c0*/  ISETP.GE.U32.AND P6, PT, R2, 0x7ffffcb5, PT ;  /* 0x7ffffcb50200780c */ /* 0x000fc40003fc6070 */
[----:B------:R-:W-:Y:S02]  /*6e4d0*/  IADD3 R2, R21, -0x2eb, RZ ;  /* 0xfffffd1515027810 */ /* 0x000fe40007ffe0ff */
[----:B------:R-:W-:Y:S01]  /*6e4e0*/  IADD3 R16, R16, -0x28e, RZ ;  /* 0xfffffd7210107810 */ /* 0x000fe20007ffe0ff */
[----:B------:R-:W2:Y:S01]  /*6e4f0*/  LDC R21, c[0x0][0x230] ;  /* 0x00008c00ff157b82 */ /* 0x000ea20000000800 */
[----:B------:R-:W-:-:S05]  /*6e500*/  IMAD.WIDE R170, R17, 0x4, R170 ;  /* 0x0000000411aa7825 */ /* 0x000fca00078e02aa */
[----:B------:R1:W-:Y:S04]  /*6e510*/  STL.64 [R1+0x850], R170 ;  /* 0x000850aa01007387 */ /* 0x0003e80000100a00 */
[----:B------:R-:W-:Y:S01]  /*6e520*/  LDGSTS.E [R3+0x1400c], desc[UR60][R170.64], !P4 ;  /* 0x1400c000aa037fae */ /* 0x000fe2000e12187c */
[----:B---3--:R-:W-:-:S04]  /*6e530*/  IMAD.WIDE R14, R17, 0x4, R14 ;  /* 0x00000004110e7825 */ /* 0x008fc800078e020e */
[----:B------:R-:W-:Y:S01]  /*6e540*/  IMAD.WIDE R12, R17, 0x4, R12 ;  /* 0x00000004110c7825 */ /* 0x000fe200078e020c */
[----:B------:R-:W-:Y:S01]  /*6e550*/  ISETP.GE.U32.AND P4, PT, R0, 0x7ffffc97, PT ;  /* 0x7ffffc970000780c */ /* 0x000fe20003f86070 */
[----:B------:R-:W-:Y:S04]  /*6e560*/  STL.64 [R1+0x958], R14 ;  /* 0x0009580e01007387 */ /* 0x000fe80000100a00 */
[----:B------:R3:W-:Y:S04]  /*6e570*/  STL.64 [R1+0x968], R12 ;  /* 0x0009680c01007387 */ /* 0x0007e80000100a00 */
[----:B-1----:R-:W2:Y:S01]  /*6e580*/  LDL.LU.64 R170, [R1+0x1818] ;  /* 0x0018180001aa7983 */ /* 0x002ea20000300a00 */
[----:B------:R-:W-:-:S03]  /*6e590*/  VIADD R0, R20, 0xfffffd14 ;  /* 0xfffffd1414007836 */ /* 0x000fc60000000000 */
[----:B------:R-:W-:Y:S04]  /*6e5a0*/  LDGSTS.E [R3+0x18000], desc[UR60][R14.64], !P3 ;  /* 0x180000000e037fae */ /* 0x000fe8000d92187c */
[----:B------:R3:W-:Y:S01]  /*6e5b0*/  LDGSTS.E [R3+0x18004], desc[UR60][R12.64], !P2 ;  /* 0x180040000c037fae */ /* 0x0007e2000d12187c */
[----:B------:R-:W-:Y:S01]  /*6e5c0*/  ISETP.GE.U32.AND P3, PT, R2, 0x7ffffc96, PT ;  /* 0x7ffffc960200780c */ /* 0x000fe20003f66070 */
[----:B------:R-:W-:Y:S01]  /*6e5d0*/  VIADD R2, R25, 0xfffffd73 ;  /* 0xfffffd7319027836 */ /* 0x000fe20000000000 */
[----:B------:R-:W-:Y:S01]  /*6e5e0*/  ISETP.GE.U32.AND P2, PT, R0, 0x7ffffc95, PT ;  /* 0x7ffffc950000780c */ /* 0x000fe20003f46070 */
[----:B----4-:R-:W-:Y:S01]  /*6e5f0*/  VIADD R0, R24, 0xfffffd71 ;  /* 0xfffffd7118007836 */ /* 0x010fe20000000000 */
[----:B------:R-:W1:Y:S08]  /*6e600*/  LDC R20, c[0x0][0x230] ;  /* 0x00008c00ff147b82 */ /* 0x000e700000000800 */
[----:B---3--:R-:W3:Y:S08]  /*6e610*/  LDC R13, c[0x0][0x230] ;  /* 0x00008c00ff0d7b82 */ /* 0x008ef00000000800 */
[----:B------:R-:W4:Y:S08]  /*6e620*/  LDC R12, c[0x0][0x230] ;  /* 0x00008c00ff0c7b82 */ /* 0x000f300000000800 */
[----:B------:R-:W1:Y:S01]  /*6e630*/  LDC R15, c[0x0][0x230] ;  /* 0x00008c00ff0f7b82 */ /* 0x000e620000000800 */
[----:B------:R-:W-:-:S04]  /*6e640*/  IMAD.WIDE R246, R17, 0x4, R246 ;  /* 0x0000000411f67825 */ /* 0x000fc800078e02f6 */
[----:B------:R-:W-:-:S04]  /*6e650*/  IMAD.WIDE R230, R17, 0x4, R238 ;  /* 0x0000000411e67825 */ /* 0x000fc800078e02ee */
[C---:B------:R-:W-:Y:S01]  /*6e660*/  IMAD.WIDE R222, R17.reuse, 0x4, R222 ;  /* 0x0000000411de7825 */ /* 0x040fe200078e02de */
[----:B------:R-:W4:Y:S04]  /*6e670*/  LDL.LU.64 R238, [R1+0x1810] ;  /* 0x0018100001ee7983 */ /* 0x000f280000300a00 */
[----:B------:R3:W-:Y:S01]  /*6e680*/  STL.64 [R1+0x970], R246 ;  /* 0x000970f601007387 */ /* 0x0007e20000100a00 */
[----:B------:R-:W-:-:S03]  /*6e690*/  IMAD.WIDE R24, R17, 0x4, R22 ;  /* 0x0000000411187825 */ /* 0x000fc600078e0216 */
[----:B------:R-:W-:Y:S04]  /*6e6a0*/  STL.64 [R1+0x978], R230 ;  /* 0x000978e601007387 */ /* 0x000fe80000100a00 */
[----:B------:R-:W-:Y:S04]  /*6e6b0*/  STL.64 [R1+0xd08], R222 ;  /* 0x000d08de01007387 */ /* 0x000fe80000100a00 */
[----:B------:R-:W-:Y:S04]  /*6e6c0*/  LDGSTS.E [R3+0x18008], desc[UR60][R246.64], !P0 ;  /* 0x18008000f6037fae */ /* 0x000fe8000c12187c */
[----:B------:R-:W-:Y:S01]  /*6e6d0*/  LDGSTS.E [R3+0x1800c], desc[UR60][R230.64], !P6 ;  /* 0x1800c000e6037fae */ /* 0x000fe2000f12187c */
[----:B------:R-:W-:-:S03]  /*6e6e0*/  IMAD.WIDE R22, R17, 0x4, R18 ;  /* 0x0000000411167825 */ /* 0x000fc600078e0212 */
[----:B------:R-:W-:Y:S04]  /*6e6f0*/  LDGSTS.E [R3+0x1c000], desc[UR60][R222.64], !P5 ;  /* 0x1c000000de037fae */ /* 0x000fe8000e92187c */
[----:B------:R-:W-:Y:S04]  /*6e700*/  LDGSTS.E [R3+0x1c004], desc[UR60][R24.64], !P4 ;  /* 0x1c00400018037fae */ /* 0x000fe8000e12187c */
[----:B------:R-:W-:Y:S01]  /*6e710*/  LDGSTS.E [R3+0x1c008], desc[UR60][R22.64], !P3 ;  /* 0x1c00800016037fae */ /* 0x000fe2000d92187c */
[----:B--2---:R-:W-:Y:S01]  /*6e720*/  IMAD.WIDE R18, R17, 0x4, R10 ;  /* 0x0000000411127825 */ /* 0x004fe200078e020a */
[----:B------:R-:W2:Y:S02]  /*6e730*/  LDC R14, c[0x0][0x230] ;  /* 0x00008c00ff0e7b82 */ /* 0x000ea40000000800 */
[----:B------:R-:W2:Y:S04]  /*6e740*/  LDL.LU.64 R10, [R1+0x1808] ;  /* 0x00180800010a7983 */ /* 0x000ea80000300a00 */
[----:B------:R-:W-:Y:S04]  /*6e750*/  STL.64 [R1+0xd10], R24 ;  /* 0x000d101801007387 */ /* 0x000fe80000100a00 */
[----:B------:R-:W-:Y:S04]  /*6e760*/  STL.64 [R1+0xd20], R22 ;  /* 0x000d201601007387 */ /* 0x000fe80000100a00 */
[----:B------:R1:W-:Y:S04]  /*6e770*/  STL.64 [R1+0xd28], R18 ;  /* 0x000d281201007387 */ /* 0x0003e80000100a00 */
[----:B---3--:R-:W3:Y:S04]  /*6e780*/  LDL.LU.64 R246, [R1+0x1800] ;  /* 0x0018000001f67983 */ /* 0x008ee80000300a00 */
[----:B------:R4:W-:Y:S01]  /*6e790*/  LDGSTS.E [R3+0x1c00c], desc[UR60][R18.64], !P2 ;  /* 0x1c00c00012037fae */ /* 0x0009e2000d12187c */
[----:B------:R-:W-:-:S02]  /*6e7a0*/  ISETP.GE.U32.AND P3, PT, R0, 0x7ffffcf2, PT ;  /* 0x7ffffcf20000780c */ /* 0x000fc40003f66070 */
[----:B------:R-:W-:Y:S02]  /*6e7b0*/  ISETP.GE.U32.AND P5, PT, R2, 0x7ffffcf4, PT ;  /* 0x7ffffcf40200780c */ /* 0x000fe40003fa6070 */
[----:B------:R-:W-:Y:S02]  /*6e7c0*/  IADD3 R0, R13, -0x2ad, RZ ;  /* 0xfffffd530d007810 */ /* 0x000fe40007ffe0ff */
[----:B------:R-:W-:Y:S01]  /*6e7d0*/  ISETP.GE.U32.AND P4, PT, R16, 0x7ffffcf3, PT ;  /* 0x7ffffcf31000780c */ /* 0x000fe20003f86070 */
[----:B-1----:R-:W3:Y:S01]  /*6e7e0*/  LDL.LU.64 R18, [R1+0x1738] ;  /* 0x0017380001127983 */ /* 0x002ee20000300a00 */
[----:B----4-:R-:W-:-:S03]  /*6e7f0*/  VIADD R3, R12, 0xfffffd52 ;  /* 0xfffffd520c037836 */ /* 0x010fc60000000000 */
[----:B------:R-:W4:Y:S01]  /*6e800*/  LDL.LU.64 R12, [R1+0x1730] ;  /* 0x00173000010c7983 */ /* 0x000f220000300a00 */
[----:B------:R-:W-:-:S04]  /*6e810*/  IMAD.WIDE R24, R17, 0x4, R170 ;  /* 0x0000000411187825 */ /* 0x000fc800078e02aa */
[C---:B------:R-:W-:Y:S01]  /*6e820*/  IMAD.WIDE R22, R17.reuse, 0x4, R238 ;  /* 0x0000000411167825 */ /* 0x040fe200078e02ee */
[----:B------:R-:W-:Y:S04]  /*6e830*/  STL.64 [R1+0x6c0], R24 ;  /* 0x0006c01801007387 */ /* 0x000fe80000100a00 */
[----:B------:R-:W4:Y:S04]  /*6e840*/  LDL.LU.64 R170, [R1+0x1728] ;  /* 0x0017280001aa7983 */ /* 0x000f280000300a00 */
[----:B------:R-:W-:Y:S04]  /*6e850*/  LDGSTS.E [R4+0x10000], desc[UR60][R24.64], !P5 ;  /* 0x1000000018047fae */ /* 0x000fe8000e92187c */
[----:B------:R3:W-:Y:S04]  /*6e860*/  STL.64 [R1+0x6d0], R22 ;  /* 0x0006d01601007387 */ /* 0x0007e80000100a00 */
[----:B------:R3:W-:Y:S01]  /*6e870*/  LDGSTS.E [R4+0x10004], desc[UR60][R22.64], !P4 ;  /* 0x1000400016047fae */ /* 0x0007e2000e12187c */
[----:B--2---:R-:W-:Y:S01]  /*6e880*/  IMAD.WIDE R10, R17, 0x4, R10 ;  /* 0x00000004110a7825 */ /* 0x004fe200078e020a */
[----:B------:R-:W-:Y:S01]  /*6e890*/  ISETP.GE.U32.AND P0, PT, R0, 0x7ffffcd4, PT ;  /* 0x7ffffcd40000780c */ /* 0x000fe20003f06070 */
[----:B------:R-:W1:Y:S02]  /*6e8a0*/  LDC R16, c[0x0][0x230] ;  /* 0x00008c00ff107b82 */ /* 0x000e640000000800 */
[----:B------:R-:W-:Y:S01]  /*6e8b0*/  VIADD R2, R21, 0xfffffd70 ;  /* 0xfffffd7015027836 */ /* 0x000fe20000000000 */
[----:B------:R-:W-:Y:S01]  /*6e8c0*/  ISETP.GE.U32.AND P6, PT, R3, 0x7ffffcd3, PT ;  /* 0x7ffffcd30300780c */ /* 0x000fe20003fc6070 */
[----:B------:R2:W-:Y:S04]  /*6e8d0*/  STL.64 [R1+0x6e0], R10 ;  /* 0x0006e00a01007387 */ /* 0x0005e80000100a00 */
[----:B------:R-:W4:Y:S04]  /*6e8e0*/  LDL.LU.64 R222, [R1+0x1720] ;  /* 0x0017200001de7983 */ /* 0x000f280000300a00 */
[----:B------:R-:W-:Y:S01]  /*6e8f0*/  LDGSTS.E [R4+0x10008], desc[UR60][R10.64], !P3 ;  /* 0x100080000a047fae */ /* 0x000fe2000d92187c */
[----:B---3--:R-:W-:-:S04]  /*6e900*/  IMAD.WIDE R22, R17, 0x4, R246 ;  /* 0x0000000411167825 */ /* 0x008fc800078e02f6 */
[----:B------:R-:W-:Y:S01]  /*6e910*/  VIADD R0, R20, 0xfffffd51 ;  /* 0xfffffd5114007836 */ /* 0x000fe20000000000 */
[----:B------:R-:W3:Y:S08]  /*6e920*/  LDC R21, c[0x0][0x230] ;  /* 0x00008c00ff157b82 */ /* 0x000ef00000000800 */
[----:B------:R-:W3:Y:S08]  /*6e930*/  LDC R3, c[0x0][0x230] ;  /* 0x00008c00ff037b82 */ /* 0x000ef00000000800 */
[----:B------:R-:W4:Y:S08]  /*6e940*/  LDC R20, c[0x0][0x230] ;  /* 0x00008c00ff147b82 */ /* 0x000f300000000800 */
[----:B------:R-:W4:Y:S08]  /*6e950*/  LDC R25, c[0x0][0x230] ;  /* 0x00008c00ff197b82 */ /* 0x000f300000000800 */
[----:B------:R-:W4:Y:S01]  /*6e960*/  LDC R24, c[0x0][0x230] ;  /* 0x00008c00ff187b82 */ /* 0x000f220000000800 */
[----:B--2---:R-:W2:Y:S04]  /*6e970*/  LDL.LU.64 R10, [R1+0x1658] ;  /* 0x00165800010a7983 */ /* 0x004ea80000300a00 */
[----:B------:R-:W2:Y:S01]  /*6e980*/  LDL.LU.64 R246, [R1+0x1650] ;  /* 0x0016500001f67983 */ /* 0x000ea20000300a00 */
[----:B------:R-:W-:-:S02]  /*6e990*/  ISETP.GE.U32.AND P5, PT, R0, 0x7ffffcd2, PT ;  /* 0x7ffffcd20000780c */ /* 0x000fc40003fa6070 */
[----:B------:R-:W-:Y:S02]  /*6e9a0*/  IADD3 R0, R15, -0x2b0, RZ ;  /* 0xfffffd500f007810 */ /* 0x000fe40007ffe0ff */
[----:B------:R-:W-:Y:S01]  /*6e9b0*/  ISETP.GE.U32.AND P2, PT, R2, 0x7ffffcf1, PT ;  /* 0x7ffffcf10200780c */ /* 0x000fe20003f46070 */
[----:B------:R-:W4:Y:S01]  /*6e9c0*/  LDC R15, c[0x0][0x230] ;  /* 0x00008c00ff0f7b82 */ /* 0x000f220000000800 */
[----:B------:R-:W-:Y:S01]  /*6e9d0*/  ISETP.GE.U32.AND P4, PT, R0, 0x7ffffcd1, PT ;  /* 0x7ffffcd10000780c */ /* 0x000fe20003f86070 */
[----:B------:R-:W-:-:S06]  /*6e9e0*/  VIADD R0, R14, 0xfffffd33 ;  /* 0xfffffd330e007836 */ /* 0x000fcc0000000000 */
[----:B------:R-:W4:Y:S01]  /*6e9f0*/  LDC R14, c[0x0][0x230] ;  /* 0x00008c00ff0e7b82 */ /* 0x000f220000000800 */
[----:B------:R-:W-:Y:S01]  /*6ea00*/  IMAD.WIDE R18, R17, 0x4, R18 ;  /* 0x0000000411127825 */ /* 0x000fe200078e0212 */
[----:B------:R3:W-:Y:S03]  /*6ea10*/  STL.64 [R1+0x6f0], R22 ;  /* 0x0006f01601007387 */ /* 0x0007e60000100a00 */
[----:B-1----:R-:W-:Y:S01]  /*6ea20*/  VIADD R2, R16, 0xfffffd32 ;  /* 0xfffffd3210027836 */ /* 0x002fe20000000000 */
[----:B------:R-:W-:Y:S02]  /*6ea30*/  ISETP.GE.U32.AND P3, PT, R0, 0x7ffffcb4, PT ;  /* 0x7ffffcb40000780c */ /* 0x000fe40003f66070 */
[----:B------:R-:W1:Y:S01]  /*6ea40*/  LDC R16, c[0x0][0x230] ;  /* 0x00008c00ff107b82 */ /* 0x000e620000000800 */
[----:B------:R4:W-:Y:S04]  /*6ea50*/  STL.64 [R1+0x858], R18 ;  /* 0x0008581201007387 */ /* 0x0009e80000100a00 */
[----:B------:R4:W-:Y:S04]  /*6ea60*/  LDGSTS.E [R4+0x1000c], desc[UR60][R22.64], !P2 ;  /* 0x1000c00016047fae */ /* 0x0009e8000d12187c */
[----:B------:R4:W-:Y:S01]  /*6ea70*/  LDGSTS.E [R4+0x14000], desc[UR60][R18.64], !P0 ;  /* 0x1400000012047fae */ /* 0x0009e2000c12187c */
[----:B---3--:R-:W-:-:S02]  /*6ea80*/  IADD3 R0, R21, -0x2cf, RZ ;  /* 0xfffffd3115007810 */ /* 0x008fc40007ffe0ff */
[----:B------:R-:W-:Y:S01]  /*6ea90*/  ISETP.GE.U32.AND P2, PT, R2, 0x7ffffcb3, PT ;  /* 0x7ffffcb30200780c */ /* 0x000fe20003f46070 */
[----:B------:R-:W-:Y:S01]  /*6eaa0*/  VIADD R2, R3, 0xfffffd30 ;  /* 0xfffffd3003027836 */ /* 0x000fe20000000000 */
[----:B------:R-:W-:Y:S01]  /*6eab0*/  ISETP.GE.U32.AND P0, PT, R0, 0x7ffffcb2, PT ;  /* 0x7ffffcb20000780c */ /* 0x000fe20003f06070 */
[----:B----4-:R-:W3:Y:S01]  /*6eac0*/  LDC R23, c[0x0][0x230] ;  /* 0x00008c00ff177b82 */ /* 0x010ee20000000800 */
[----:B------:R-:W-:-:S04]  /*6ead0*/  IMAD.WIDE R18, R17, 0x4, R12 ;  /* 0x0000000411127825 */ /* 0x000fc800078e020c */
[----:B------:R-:W-:-:S03]  /*6eae0*/  VIADD R0, R20, 0xfffffd13 ;  /* 0xfffffd1314007836 */ /* 0x000fc60000000000 */
[----:B------:R-:W4:Y:S01]  /*6eaf0*/  LDC R22, c[0x0][0x230] ;  /* 0x00008c00ff167b82 */ /* 0x000f220000000800 */
[----:B------:R1:W-:Y:S04]  /*6eb00*/  STL.64 [R1+0x860], R18 ;  /* 0x0008601201007387 */ /* 0x0003e80000100a00 */
[----:B------:R-:W-:Y:S01]  /*6eb10*/  LDGSTS.E [R4+0x14004], desc[UR60][R18.64], !P6 ;  /* 0x1400400012047fae */ /* 0x000fe2000f12187c */
[----:B------:R-:W-:Y:S01]  /*6eb20*/  ISETP.GE.U32.AND P6, PT, R2, 0x7ffffcb1, PT ;  /* 0x7ffffcb10200780c */ /* 0x000fe20003fc6070 */
[----:B------:R-:W-:Y:S02]  /*6eb30*/  VIADD R2, R14, 0xfffffd11 ;  /* 0xfffffd110e027836 */ /* 0x000fe40000000000 */
[----:B------:R-:W-:-:S05]  /*6eb40*/  IMAD.WIDE R12, R17, 0x4, R170 ;  /* 0x00000004110c7825 */ /* 0x000fca00078e02aa */
[----:B------:R3:W-:Y:S04]  /*6eb50*/  STL.64 [R1+0x868], R12 ;  /* 0x0008680c01007387 */ /* 0x0007e80000100a00 */
[----:B------:R-:W4:Y:S04]  /*6eb60*/  LDL.LU.64 R230, [R1+0x1648] ;  /* 0x0016480001e67983 */ /* 0x000f280000300a00 */
[----:B------:R-:W4:Y:S04]  /*6eb70*/  LDL.LU.64 R238, [R1+0x1640] ;  /* 0x0016400001ee7983 */ /* 0x000f280000300a00 */
[----:B-1----:R-:W4:Y:S04]  /*6eb80*/  LDL.LU.64 R18, [R1+0x15a0] ;  /* 0x0015a00001127983 */ /* 0x002f280000300a00 */
[----:B------:R-:W-:Y:S04]  /*6eb90*/  LDGSTS.E [R4+0x14008], desc[UR60][R12.64], !P5 ;  /* 0x140080000c047fae */ /* 0x000fe8000e92187c */
[----:B------:R-:W4:Y:S01]  /*6eba0*/  LDL.LU.64 R20, [R1+0x1598] ;  /* 0x0015980001147983 */ /* 0x000f220000300a00 */
[----:B------:R-:W-:-:S02]  /*6ebb0*/  ISETP.GE.U32.AND P5, PT, R0, 0x7ffffc94, PT ;  /* 0x7ffffc940000780c */ /* 0x000fc40003fa6070 */
[----:B------:R-:W-:Y:S01]  /*6ebc0*/  IADD3 R0, R15, -0x2ee, RZ ;  /* 0xfffffd120f007810 */ /* 0x000fe20007ffe0ff */
[C---:B------:R-:W-:Y:S01]  /*6ebd0*/  IMAD.WIDE R222, R17.reuse, 0x4, R222 ;  /* 0x0000000411de7825 */ /* 0x040fe200078e02de */
[----:B---3--:R-:W3:Y:S04]  /*6ebe0*/  LDL.LU.64 R12, [R1+0x1590] ;  /* 0x00159000010c7983 */ /* 0x008ee80000300a00 */
[----:B------:R-:W3:Y:S04]  /*6ebf0*/  LDL.LU.64 R170, [R1+0x1588] ;  /* 0x0015880001aa7983 */ /* 0x000ee80000300a00 */
[----:B------:R-:W-:Y:S04]  /*6ec00*/  STL.64 [R1+0x870], R222 ;  /* 0x000870de01007387 */ /* 0x000fe80000100a00 */
[----:B------:R-:W-:Y:S01]  /*6ec10*/  LDGSTS.E [R4+0x1400c], desc[UR60][R222.64], !P4 ;  /* 0x1400c000de047fae */ /* 0x000fe2000e12187c */
[----:B--2---:R-:W-:-:S04]  /*6ec20*/  IMAD.WIDE R14, R17, 0x4, R10 ;  /* 0x00000004110e7825 */ /* 0x004fc800078e020a */
[----:B------:R-:W-:Y:S01]  /*6ec30*/  IMAD.WIDE R10, R17, 0x4, R246 ;  /* 0x00000004110a7825 */ /* 0x000fe200078e02f6 */
[----:B------:R-:W-:Y:S04]  /*6ec40*/  STL.64 [R1+0x980], R14 ;  /* 0x0009800e01007387 */ /* 0x000fe80000100a00 */
[----:B------:R1:W-:Y:S04]  /*6ec50*/  STL.64 [R1+0x988], R10 ;  /* 0x0009880a01007387 */ /* 0x0003e80000100a00 */
[----:B------:R-:W2:Y:S04]  /*6ec60*/  LDL.LU.64 R246, [R1+0x17f8] ;  /* 0x0017f80001f67983 */ /* 0x000ea80000300a00 */
[----:B------:R-:W-:Y:S01]  /*6ec70*/  LDGSTS.E [R4+0x18000], desc[UR60][R14.64], !P3 ;  /* 0x180000000e047fae */ /* 0x000fe2000d92187c */
[----:B------:R-:W-:-:S03]  /*6ec80*/  ISETP.GE.U32.AND P4, PT, R0, 0x7ffffc93, PT ;  /* 0x7ffffc930000780c */ /* 0x000fc60003f86070 */
[----:B------:R1:W-:Y:S01]  /*6ec90*/  LDGSTS.E [R4+0x18004], desc[UR60][R10.64], !P2 ;  /* 0x180040000a047fae */ /* 0x0003e2000d12187c */
[----:B------:R-:W-:Y:S01]  /*6eca0*/  VIADD R0, R16, 0xfffffd10 ;  /* 0xfffffd1010007836 */ /* 0x000fe20000000000 */
[----:B------:R-:W-:Y:S02]  /*6ecb0*/  ISETP.GE.U32.AND P3, PT, R2, 0x7ffffc92, PT ;  /* 0x7ffffc920200780c */ /* 0x000fe40003f66070 */
[----:B------:R-:W-:Y:S01]  /*6ecc0*/  IADD3 R2, R25, -0x291, RZ ;  /* 0xfffffd6f19027810 */ /* 0x000fe20007ffe0ff */
[----:B------:R-:W-:Y:S01]  /*6ecd0*/  VIADD R3, R24, 0xfffffd6e ;  /* 0xfffffd6e18037836 */ /* 0x000fe20000000000 */
[----:B------:R-:W2:Y:S08]  /*6ece0*/  LDC R16, c[0x0][0x230] ;  /* 0x00008c00ff107b82 */ /* 0x000eb00000000800 */
[----:B-1----:R-:W1:Y:S08]  /*6ecf0*/  LDC R11, c[0x0][0x230] ;  /* 0x00008c00ff0b7b82 */ /* 0x002e700000000800 */
[----:B------:R-:W1:Y:S01]  /*6ed00*/  LDC R10, c[0x0][0x230] ;  /* 0x00008c00ff0a7b82 */ /* 0x000e620000000800 */
[----:B------:R-:W-:Y:S01]  /*6ed10*/  ISETP.GE.U32.AND P2, PT, R0, 0x7ffffc91, PT ;  /* 0x7ffffc910000780c */ /* 0x000fe20003f46070 */
[----:B------:R-:W-:-:S06]  /*6ed20*/  VIADD R0, R23, 0xfffffd6d ;  /* 0xfffffd6d17007836 */ /* 0x000fcc0000000000 */
[----:B------:R-:W2:Y:S08]  /*6ed30*/  LDC R15, c[0x0][0x230] ;  /* 0x00008c00ff0f7b82 */ /* 0x000eb00000000800 */
[----:B------:R-:W2:Y:S01]  /*6ed40*/  LDC R14, c[0x0][0x230] ;  /* 0x00008c00ff0e7b82 */ /* 0x000ea20000000800 */
[----:B----4-:R-:W-:-:S04]  /*6ed50*/  IMAD.WIDE R230, R17, 0x4, R230 ;  /* 0x0000000411e67825 */ /* 0x010fc800078e02e6 */
[----:B------:R-:W-:-:S04]  /*6ed60*/  IMAD.WIDE R222, R17, 0x4, R238 ;  /* 0x0000000411de7825 */ /* 0x000fc800078e02ee */
[C---:B------:R-:W-:Y:S01]  /*6ed70*/  IMAD.WIDE R24, R17.reuse, 0x4, R18 ;  /* 0x0000000411187825 */ /* 0x040fe200078e0212 */
[----:B------:R-:W4:Y:S03]  /*6ed80*/  LDL.LU.64 R238, [R1+0x17f0] ;  /* 0x0017f00001ee7983 */ /* 0x000f260000300a00 */
[C---:B------:R-:W-:Y:S01]  /*6ed90*/  IMAD.WIDE R20, R17.reuse, 0x4, R20 ;  /* 0x0000000411147825 */ /* 0x040fe200078e0214 */
[----:B------:R-:W-:Y:S04]  /*6eda0*/  STL.64 [R1+0xc10], R230 ;  /* 0x000c10e601007387 */ /* 0x000fe80000100a00 */
[----:B------:R-:W-:Y:S04]  /*6edb0*/  STL.64 [R1+0xc18], R222 ;  /* 0x000c18de01007387 */ /* 0x000fe80000100a00 */
[----:B------:R-:W-:Y:S04]  /*6edc0*/  LDGSTS.E [R4+0x18008], desc[UR60][R230.64], !P0 ;  /* 0x18008000e6047fae */ /* 0x000fe8000c12187c */
[----:B------:R-:W-:Y:S04]  /*6edd0*/  STL.64 [R1+0xd30], R24 ;  /* 0x000d301801007387 */ /* 0x000fe80000100a00 */
[----:B------:R-:W-:Y:S04]  /*6ede0*/  LDGSTS.E [R4+0x1800c], desc[UR60][R222.64], !P6 ;  /* 0x1800c000de047fae */ /* 0x000fe8000f12187c */
[----:B------:R-:W-:Y:S04]  /*6edf0*/  LDGSTS.E [R4+0x1c000], desc[UR60][R24.64], !P5 ;  /* 0x1c00000018047fae */ /* 0x000fe8000e92187c */
[----:B------:R-:W-:Y:S01]  /*6ee00*/  LDGSTS.E [R4+0x1c004], desc[UR60][R20.64], !P4 ;  /* 0x1c00400014047fae */ /* 0x000fe2000e12187c */
[----:B---3--:R-:W-:-:S04]  /*6ee10*/  IMAD.WIDE R18, R17, 0x4, R12 ;  /* 0x0000000411127825 */ /* 0x008fc800078e020c */
[----:B------:R-:W-:Y:S02]  /*6ee20*/  IMAD.WIDE R12, R17, 0x4, R170 ;  /* 0x00000004110c7825 */ /* 0x000fe400078e02aa */
[----:B------:R-:W3:Y:S04]  /*6ee30*/  LDL.LU.64 R170, [R1+0x17e8] ;  /* 0x0017e80001aa7983 */ /* 0x000ee80000300a00 */
[----:B------:R-:W-:Y:S04]  /*6ee40*/  STL.64 [R1+0xd38], R20 ;  /* 0x000d381401007387 */ /* 0x000fe80000100a00 */
[----:B------:R2:W-:Y:S04]  /*6ee50*/  STL.64 [R1+0xd48], R18 ;  /* 0x000d481201007387 */ /* 0x0005e80000100a00 */
[----:B------:R2:W-:Y:S04]  /*6ee60*/  LDGSTS.E [R4+0x1c008], desc[UR60][R18.64], !P3 ;  /* 0x1c00800012047fae */ /* 0x0005e8000d92187c */
[----:B------:R2:W-:Y:S04]  /*6ee70*/  STL.64 [R1+0xd50], R12 ;  /* 0x000d500c01007387 */ /* 0x0005e80000100a00 */
[----:B------:R2:W-:Y:S01]  /*6ee80*/  LDGSTS.E [R4+0x1c00c], desc[UR60][R12.64], !P2 ;  /* 0x1c00c0000c047fae */ /* 0x0005e2000d12187c */
[----:B------:R-:W-:-:S02]  /*6ee90*/  ISETP.GE.U32.AND P4, PT, R3, 0x7ffffcef, PT ;  /* 0x7ffffcef0300780c */ /* 0x000fc40003f86070 */
[----:B------:R-:W-:Y:S01]  /*6eea0*/  ISETP.GE.U32.AND P3, PT, R0, 0x7ffffcee, PT ;  /* 0x7ffffcee0000780c */ /* 0x000fe20003f66070 */
[----:B-1----:R-:W-:Y:S02]  /*6eeb0*/  VIADD R0, R11, 0xfffffd4f ;  /* 0xfffffd4f0b007836 */ /* 0x002fe40000000000 */
[----:B------:R-:W-:Y:S02]  /*6eec0*/  VIADD R3, R10, 0xfffffd4e ;  /* 0xfffffd4e0a037836 */ /* 0x000fe40000000000 */
[----:B--2---:R-:W-:Y:S01]  /*6eed0*/  IMAD.WIDE R18, R17, 0x4, R246 ;  /* 0x0000000411127825 */ /* 0x004fe200078e02f6 */
[----:B------:R-:W2:Y:S04]  /*6eee0*/  LDL.LU.64 R12, [R1+0x17e0] ;  /* 0x0017e000010c7983 */ /* 0x000ea80000300a00 */
[----:B------:R-:W3:Y:S04]  /*6eef0*/  LDL.LU.64 R20, [R1+0x1718] ;  /* 0x0017180001147983 */ /* 0x000ee80000300a00 */
[----:B------:R-:W3:Y:S04]  /*6ef00*/  LDL.LU.64 R10, [R1+0x1710] ;  /* 0x00171000010a7983 */ /* 0x000ee80000300a00 */
[----:B------:R3:W-:Y:S04]  /*6ef10*/  STL.64 [R1+0x700], R18 ;  /* 0x0007001201007387 */ /* 0x0007e80000100a00 */
[----:B------:R-:W3:Y:S01]  /*6ef20*/  LDL.LU.64 R246, [R1+0x1708] ;  /* 0x0017080001f67983 */ /* 0x000ee20000300a00 */
[----:B------:R-:W-:-:S02]  /*6ef30*/  ISETP.GE.U32.AND P5, PT, R2, 0x7ffffcf0, PT ;  /* 0x7ffffcf00200780c */ /* 0x000fc40003fa6070 */
[----:B------:R-:W-:Y:S01]  /*6ef40*/  IADD3 R2, R15, -0x294, RZ ;  /* 0xfffffd6c0f027810 */ /* 0x000fe20007ffe0ff */
[----:B------:R-:W1:Y:S08]  /*6ef50*/  LDC R4, c[0x0][0x230] ;  /* 0x00008c00ff047b82 */ /* 0x000e700000000800 */
[----:B------:R-:W1:Y:S01]  /*6ef60*/  LDC R15, c[0x0][0x230] ;  /* 0x00008c00ff0f7b82 */ /* 0x000e620000000800 */
[----:B------:R-:W-:-:S02]  /*6ef70*/  ISETP.GE.U32.AND P0, PT, R0, 0x7ffffcd0, PT ;  /* 0x7ffffcd00000780c */ /* 0x000fc40003f06070 */
[----:B------:R-:W-:-:S05]  /*6ef80*/  IADD3 R0, R22, -0x2b3, RZ ;  /* 0xfffffd4d16007810 */ /* 0x000fca0007ffe0ff */
[----:B------:R-:W1:Y:S01]  /*6ef90*/  LDC R22, c[0x0][0x230] ;  /* 0x00008c00ff167b82 */ /* 0x000e620000000800 */
[----:B------:R-:W-:Y:S01]  /*6efa0*/  ISETP.GE.U32.AND P2, PT, R2, 0x7ffffced, PT ;  /* 0x7ffffced0200780c */ /* 0x000fe20003f46070 */
[----:B------:R3:W-:Y:S01]  /*6efb0*/  LDGSTS.E [R8+0x10000], desc[UR60][R18.64], !P5 ;  /* 0x1000000012087fae */ /* 0x0007e2000e92187c */
[----:B------:R-:W-:Y:S01]  /*6efc0*/  ISETP.GE.U32.AND P5, PT, R0, 0x7ffffcce, PT ;  /* 0x7ffffcce0000780c */ /* 0x000fe20003fa6070 */
[----:B------:R-:W-:Y:S01]  /*6efd0*/  VIADD R0, R16, 0xfffffd4c ;  /* 0xfffffd4c10007836 */ /* 0x000fe20000000000 */
[----:B------:R-:W-:-:S03]  /*6efe0*/  ISETP.GE.U32.AND P6, PT, R3, 0x7ffffccf, PT ;  /* 0x7ffffccf0300780c */ /* 0x000fc60003fc6070 */
[----:B------:R-:W1:Y:S08]  /*6eff0*/  LDC R16, c[0x0][0x230] ;  /* 0x00008c00ff107b82 */ /* 0x000e700000000800 */
[----:B------:R-:W1:Y:S01]  /*6f000*/  LDC R3, c[0x0][0x230] ;  /* 0x00008c00ff037b82 */ /* 0x000e620000000800 */
[----:B----4-:R-:W-:-:S05]  /*6f010*/  IMAD.WIDE R24, R17, 0x4, R238 ;  /* 0x0000000411187825 */ /* 0x010fca00078e02ee */
[----:B------:R4:W-:Y:S04]  /*6f020*/  STL.64 [R1+0x710], R24 ;  /* 0x0007101801007387 */ /* 0x0009e80000100a00 */
[----:B------:R4:W-:Y:S01]  /*6f030*/  LDGSTS.E [R8+0x10004], desc[UR60][R24.64], !P4 ;  /* 0x1000400018087fae */ /* 0x0009e2000e12187c */
[----:B------:R-:W-:Y:S01]  /*6f040*/  ISETP.GE.U32.AND P4, PT, R0, 0x7ffffccd, PT ;  /* 0x7ffffccd0000780c */ /* 0x000fe20003f86070 */
[----:B------:R-:W-:Y:S02]  /*6f050*/  VIADD R0, R14, 0xfffffd2f ;  /* 0xfffffd2f0e007836 */ /* 0x000fe40000000000 */
[----:B--2---:R-:W-:-:S04]  /*6f060*/  IMAD.WIDE R222, R17, 0x4, R12 ;  /* 0x0000000411de7825 */ /* 0x004fc800078e020c */
[----:B---3--:R-:W-:-:S04]  /*6f070*/  IMAD.WIDE R18, R17, 0x4, R170 ;  /* 0x0000000411127825 */ /* 0x008fc800078e02aa */
[----:B------:R-:W-:Y:S01]  /*6f080*/  IMAD.WIDE R20, R17, 0x4, R20 ;  /* 0x0000000411147825 */ /* 0x000fe200078e0214 */
[----:B----4-:R-:W2:Y:S08]  /*6f090*/  LDC R25, c[0x0][0x230] ;  /* 0x00008c00ff197b82 */ /* 0x010eb00000000800 */
[----:B------:R-:W3:Y:S01]  /*6f0a0*/  LDC R24, c[0x0][0x230] ;  /* 0x00008c00ff187b82 */ /* 0x000ee20000000800 */
[----:B-1----:R-:W-:Y:S01]  /*6f0b0*/  IADD3 R2, R4, -0x2d2, RZ ;  /* 0xfffffd2e04027810 */ /* 0x002fe20007ffe0ff */
[----:B------:R1:W-:Y:S04]  /*6f0c0*/  STL.64 [R1+0x720], R18 ;  /* 0x0007201201007387 */ /* 0x0003e80000100a00 */
[----:B------:R-:W4:Y:S04]  /*6f0d0*/  LDL.LU.64 R170, [R1+0x1700] ;  /* 0x0017000001aa7983 */ /* 0x000f280000300a00 */
[----:B------:R-:W-:Y:S04]  /*6f0e0*/  LDGSTS.E [R8+0x10008], desc[UR60][R18.64], !P3 ;  /* 0x1000800012087fae */ /* 0x000fe8000d92187c */
[----:B------:R-:W-:Y:S04]  /*6f0f0*/  LDGSTS.E [R8+0x1000c], desc[UR60][R222.64], !P2 ;  /* 0x1000c000de087fae */ /* 0x000fe8000d12187c */
[----:B------:R2:W-:Y:S01]  /*6f100*/  LDGSTS.E [R8+0x14000], desc[UR60][R20.64], !P0 ;  /* 0x1400000014087fae */ /* 0x0005e2000c12187c */
[----:B------:R-:W-:Y:S01]  /*6f110*/  ISETP.GE.U32.AND P3, PT, R0, 0x7ffffcb0, PT ;  /* 0x7ffffcb00000780c */ /* 0x000fe20003f66070 */
[----:B------:R-:W-:Y:S01]  /*6f120*/  VIADD R0, R15, 0xfffffd2d ;  /* 0xfffffd2d0f007836 */ /* 0x000fe20000000000 */
[----:B------:R-:W3:Y:S08]  /*6f130*/  LDC R14, c[0x0][0x230] ;  /* 0x00008c00ff0e7b82 */ /* 0x000ef00000000800 */
[----:B------:R-:W3:Y:S01]  /*6f140*/  LDC R4, c[0x0][0x230] ;  /* 0x00008c00ff047b82 */ /* 0x000ee20000000800 */
[----:B-1----:R-:W3:Y:S04]  /*6f150*/  LDL.LU.64 R18, [R1+0x1638] ;  /* 0x0016380001127983 */ /* 0x002ee80000300a00 */
[----:B------:R-:W3:Y:S04]  /*6f160*/  LDL.LU.64 R12, [R1+0x1630] ;  /* 0x00163000010c7983 */ /* 0x000ee80000300a00 */
[----:B------:R-:W-:Y:S04]  /*6f170*/  STL.64 [R1+0x730], R222 ;  /* 0x000730de01007387 */ /* 0x000fe80000100a00 */
[----:B------:R2:W-:Y:S01]  /*6f180*/  STL.64 [R1+0x878], R20 ;  /* 0x0008781401007387 */ /* 0x0005e20000100a00 */
[----:B------:R-:W-:-:S02]  /*6f190*/  ISETP.GE.U32.AND P0, PT, R0, 0x7ffffcae, PT ;  /* 0x7ffffcae0000780c */ /* 0x000fc40003f06070 */
[----:B------:R-:W-:Y:S02]  /*6f1a0*/  IADD3 R0, R22, -0x2f1, RZ ;  /* 0xfffffd0f16007810 */ /* 0x000fe40007ffe0ff */
[----:B------:R-:W-:Y:S01]  /*6f1b0*/  ISETP.GE.U32.AND P2, PT, R2, 0x7ffffcaf, PT ;  /* 0x7ffffcaf0200780c */ /* 0x000fe20003f46070 */
[----:B------:R-:W1:Y:S01]  /*6f1c0*/  LDC R15, c[0x0][0x230] ;  /* 0x00008c00ff0f7b82 */ /* 0x000e620000000800 */
[----:B--2---:R-:W-:-:S04]  /*6f1d0*/  IMAD.WIDE R20, R17, 0x4, R10 ;  /* 0x0000000411147825 */ /* 0x004fc800078e020a */
[----:B------:R-:W-:Y:S01]  /*6f1e0*/  IMAD.WIDE R10, R17, 0x4, R246 ;  /* 0x00000004110a7825 */ /* 0x000fe200078e02f6 */
[----:B------:R2:W-:Y:S04]  /*6f1f0*/  STL.64 [R1+0x880], R20 ;  /* 0x0008801401007387 */ /* 0x0005e80000100a00 */
[----:B------:R2:W-:Y:S04]  /*6f200*/  STL.64 [R1+0x888], R10 ;  /* 0x0008880a01007387 */ /* 0x0005e80000100a00 */
[----:B------:R-:W3:Y:S04]  /*6f210*/  LDL.LU.64 R230, [R1+0x1628] ;  /* 0x0016280001e67983 */ /* 0x000ee80000300a00 */
[----:B------:R-:W3:Y:S04]  /*6f220*/  LDL.LU.64 R238, [R1+0x1620] ;  /* 0x0016200001ee7983 */ /* 0x000ee80000300a00 */
[----:B------:R-:W3:Y:S04]  /*6f230*/  LDL.LU.64 R22, [R1+0x1580] ;  /* 0x0015800001167983 */ /* 0x000ee80000300a00 */
[----:B------:R-:W-:Y:S04]  /*6f240*/  LDGSTS.E [R8+0x14004], desc[UR60][R20.64], !P6 ;  /* 0x1400400014087fae */ /* 0x000fe8000f12187c */
[----:B------:R-:W-:Y:S04]  /*6f250*/  LDGSTS.E [R8+0x14008], desc[UR60][R10.64], !P5 ;  /* 0x140080000a087fae */ /* 0x000fe8000e92187c */
[----:B--2---:R-:W2:Y:S04]  /*6f260*/  LDL.LU.64 R20, [R1+0x1578] ;  /* 0x0015780001147983 */ /* 0x004ea80000300a00 */
[----:B------:R-:W2:Y:S04]  /*6f270*/  LDL.LU.64 R10, [R1+0x1570] ;  /* 0x00157000010a7983 */ /* 0x000ea80000300a00 */
[----:B------:R-:W2:Y:S01]  /*6f280*/  LDL.LU.64 R246, [R1+0x1568] ;  /* 0x0015680001f67983 */ /* 0x000ea20000300a00 */
[----:B------:R-:W-:-:S05]  /*6f290*/  VIADD R2, R3, 0xfffffd2c ;  /* 0xfffffd2c03027836 */ /* 0x000fca0000000000 */
[----:B------:R-:W-:Y:S01]  /*6f2a0*/  ISETP.GE.U32.AND P6, PT, R2, 0x7ffffcad, PT ;  /* 0x7ffffcad0200780c */ /* 0x000fe20003fc6070 */
[----:B------:R-:W-:Y:S01]  /*6f2b0*/  VIADD R2, R16, 0xfffffd0d ;  /* 0xfffffd0d10027836 */ /* 0x000fe20000000000 */
[----:B------:R-:W-:Y:S01]  /*6f2c0*/  ISETP.GE.U32.AND P5, PT, R0, 0x7ffffc90, PT ;  /* 0x7ffffc900000780c */ /* 0x000fe20003fa6070 */
[----:B------:R-:W-:Y:S02]  /*6f2d0*/  VIADD R0, R25, 0xfffffd0e ;  /* 0xfffffd0e19007836 */ /* 0x000fe40000000000 */
[----:B----4-:R-:W-:-:S04]  /*6f2e0*/  IMAD.WIDE R170, R17, 0x4, R170 ;  /* 0x0000000411aa7825 */ /* 0x010fc800078e02aa */
[----:B---3--:R-:W-:-:S04]  /*6f2f0*/  IMAD.WIDE R18, R17, 0x4, R18 ;  /* 0x0000000411127825 */ /* 0x008fc800078e0212 */
[----:B------:R-:W-:Y:S01]  /*6f300*/  IMAD.WIDE R12, R17, 0x4, R12 ;  /* 0x00000004110c7825 */ /* 0x000fe200078e020c */
[----:B------:R3:W-:Y:S04]  /*6f310*/  STL.64 [R1+0x890], R170 ;  /* 0x000890aa01007387 */ /* 0x0007e80000100a00 */
[----:B------:R4:W-:Y:S04]  /*6f320*/  STL.64 [R1+0xc20], R18 ;  /* 0x000c201201007387 */ /* 0x0009e80000100a00 */
[----:B------:R-:W-:Y:S04]  /*6f330*/  LDGSTS.E [R8+0x1400c], desc[UR60][R170.64], !P4 ;  /* 0x1400c000aa087fae */ /* 0x000fe8000e12187c */
[----:B------:R2:W-:Y:S04]  /*6f340*/  STL.64 [R1+0xc28], R12 ;  /* 0x000c280c01007387 */ /* 0x0005e80000100a00 */
[----:B------:R4:W-:Y:S01]  /*6f350*/  LDGSTS.E [R8+0x18000], desc[UR60][R18.64], !P3 ;  /* 0x1800000012087fae */ /* 0x0009e2000d92187c */
[----:B------:R-:W-:Y:S01]  /*6f360*/  ISETP.GE.U32.AND P3, PT, R2, 0x7ffffc8e, PT ;  /* 0x7ffffc8e0200780c */ /* 0x000fe20003f66070 */
[----:B------:R-:W-:-:S02]  /*6f370*/  VIADD R2, R24, 0xfffffd6b ;  /* 0xfffffd6b18027836 */ /* 0x000fc40000000000 */
[C---:B------:R-:W-:Y:S01]  /*6f380*/  IMAD.WIDE R230, R17.reuse, 0x4, R230 ;  /* 0x0000000411e67825 */ /* 0x040fe200078e02e6 */
[----:B---3--:R-:W3:Y:S03]  /*6f390*/  LDL.LU.64 R170, [R1+0x17d8] ;  /* 0x0017d80001aa7983 */ /* 0x008ee60000300a00 */
[----:B------:R-:W-:-:S04]  /*6f3a0*/  IMAD.WIDE R222, R17, 0x4, R238 ;  /* 0x0000000411de7825 */ /* 0x000fc800078e02ee */
[----:B------:R-:W-:Y:S01]  /*6f3b0*/  IMAD.WIDE R24, R17, 0x4, R22 ;  /* 0x0000000411187825 */ /* 0x000fe200078e0216 */
[----:B------:R-:W3:Y:S04]  /*6f3c0*/  LDL.LU.64 R238, [R1+0x17d0] ;  /* 0x0017d00001ee7983 */ /* 0x000ee80000300a00 */
[----:B------:R-:W-:Y:S04]  /*6f3d0*/  STL.64 [R1+0xc30], R230 ;  /* 0x000c30e601007387 */ /* 0x000fe80000100a00 */
[----:B------:R-:W-:Y:S04]  /*6f3e0*/  STL.64 [R1+0xc38], R222 ;  /* 0x000c38de01007387 */ /* 0x000fe80000100a00 */
[----:B------:R-:W-:Y:S01]  /*6f3f0*/  STL.64 [R1+0xd58], R24 ;  /* 0x000d581801007387 */ /* 0x000fe20000100a00 */
[----:B------:R-:W-:-:S03]  /*6f400*/  ISETP.GE.U32.AND P4, PT, R0, 0x7ffffc8f, PT ;  /* 0x7ffffc8f0000780c */ /* 0x000fc60003f86070 */
[----:B------:R2:W-:Y:S01]  /*6f410*/  LDGSTS.E [R8+0x18004], desc[UR60][R12.64], !P2 ;  /* 0x180040000c087fae */ /* 0x0005e2000d12187c */
[----:B----4-:R-:W4:Y:S08]  /*6f420*/  LDC R19, c[0x0][0x230] ;  /* 0x00008c00ff137b82 */ /* 0x010f300000000800 */
[----:B------:R-:W3:Y:S01]  /*6f430*/  LDC R18, c[0x0][0x230] ;  /* 0x00008c00ff127b82 */ /* 0x000ee20000000800 */
[----:B-1----:R-:W-:-:S07]  /*6f440*/  VIADD R3, R15, 0xfffffd6a ;  /* 0xfffffd6a0f037836 */ /* 0x002fce0000000000 */
[----:B------:R-:W1:Y:S01]  /*6f450*/  LDC R16, c[0x0][0x230] ;  /* 0x00008c00ff107b82 */ /* 0x000e620000000800 */
[----:B--2---:R-:W-:-:S04]  /*6f460*/  IMAD.WIDE R22, R17, 0x4, R20 ;  /* 0x0000000411167825 */ /* 0x004fc800078e0214 */
[----:B------:R-:W-:-:S04]  /*6f470*/  IMAD.WIDE R20, R17, 0x4, R10 ;  /* 0x0000000411147825 */ /* 0x000fc800078e020a */
[----:B------:R-:W-:Y:S01]  /*6f480*/  IMAD.WIDE R10, R17, 0x4, R246 ;  /* 0x00000004110a7825 */ /* 0x000fe200078e02f6 */
[----:B------:R-:W-:Y:S01]  /*6f490*/  IADD3 R0, R14, -0x2f4, RZ ;  /* 0xfffffd0c0e007810 */ /* 0x000fe20007ffe0ff */
[----:B------:R-:W2:Y:S01]  /*6f4a0*/  LDL.LU.64 R246, [R1+0x17c8] ;  /* 0x0017c80001f67983 */ /* 0x000ea20000300a00 */
[----:B------:R-:W4:Y:S08]  /*6f4b0*/  LDC R14, c[0x0][0x230] ;  /* 0x00008c00ff0e7b82 */ /* 0x000f300000000800 */
[----:B------:R-:W1:Y:S08]  /*6f4c0*/  LDC R13, c[0x0][0x230] ;  /* 0x00008c00ff0d7b82 */ /* 0x000e700000000800 */
[----:B------:R-:W1:Y:S01]  /*6f4d0*/  LDC R12, c[0x0][0x230] ;  /* 0x00008c00ff0c7b82 */ /* 0x000e620000000800 */
[----:B------:R-:W-:Y:S01]  /*6f4e0*/  ISETP.GE.U32.AND P2, PT, R0, 0x7ffffc8d, PT ;  /* 0x7ffffc8d0000780c */ /* 0x000fe20003f46070 */
[----:B------:R-:W-:Y:S04]  /*6f4f0*/  LDGSTS.E [R8+0x18008], desc[UR60][R230.64], !P0 ;  /* 0x18008000e6087fae */ /* 0x000fe8000c12187c */
[----:B------:R-:W-:Y:S01]  /*6f500*/  LDGSTS.E [R8+0x1800c], desc[UR60][R222.64], !P6 ;  /* 0x1800c000de087fae */ /* 0x000fe2000f12187c */
[----:B------:R-:W-:-:S03]  /*6f510*/  IADD3 R0, R4, -0x297, RZ ;  /* 0xfffffd6904007810 */ /* 0x000fc60007ffe0ff */
[----:B------:R-:W-:Y:S04]  /*6f520*/  LDGSTS.E [R8+0x1c000], desc[UR60][R24.64], !P5 ;  /* 0x1c00000018087fae */ /* 0x000fe8000e92187c */
[----:B------:R-:W-:Y:S04]  /*6f530*/  STL.64 [R1+0xd60], R22 ;  /* 0x000d601601007387 */ /* 0x000fe80000100a00 */
[----:B------:R-:W-:Y:S04]  /*6f540*/  LDGSTS.E [R8+0x1c004], desc[UR60][R22.64], !P4 ;  /* 0x1c00400016087fae */ /* 0x000fe8000e12187c */
[----:B------:R4:W-:Y:S04]  /*6f550*/  STL.64 [R1+0xd68], R20 ;  /* 0x000d681401007387 */ /* 0x0009e80000100a00 */
[----:B------:R4:W-:Y:S01]  /*6f560*/  LDGSTS.E [R8+0x1c008], desc[UR60][R20.64], !P3 ;  /* 0x1c00800014087fae */ /* 0x0009e2000d92187c */
[----:B------:R-:W-:-:S03]  /*6f570*/  ISETP.GE.U32.AND P5, PT, R2, 0x7ffffcec, PT ;  /* 0x7ffffcec0200780c */ /* 0x000fc60003fa6070 */
[----:B------:R1:W-:Y:S04]  /*6f580*/  STL.64 [R1+0xd70], R10 ;  /* 0x000d700a01007387 */ /* 0x0003e80000100a00 */
[----:B------:R1:W-:Y:S01]  /*6f590*/  LDGSTS.E [R8+0x1c00c], desc[UR60][R10.64], !P2 ;  /* 0x1c00c0000a087fae */ /* 0x0003e2000d12187c */
[----:B------:R-:W-:Y:S02]  /*6f5a0*/  ISETP.GE.U32.AND P3, PT, R0, 0x7ffffcea, PT ;  /* 0x7ffffcea0000780c */ /* 0x000fe40003f66070 */
[----:B------:R-:W-:Y:S01]  /*6f5b0*/  ISETP.GE.U32.AND P4, PT, R3, 0x7ffffceb, PT ;  /* 0x7ffffceb0300780c */ /* 0x000fe20003f86070 */
[----:B------:R-:W2:Y:S08]  /*6f5c0*/  LDC R4, c[0x0][0x230] ;  /* 0x00008c00ff047b82 */ /* 0x000eb00000000800 */
[----:B----4-:R-:W4:Y:S08]  /*6f5d0*/  LDC R20, c[0x0][0x230] ;  /* 0x00008c00ff147b82 */ /* 0x010f300000000800 */
[----:B------:R-:W4:Y:S08]  /*6f5e0*/  LDC R21, c[0x0][0x230] ;  /* 0x00008c00ff157b82 */ /* 0x000f300000000800 */
[----:B-1----:R-:W1:Y:S08]  /*6f5f0*/  LDC R8, c[0x0][0x230] ;  /* 0x00008c00ff087b82 */ /* 0x002e700000000800 */
[----:B------:R-:W1:Y:S01]  /*6f600*/  LDC R222, c[0x0][0x230] ;  /* 0x00008c00ffde7b82 */ /* 0x000e620000000800 */
[----:B------:R-:W-:-:S02]  /*6f610*/  VIADD R2, R14, 0xfffffd68 ;  /* 0xfffffd680e027836 */ /* 0x000fc40000000000 */
[----:B------:R-:W-:Y:S01]  /*6f620*/  VIADD R0, R13, 0xfffffd4b ;  /* 0xfffffd4b0d007836 */ /* 0x000fe20000000000 */
[----:B------:R-:W4:Y:S04]  /*6f630*/  LDL.LU.64 R10, [R1+0x17c0] ;  /* 0x0017c000010a7983 */ /* 0x000f280000300a00 */
[----:B------:R-:W4:Y:S01]  /*6f640*/  LDL.LU.64 R14, [R1+0x16f8] ;  /* 0x0016f800010e7983 */ /* 0x000f220000300a00 */
[----:B------:R-:W-:Y:S02]  /*6f650*/  IADD3 R3, R12, -0x2b6, RZ ;  /* 0xfffffd4a0c037810 */ /* 0x000fe40007ffe0ff */
[----:B------:R-:W-:Y:S01]  /*6f660*/  ISETP.GE.U32.AND P0, PT, R0, 0x7ffffccc, PT ;  /* 0x7ffffccc0000780c */ /* 0x000fe20003f06070 */
[----:B------:R-:W4:Y:S01]  /*6f670*/  LDL.LU.64 R12, [R1+0x16f0] ;  /* 0x0016f000010c7983 */ /* 0x000f220000300a00 */
[----:B------:R-:W-:-:S02]  /*6f680*/  VIADD R0, R19, 0xfffffd49 ;  /* 0xfffffd4913007836 */ /* 0x000fc40000000000 */
[----:B---3--:R-:W-:-:S05]  /*6f690*/  IMAD.WIDE R24, R17, 0x4, R170 ;  /* 0x0000000411187825 */ /* 0x008fca00078e02aa */
[----:B------:R-:W-:Y:S04]  /*6f6a0*/  STL.64 [R1+0x740], R24 ;  /* 0x0007401801007387 */ /* 0x000fe80000100a00 */
[----:B------:R-:W3:Y:S04]  /*6f6b0*/  LDL.LU.64 R170, [R1+0x16e8] ;  /* 0x0016e80001aa7983 */ /* 0x000ee80000300a00 */
[----:B------:R-:W-:Y:S01]  /*6f6c0*/  LDGSTS.E [R9+0x10000], desc[UR60][R24.64], !P5 ;  /* 0x1000000018097fae */ /* 0x000fe2000e92187c */
[----:B------:R-:W-:Y:S01]  /*6f6d0*/  ISETP.GE.U32.AND P5, PT, R0, 0x7ffffcca, PT ;  /* 0x7ffffcca0000780c */ /* 0x000fe20003fa6070 */
[----:B------:R-:W-:-:S04]  /*6f6e0*/  IMAD.WIDE R22, R17, 0x4, R238 ;  /* 0x0000000411167825 */ /* 0x000fc800078e02ee */
[----:B------:R-:W-:Y:S01]  /*6f6f0*/  VIADD R0, R18, 0xfffffd48 ;  /* 0xfffffd4812007836 */ /* 0x000fe20000000000 */
[----:B------:R1:W-:Y:S01]  /*6f700*/  STL.64 [R1+0x750], R22 ;  /* 0x0007501601007387 */ /* 0x0003e20000100a00 */
[----:B------:R-:W-:-:S03]  /*6f710*/  ISETP.GE.U32.AND P2, PT, R2, 0x7ffffce9, PT ;  /* 0x7ffffce90200780c */ /* 0x000fc60003f46070 */
[----:B------:R1:W-:Y:S01]  /*6f720*/  LDGSTS.E [R9+0x10004], desc[UR60][R22.64], !P4 ;  /* 0x1000400016097fae */ /* 0x0003e2000e12187c */
[----:B--2---:R-:W-:-:S05]  /*6f730*/  IMAD.WIDE R18, R17, 0x4, R246 ;  /* 0x0000000411127825 */ /* 0x004fca00078e02f6 */
[----:B------:R4:W-:Y:S04]  /*6f740*/  STL.64 [R1+0x760], R18 ;  /* 0x0007601201007387 */ /* 0x0009e80000100a00 */
[----:B------:R-:W2:Y:S04]  /*6f750*/  LDL.LU.64 R246, [R1+0x16e0] ;  /* 0x0016e00001f67983 */ /* 0x000ea80000300a00 */
[----:B------:R4:W-:Y:S04]  /*6f760*/  LDGSTS.E [R9+0x10008], desc[UR60][R18.64], !P3 ;  /* 0x1000800012097fae */ /* 0x0009e8000d92187c */
[----:B------:R-:W2:Y:S01]  /*6f770*/  LDL.LU.64 R230, [R1+0x1618] ;  /* 0x0016180001e67983 */ /* 0x000ea20000300a00 */
[----:B------:R-:W-:Y:S01]  /*6f780*/  ISETP.GE.U32.AND P6, PT, R3, 0x7ffffccb, PT ;  /* 0x7ffffccb0300780c */ /* 0x000fe20003fc6070 */
[----:B-1----:R-:W1:Y:S08]  /*6f790*/  LDC R23, c[0x0][0x230] ;  /* 0x00008c00ff177b82 */ /* 0x002e700000000800 */
[----:B------:R-:W1:Y:S08]  /*6f7a0*/  LDC R3, c[0x0][0x230] ;  /* 0x00008c00ff037b82 */ /* 0x000e700000000800 */
[----:B------:R-:W1:Y:S01]  /*6f7b0*/  LDC R22, c[0x0][0x230] ;  /* 0x00008c00ff167b82 */ /* 0x000e620000000800 */
[----:B----4-:R-:W-:-:S04]  /*6f7c0*/  IMAD.WIDE R18, R17, 0x4, R10 ;  /* 0x0000000411127825 */ /* 0x010fc800078e020a */
[C---:B------:R-:W-:Y:S01]  /*6f7d0*/  IMAD.WIDE R14, R17.reuse, 0x4, R14 ;  /* 0x00000004110e7825 */ /* 0x040fe200078e020e */
[----:B------:R-:W4:Y:S04]  /*6f7e0*/  LDL.LU.64 R10, [R1+0x1610] ;  /* 0x00161000010a7983 */ /* 0x000f280000300a00 */
[----:B------:R-:W-:Y:S04]  /*6f7f0*/  STL.64 [R1+0x770], R18 ;  /* 0x0007701201007387 */ /* 0x000fe80000100a00 */
[----:B------:R-:W-:Y:S04]  /*6f800*/  LDGSTS.E [R9+0x1000c], desc[UR60][R18.64], !P2 ;  /* 0x1000c00012097fae */ /* 0x000fe8000d12187c */
[----:B------:R1:W-:Y:S04]  /*6f810*/  STL.64 [R1+0x898], R14 ;  /* 0x0008980e01007387 */ /* 0x0003e80000100a00 */
[----:B------:R1:W-:Y:S02]  /*6f820*/  LDGSTS.E [R9+0x14000], desc[UR60][R14.64], !P0 ;  /* 0x140000000e097fae */ /* 0x0003e4000c12187c */
[----:B-1----:R-:W-:-:S05]  /*6f830*/  IMAD.WIDE R14, R17, 0x4, R12 ;  /* 0x00000004110e7825 */ /* 0x002fca00078e020c */
[----:B------:R1:W-:Y:S04]  /*6f840*/  STL.64 [R1+0x8a0], R14 ;  /* 0x0008a00e01007387 */ /* 0x0003e80000100a00 */
[----:B------:R-:W-:Y:S01]  /*6f850*/  LDGSTS.E [R9+0x14004], desc[UR60][R14.64], !P6 ;  /* 0x140040000e097fae */ /* 0x000fe2000f12187c */
[----:B---3--:R-:W-:-:S05]  /*6f860*/  IMAD.WIDE R12, R17, 0x4, R170 ;  /* 0x00000004110c7825 */ /* 0x008fca00078e02aa */
[----:B------:R3:W-:Y:S04]  /*6f870*/  STL.64 [R1+0x8a8], R12 ;  /* 0x0008a80c01007387 */ /* 0x0007e80000100a00 */
[----:B------:R-:W4:Y:S04]  /*6f880*/  LDL.LU.64 R170, [R1+0x1608] ;  /* 0x0016080001aa7983 */ /* 0x000f280000300a00 */
[----:B------:R-:W4:Y:S04]  /*6f890*/  LDL.LU.64 R238, [R1+0x1600] ;  /* 0x0016000001ee7983 */ /* 0x000f280000300a00 */
[----:B------:R-:W4:Y:S04]  /*6f8a0*/  LDL.LU.64 R18, [R1+0x1560] ;  /* 0x0015600001127983 */ /* 0x000f280000300a00 */
[----:B-1----:R-:W4:Y:S04]  /*6f8b0*/  LDL.LU.64 R14, [R1+0x1558] ;  /* 0x00155800010e7983 */ /* 0x002f280000300a00 */
[----:B------:R-:W-:Y:S01]  /*6f8c0*/  LDGSTS.E [R9+0x14008], desc[UR60][R12.64], !P5 ;  /* 0x140080000c097fae */ /* 0x000fe2000e92187c */
[----:B--2---:R-:W-:-:S03]  /*6f8d0*/  IMAD.WIDE R24, R17, 0x4, R246 ;  /* 0x0000000411187825 */ /* 0x004fc600078e02f6 */
[----:B---3--:R-:W2:Y:S04]  /*6f8e0*/  LDL.LU.64 R12, [R1+0x1550] ;  /* 0x00155000010c7983 */ /* 0x008ea80000300a00 */
[----:B------:R-:W3:Y:S01]  /*6f8f0*/  LDL.LU.64 R246, [R1+0x1548] ;  /* 0x0015480001f67983 */ /* 0x000ee20000300a00 */
[----:B------:R-:W-:Y:S02]  /*6f900*/  ISETP.GE.U32.AND P4, PT, R0, 0x7ffffcc9, PT ;  /* 0x7ffffcc90000780c */ /* 0x000fe40003f86070 */
[----:B------:R-:W-:Y:S01]  /*6f910*/  IADD3 R0, R16, -0x2d5, RZ ;  /* 0xfffffd2b10007810 */ /* 0x000fe20007ffe0ff */
[----:B------:R-:W-:Y:S01]  /*6f920*/  VIADD R2, R4, 0xfffffd2a ;  /* 0xfffffd2a04027836 */ /* 0x000fe20000000000 */
[----:B------:R1:W-:Y:S01]  /*6f930*/  STL.64 [R1+0x8b0], R24 ;  /* 0x0008b01801007387 */ /* 0x0003e20000100a00 */
[----:B------:R-:W3:Y:S01]  /*6f940*/  LDC R16, c[0x0][0x230] ;  /* 0x00008c00ff107b82 */ /* 0x000ee20000000800 */
[----:B------:R-:W-:Y:S01]  /*6f950*/  ISETP.GE.U32.AND P3, PT, R0, 0x7ffffcac, PT ;  /* 0x7ffffcac0000780c */ /* 0x000fe20003f66070 */
[----:B------:R-:W-:-:S06]  /*6f960*/  VIADD R0, R20, 0xfffffd29 ;  /* 0xfffffd2914007836 */ /* 0x000fcc0000000000 */
[----:B------:R-:W1:Y:S01]  /*6f970*/  LDC R20, c[0x0][0x230] ;  /* 0x00008c00ff147b82 */ /* 0x000e620000000800 */
[----:B------:R-:W-:Y:S02]  /*6f980*/  ISETP.GE.U32.AND P2, PT, R2, 0x7ffffcab, PT ;  /* 0x7ffffcab0200780c */ /* 0x000fe40003f46070 */
[----:B------:R-:W-:-:S05]  /*6f990*/  IADD3 R2, R3, -0x2d8, RZ ;  /* 0xfffffd2803027810 */ /* 0x000fca0007ffe0ff */
[----:B------:R-:W3:Y:S01]  /*6f9a0*/  LDC R4, c[0x0][0x230] ;  /* 0x00008c00ff047b82 */ /* 0x000ee20000000800 */
[----:B------:R-:W-:Y:S01]  /*6f9b0*/  ISETP.GE.U32.AND P0, PT, R0, 0x7ffffcaa, PT ;  /* 0x7ffffcaa0000780c */ /* 0x000fe20003f06070 */
[----:B------:R-:W-:Y:S01]  /*6f9c0*/  VIADD R0, R8, 0xfffffd0b ;  /* 0xfffffd0b08007836 */ /* 0x000fe20000000000 */
[----:B------:R-:W-:Y:S02]  /*6f9d0*/  ISETP.GE.U32.AND P6, PT, R2, 0x7ffffca9, PT ;  /* 0x7ffffca90200780c */ /* 0x000fe40003fc6070 */
[----:B------:R-:W-:Y:S01]  /*6f9e0*/  IADD3 R2, R22, -0x2f7, RZ ;  /* 0xfffffd0916027810 */ /* 0x000fe20007ffe0ff */
[----:B------:R1:W-:Y:S02]  /*6f9f0*/  LDGSTS.E [R9+0x1400c], desc[UR60][R24.64], !P4 ;  /* 0x1400c00018097fae */ /* 0x0003e4000e12187c */
[----:B------:R-:W3:Y:S01]  /*6fa00*/  LDC R8, c[0x0][0x230] ;  /* 0x00008c00ff087b82 */ /* 0x000ee20000000800 */
[----:B------:R-:W-:Y:S01]  /*6fa10*/  ISETP.GE.U32.AND P5, PT, R0, 0x7ffffc8c, PT ;  /* 0x7ffffc8c0000780c */ /* 0x000fe20003fa6070 */
[----:B------:R-:W-:-:S02]  /*6fa20*/  VIADD R0, R23, 0xfffffd0a ;  /* 0xfffffd0a17007836 */ /* 0x000fc40000000000 */
[----:B------:R-:W-:-:S04]  /*6fa30*/  IMAD.WIDE R22, R17, 0x4, R230 ;  /* 0x0000000411167825 */ /* 0x000fc800078e02e6 */
[----:B----4-:R-:W-:Y:S01]  /*6fa40*/  IMAD.WIDE R10, R17, 0x4, R10 ;  /* 0x00000004110a7825 */ /* 0x010fe200078e020a */
[----:B------:R4:W-:Y:S04]  /*6fa50*/  LDGSTS.E [R9+0x18000], desc[UR60][R22.64], !P3 ;  /* 0x1800000016097fae */ /* 0x0009e8000d92187c */
[----:B------:R4:W-:Y:S01]  /*6fa60*/  STL.64 [R1+0xc40], R22 ;  /* 0x000c401601007387 */ /* 0x0009e20000100a00 */
[----:B------:R-:W-:-:S03]  /*6fa70*/  ISETP.GE.U32.AND P3, PT, R2, 0x7ffffc8a, PT ;  /* 0x7ffffc8a0200780c */ /* 0x000fc60003f66070 */
[----:B------:R4:W-:Y:S01]  /*6fa80*/  STL.64 [R1+0xc48], R10 ;  /* 0x000c480a01007387 */ /* 0x0009e20000100a00 */
[----:B------:R-:W-:-:S03]  /*6fa90*/  VIADD R2, R21, 0xfffffd67 ;  /* 0xfffffd6715027836 */ /* 0x000fc60000000000 */
[----:B------:R4:W-:Y:S01]  /*6faa0*/  LDGSTS.E [R9+0x18004], desc[UR60][R10.64], !P2 ;  /* 0x180040000a097fae */ /* 0x0009e2000d12187c */
[----:B-1----:R-:W-:Y:S01]  /*6fab0*/  IADD3 R3, R20, -0x29a, RZ ;  /* 0xfffffd6614037810 */ /* 0x002fe20007ffe0ff */
[----:B------:R-:W1:Y:S02]  /*6fac0*/  LDC R24, c[0x0][0x230] ;  /* 0x00008c00ff187b82 */ /* 0x000e640000000800 */
[----:B------:R-:W3:Y:S01]  /*6fad0*/  LDL.LU.64 R20, [R1+0x17b8] ;  /* 0x0017b80001147983 */ /* 0x000ee20000300a00 */
[----:B------:R-:W-:-:S04]  /*6fae0*/  IMAD.WIDE R170, R17, 0x4, R170 ;  /* 0x0000000411aa7825 */ /* 0x000fc800078e02aa */
[----:B------:R-:W-:-:S04]  /*6faf0*/  IMAD.WIDE R230, R17, 0x4, R238 ;  /* 0x0000000411e67825 */ /* 0x000fc800078e02ee */
[C---:B----4-:R-:W-:Y:S01]  /*6fb00*/  IMAD.WIDE R22, R17.reuse, 0x4, R18 ;  /* 0x0000000411167825 */ /* 0x050fe200078e0212 */
[----:B------:R-:W4:Y:S03]  /*6fb10*/  LDL.LU.64 R238, [R1+0x17b0] ;  /* 0x0017b00001ee7983 */ /* 0x000f260000300a00 */
[C---:B------:R-:W-:Y:S01]  /*6fb20*/  IMAD.WIDE R18, R17.reuse, 0x4, R14 ;  /* 0x0000000411127825 */ /* 0x040fe200078e020e */
[----:B------:R1:W-:Y:S04]  /*6fb30*/  STL.64 [R1+0xc50], R170 ;  /* 0x000c50aa01007387 */ /* 0x0003e80000100a00 */
[----:B------:R-:W-:Y:S04]  /*6fb40*/  STL.64 [R1+0xc58], R230 ;  /* 0x000c58e601007387 */ /* 0x000fe80000100a00 */
[----:B------:R-:W-:Y:S04]  /*6fb50*/  STL.64 [R1+0xd78], R22 ;  /* 0x000d781601007387 */ /* 0x000fe80000100a00 */
[----:B------:R-:W-:Y:S01]  /*6fb60*/  LDGSTS.E [R9+0x18008], desc[UR60][R170.64], !P0 ;  /* 0x18008000aa097fae */ /* 0x000fe2000c12187c */
[----:B------:R-:W-:Y:S01]  /*6fb70*/  ISETP.GE.U32.AND P4, PT, R0, 0x7ffffc8b, PT ;  /* 0x7ffffc8b0000780c */ /* 0x000fe20003f86070 */
[----:B------:R-:W1:Y:S08]  /*6fb80*/  LDC R11, c[0x0][0x230] ;  /* 0x00008c00ff0b7b82 */ /* 0x000e700000000800 */
[----:B------:R-:W4:Y:S01]  /*6fb90*/  LDC R10, c[0x0][0x230] ;  /* 0x00008c00ff0a7b82 */ /* 0x000f220000000800 */
[----:B--2---:R-:W-:-:S04]  /*6fba0*/  IMAD.WIDE R14, R17, 0x4, R12 ;  /* 0x00000004110e7825 */ /* 0x004fc800078e020c */
[----:B---3--:R-:W-:Y:S01]  /*6fbb0*/  IMAD.WIDE R12, R17, 0x4, R246 ;  /* 0x00000004110c7825 */ /* 0x008fe200078e02f6 */
[----:B------:R-:W-:Y:S04]  /*6fbc0*/  LDGSTS.E [R9+0x1800c], desc[UR60][R230.64], !P6 ;  /* 0x1800c000e6097fae */ /* 0x000fe8000f12187c */
[----:B------:R-:W2:Y:S04]  /*6fbd0*/  LDL.LU.64 R246, [R1+0x17a8] ;  /* 0x0017a80001f67983 */ /* 0x000ea80000300a00 */
[----:B------:R3:W-:Y:S04]  /*6fbe0*/  STL.64 [R1+0xd88], R18 ;  /* 0x000d881201007387 */ /* 0x0007e80000100a00 */
[----:B-1----:R-:W2:Y:S01]  /*6fbf0*/  LDL.LU.64 R170, [R1+0x2590] ;  /* 0x0025900001aa7983 */ /* 0x002ea20000300a00 */
[----:B------:R-:W-:-:S03]  /*6fc00*/  VIADD R0, R16, 0xfffffd08 ;  /* 0xfffffd0810007836 */ /* 0x000fc60000000000 */
[----:B------:R1:W-:Y:S04]  /*6fc10*/  STL.64 [R1+0xd90], R14 ;  /* 0x000d900e01007387 */ /* 0x0003e80000100a00 */
[----:B------:R1:W-:Y:S01]  /*6fc20*/  LDGSTS.E [R9+0x1c000], desc[UR60][R22.64], !P5 ;  /* 0x1c00000016097fae */ /* 0x0003e2000e92187c */
[----:B------:R-:W2:Y:S01]  /*6fc30*/  LDC R16, c[0x0][0x230] ;  /* 0x00008c00ff107b82 */ /* 0x000ea20000000800 */
[----:B------:R-:W-:Y:S02]  /*6fc40*/  ISETP.GE.U32.AND P2, PT, R0, 0x7ffffc89, PT ;  /* 0x7ffffc890000780c */ /* 0x000fe40003f46070 */
[----:B------:R1:W-:Y:S04]  /*6fc50*/  STL.64 [R1+0xda0], R12 ;  /* 0x000da00c01007387 */ /* 0x0003e80000100a00 */
[----:B------:R-:W-:Y:S04]  /*6fc60*/  LDGSTS.E [R9+0x1c004], desc[UR60][R18.64], !P4 ;  /* 0x1c00400012097fae */ /* 0x000fe8000e12187c */
[----:B------:R-:W-:Y:S01]  /*6fc70*/  LDGSTS.E [R9+0x1c008], desc[UR60][R14.64], !P3 ;  /* 0x1c0080000e097fae */ /* 0x000fe2000d92187c */
[----:B------:R-:W-:Y:S01]  /*6fc80*/  VIADD R0, R4, 0xfffffd65 ;  /* 0xfffffd6504007836 */ /* 0x000fe20000000000 */
[----:B------:R-:W-:-:S02]  /*6fc90*/  ISETP.GE.U32.AND P5, PT, R2, 0x7ffffce8, PT ;  /* 0x7ffffce80200780c */ /* 0x000fc40003fa6070 */
[----:B---3--:R-:W3:Y:S04]  /*6fca0*/  LDL.LU.64 R18, [R1+0x17a0] ;  /* 0x0017a00001127983 */ /* 0x008ee80000300a00 */
[----:B------:R1:W-:Y:S04]  /*6fcb0*/  LDGSTS.E [R9+0x1c00c], desc[UR60][R12.64], !P2 ;  /* 0x1c00c0000c097fae */ /* 0x0003e8000d12187c */
[----:B-1----:R-:W3:Y:S01]  /*6fcc0*/  LDL.LU.64 R14, [R1+0x16d8] ;  /* 0x0016d800010e7983 */ /* 0x002ee20000300a00 */
[----:B------:R-:W-:Y:S02]  /*6fcd0*/  ISETP.GE.U32.AND P3, PT, R0, 0x7ffffce6, PT ;  /* 0x7ffffce60000780c */ /* 0x000fe40003f66070 */
[----:B------:R-:W-:Y:S01]  /*6fce0*/  IADD3 R0, R11, -0x2b9, RZ ;  /* 0xfffffd470b007810 */ /* 0x000fe20007ffe0ff */
[----:B------:R-:W-:Y:S01]  /*6fcf0*/  IMAD.WIDE R22, R17, 0x4, R20 ;  /* 0x0000000411167825 */ /* 0x000fe200078e0214 */
[----:B------:R-:W-:Y:S01]  /*6fd00*/  ISETP.GE.U32.AND P4, PT, R3, 0x7ffffce7, PT ;  /* 0x7ffffce70300780c */ /* 0x000fe20003f86070 */
[----:B------:R-:W1:Y:S01]  /*6fd10*/  LDC R4, c[0x0][0x230] ;  /* 0x00008c00ff047b82 */ /* 0x000e620000000800 */
[----:B------:R-:W3:Y:S04]  /*6fd20*/  LDL.LU.64 R12, [R1+0x16d0] ;  /* 0x0016d000010c7983 */ /* 0x000ee80000300a00 */
[----:B------:R-:W3:Y:S01]  /*6fd30*/  LDL.LU.64 R20, [R1+0x16c8] ;  /* 0x0016c80001147983 */ /* 0x000ee20000300a00 */
[----:B------:R-:W-:Y:S01]  /*6fd40*/  ISETP.GE.U32.AND P0, PT, R0, 0x7ffffcc8, PT ;  /* 0x7ffffcc80000780c */ /* 0x000fe20003f06070 */
[----:B------:R-:W-:-:S02]  /*6fd50*/  VIADD R0, R24, 0xfffffd45 ;  /* 0xfffffd4518007836 */ /* 0x000fc40000000000 */
[----:B------:R2:W-:Y:S01]  /*6fd60*/  STL.64 [R1+0x780], R22 ;  /* 0x0007801601007387 */ /* 0x0005e20000100a00 */
[----:B------:R-:W-:Y:S01]  /*6fd70*/  VIADD R2, R8, 0xfffffd64 ;  /* 0xfffffd6408027836 */ /* 0x000fe20000000000 */
[----:B------:R-:W1:Y:S08]  /*6fd80*/  LDC R11, c[0x0][0x230] ;  /* 0x00008c00ff0b7b82 */ /* 0x000e700000000800 */
[----:B------:R-:W1:Y:S08]  /*6fd90*/  LDC R8, c[0x0][0x230] ;  /* 0x00008c00ff087b82 */ /* 0x000e700000000800 */
[----:B------:R-:W1:Y:S01]  /*6fda0*/  LDC R9, c[0x0][0x230] ;  /* 0x00008c00ff097b82 */ /* 0x000e620000000800 */
[----:B----4-:R-:W-:-:S05]  /*6fdb0*/  IMAD.WIDE R24, R17, 0x4, R238 ;  /* 0x0000000411187825 */ /* 0x010fca00078e02ee */
[----:B------:R-:W-:Y:S04]  /*6fdc0*/  STL.64 [R1+0x790], R24 ;  /* 0x0007901801007387 */ /* 0x000fe80000100a00 */
[----:B--2---:R2:W-:Y:S01]  /*6fdd0*/  LDGSTS.E [R171+0x10000], desc[UR60][R22.64], !P5 ;  /* 0x1000000016ab7fae */ /* 0x0045e2000e92187c */
[----:B------:R-:W-:Y:S01]  /*6fde0*/  VIADD R3, R10, 0xfffffd46 ;  /* 0xfffffd460a037836 */ /* 0x000fe20000000000 */
[----:B------:R-:W-:Y:S01]  /*6fdf0*/  ISETP.GE.U32.AND P2, PT, R2, 0x7ffffce5, PT ;  /* 0x7ffffce50200780c */ /* 0x000fe20003f46070 */
[----:B------:R-:W4:Y:S01]  /*6fe00*/  LDC R10, c[0x0][0x230] ;  /* 0x00008c00ff0a7b82 */ /* 0x000f220000000800 */
[----:B------:R-:W-:Y:S01]  /*6fe10*/  LDGSTS.E [R171+0x10004], desc[UR60][R24.64], !P4 ;  /* 0x1000400018ab7fae */ /* 0x000fe2000e12187c */
[----:B--2---:R-:W-:-:S03]  /*6fe20*/  IMAD.WIDE R22, R17, 0x4, R246 ;  /* 0x0000000411167825 */ /* 0x004fc600078e02f6 */
[----:B------:R-:W2:Y:S04]  /*6fe30*/  LDL.LU.64 R246, [R1+0x16c0] ;  /* 0x0016c00001f67983 */ /* 0x000ea80000300a00 */
[----:B------:R1:W-:Y:S04]  /*6fe40*/  STL.64 [R1+0x7a0], R22 ;  /* 0x0007a01601007387 */ /* 0x0003e80000100a00 */
[----:B------:R1:W-:Y:S04]  /*6fe50*/  LDGSTS.E [R171+0x10008], desc[UR60][R22.64], !P3 ;  /* 0x1000800016ab7fae */ /* 0x0003e8000d92187c */
[----:B------:R-:W2:Y:S01]  /*6fe60*/  LDL.LU.64 R238, [R1+0x15f8] ;  /* 0x0015f80001ee7983 */ /* 0x000ea20000300a00 */
[----:B------:R-:W-:Y:S01]  /*6fe70*/  ISETP.GE.U32.AND P5, PT, R0, 0x7ffffcc6, PT ;  /* 0x7ffffcc60000780c */ /* 0x000fe20003fa6070 */
[----:B---3--:R-:W-:-:S04]  /*6fe80*/  IMAD.WIDE R14, R17, 0x4, R14 ;  /* 0x00000004110e7825 */ /* 0x008fc800078e020e */
[C---:B-1----:R-:W-:Y:S02]  /*6fe90*/  IMAD.WIDE R22, R17.reuse, 0x4, R18 ;  /* 0x0000000411167825 */ /* 0x042fe400078e0212 */
[----:B------:R-:W3:Y:S02]  /*6fea0*/  LDL.LU.64 R18, [R1+0x15f0] ;  /* 0x0015f00001127983 */ /* 0x000ee40000300a00 */
[----:B------:R-:W-:Y:S02]  /*6feb0*/  IMAD.WIDE R12, R17, 0x4, R12 ;  /* 0x00000004110c7825 */ /* 0x000fe400078e020c */
[----:B------:R1:W-:Y:S01]  /*6fec0*/  STL.64 [R1+0x7b0], R22 ;  /* 0x0007b01601007387 */ /* 0x0003e20000100a00 */
[----:B------:R-:W-:Y:S02]  /*6fed0*/  ISETP.GE.U32.AND P6, PT, R3, 0x7ffffcc7, PT ;  /* 0x7ffffcc70300780c */ /* 0x000fe40003fc6070 */
[----:B------:R-:W-:Y:S01]  /*6fee0*/  IADD3 R2, R222, -0x2bc, RZ ;  /* 0xfffffd44de027810 */ /* 0x000fe20007ffe0ff */
[----:B------:R-:W-:Y:S01]  /*6fef0*/  VIADD R0, R16, 0xfffffd27 ;  /* 0xfffffd2710007836 */ /* 0x000fe20000000000 */
[----:B------:R1:W-:Y:S04]  /*6ff00*/  LDGSTS.E [R171+0x1000c], desc[UR60][R22.64], !P2 ;  /* 0x1000c00016ab7fae */ /* 0x0003e8000d12187c */
[----:B------:R4:W-:Y:S04]  /*6ff10*/  STL.64 [R1+0x8b8], R14 ;  /* 0x0008b80e01007387 */ /* 0x0009e80000100a00 */
[----:B------:R4:W-:Y:S01]  /*6ff20*/  STL.64 [R1+0x8c0], R12 ;  /* 0x0008c00c01007387 */ /* 0x0009e20000100a00 */
[----:B------:R-:W-:-:S02]  /*6ff30*/  ISETP.GE.U32.AND P4, PT, R2, 0x7ffffcc5, PT ;  /* 0x7ffffcc50200780c */ /* 0x000fc40003f86070 */
[----:B------:R-:W-:Y:S01]  /*6ff40*/  ISETP.GE.U32.AND P3, PT, R0, 0x7ffffca8, PT ;  /* 0x7ffffca80000780c */ /* 0x000fe20003f66070 */
[----:B------:R-:W-:Y:S01]  /*6ff50*/  VIADD R2, R4, 0xfffffd26 ;  /* 0xfffffd2604027836 */ /* 0x000fe20000000000 */
[----:B------:R-:W-:Y:S01]  /*6ff60*/  IADD3 R0, R8, -0x2db, RZ ;  /* 0xfffffd2508007810 */ /* 0x000fe20007ffe0ff */
[----:B------:R-:W-:Y:S04]  /*6ff70*/  LDGSTS.E [R171+0x14000], desc[UR60][R14.64], !P0 ;  /* 0x140000000eab7fae */ /* 0x000fe8000c12187c */
[----:B------:R-:W-:Y:S01]  /*6ff80*/  LDGSTS.E [R171+0x14004], desc[UR60][R12.64], !P6 ;  /* 0x140040000cab7fae */ /* 0x000fe2000f12187c */
[----:B------:R-:W2:Y:S08]  /*6ff90*/  LDC R222, c[0x0][0x230] ;  /* 0x00008c00ffde7b82 */ /* 0x000eb00000000800 */
[----:B------:R-:W3:Y:S08]  /*6ffa0*/  LDC R16, c[0x0][0x230] ;  /* 0x00008c00ff107b82 */ /* 0x000ef00000000800 */
[----:B------:R-:W3:Y:S01]  /*6ffb0*/  LDC R3, c[0x0][0x230] ;  /* 0x00008c00ff037b82 */ /* 0x000ee20000000800 */
[----:B-1----:R-:W-:Y:S01]  /*6ffc0*/  IMAD.WIDE R22, R17, 0x4, R20 ;  /* 0x0000000411167825 */ /* 0x002fe200078e0214 */
[----:B------:R-:W-:Y:S01]  /*6ffd0*/  ISETP.GE.U32.AND P2, PT, R2, 0x7ffffca7, PT ;  /* 0x7ffffca70200780c */ /* 0x000fe20003f46070 */
[----:B------:R-:W3:Y:S01]  /*6ffe0*/  LDL.LU.64 R20, [R1+0x15e8] ;  /* 0x0015e80001147983 */ /* 0x000ee20000300a00 */
[----:B------:R-:W-:-:S03]  /*6fff0*/  ISETP.GE.U32.AND P0, PT, R0, 0x7ffffca6, PT ;  /* 0x7ffffca60000780c */ /* 0x000fc60003f06070 */
[----:B------:R-:W3:Y:S01]  /*70000*/  LDL.LU.64 R230, [R1+0x15e0] ;  /* 0x0015e00001e67983 */ /* 0x000ee20000300a00 */
[----:B------:R-:W-:Y:S02]  /*70010*/  VIADD R2, R11, 0xfffffd24 ;  /* 0xfffffd240b027836 */ /* 0x000fe40000000000 */
[----:B----4-:R-:W-:Y:S01]  /*70020*/  VIADD R0, R10, 0xfffffd07 ;  /* 0xfffffd070a007836 */ /* 0x010fe20000000000 */
[----:B------:R1:W-:Y:S04]  /*70030*/  STL.64 [R1+0x8d0], R22 ;  /* 0x0008d01601007387 */ /* 0x0003e80000100a00 */
[----:B------:R-:W4:Y:S04]  /*70040*/  LDL.LU.64 R10, [R1+0x1540] ;  /* 0x00154000010a7983 */ /* 0x000f280000300a00 */
[----:B------:R-:W4:Y:S04]  /*70050*/  LDL.LU.64 R14, [R1+0x1538] ;  /* 0x00153800010e7983 */ /* 0x000f280000300a00 */
[----:B------:R-:W4:Y:S04]  /*70060*/  LDL.LU.64 R12, [R1+0x1530] ;  /* 0x00153000010c7983 */ /* 0x000f280000300a00 */
[----:B------:R1:W-:Y:S01]  /*70070*/  LDGSTS.E [R171+0x14008], desc[UR60][R22.64], !P5 ;  /* 0x1400800016ab7fae */ /* 0x0003e2000e92187c */
[C---:B--2---:R-:W-:Y:S01]  /*70080*/  IMAD.WIDE R24, R17.reuse, 0x4, R246 ;  /* 0x0000000411187825 */ /* 0x044fe200078e02f6 */
[----:B------:R-:W2:Y:S02]  /*70090*/  LDC R4, c[0x0][0x230] ;  /* 0x00008c00ff047b82 */ /* 0x000ea40000000800 */
[----:B------:R-:W2:Y:S01]  /*700a0*/  LDL.LU.64 R246, [R1+0x1528] ;  /* 0x0015280001f67983 */ /* 0x000ea20000300a00 */
[----:B-1----:R-:W-:-:S03]  /*700b0*/  IMAD.WIDE R22, R17, 0x4, R238 ;  /* 0x0000000411167825 */ /* 0x002fc600078e02ee */
[----:B------:R1:W-:Y:S01]  /*700c0*/  STL.64 [R1+0x8d8], R24 ;  /* 0x0008d81801007387 */ /* 0x0003e20000100a00 */
[----:B------:R-:W-:Y:S02]  /*700d0*/  ISETP.GE.U32.AND P5, PT, R0, 0x7ffffc88, PT ;  /* 0x7ffffc880000780c */ /* 0x000fe40003fa6070 */
[----:B------:R-:W-:Y:S01]  /*700e0*/  ISETP.GE.U32.AND P6, PT, R2, 0x7ffffca5, PT ;  /* 0x7ffffca50200780c */ /* 0x000fe20003fc6070 */
[----:B------:R-:W-:Y:S01]  /*700f0*/  VIADD R0, R222, 0xfffffd05 ;  /* 0xfffffd05de007836 */ /* 0x000fe20000000000 */
[----:B------:R4:W-:Y:S01]  /*70100*/  STL.64 [R1+0xc60], R22 ;  /* 0x000c601601007387 */ /* 0x0009e20000100a00 */
[----:B------:R-:W-:-:S03]  /*70110*/  IADD3 R2, R9, -0x2fa, RZ ;  /* 0xfffffd0609027810 */ /* 0x000fc60007ffe0ff */
[----:B------:R1:W-:Y:S04]  /*70120*/  LDGSTS.E [R171+0x1400c], desc[UR60][R24.64], !P4 ;  /* 0x1400c00018ab7fae */ /* 0x0003e8000e12187c */
[----:B------:R4:W-:Y:S01]  /*70130*/  LDGSTS.E [R171+0x18000], desc[UR60][R22.64], !P3 ;  /* 0x1800000016ab7fae */ /* 0x0009e2000d92187c */
[----:B---3--:R-:W-:Y:S01]  /*70140*/  IMAD.WIDE R18, R17, 0x4, R18 ;  /* 0x0000000411127825 */ /* 0x008fe200078e0212 */
[----:B------:R-:W-:Y:S01]  /*70150*/  ISETP.GE.U32.AND P4, PT, R2, 0x7ffffc87, PT ;  /* 0x7ffffc870200780c */ /* 0x000fe20003f86070 */
[----:B------:R-:W3:Y:S08]  /*70160*/  LDC R8, c[0x0][0x230] ;  /* 0x00008c00ff087b82 */ /* 0x000ef00000000800 */
[----:B------:R-:W3:Y:S08]  /*70170*/  LDC R9, c[0x0][0x230] ;  /* 0x00008c00ff097b82 */ /* 0x000ef00000000800 */
[----:B-1----:R-:W1:Y:S01]  /*70180*/  LDC R24, c[0x0][0x230] ;  /* 0x00008c00ff187b82 */ /* 0x002e620000000800 */
[----:B------:R1:W-:Y:S01]  /*70190*/  STL.64 [R1+0xc68], R18 ;  /* 0x000c681201007387 */ /* 0x0003e20000100a00 */
[----:B------:R-:W-:Y:S01]  /*701a0*/  ISETP.GE.U32.AND P3, PT, R0, 0x7ffffc86, PT ;  /* 0x7ffffc860000780c */ /* 0x000fe20003f66070 */
[----:B------:R-:W-:-:S02]  /*701b0*/  VIADD R0, R16, 0xfffffd04 ;  /* 0xfffffd0410007836 */ /* 0x000fc40000000000 */
[----:B------:R1:W-:Y:S01]  /*701c0*/  LDGSTS.E [R171+0x18004], desc[UR60][R18.64], !P2 ;  /* 0x1800400012ab7fae */ /* 0x0003e2000d12187c */
[----:B------:R-:W-:-:S04]  /*701d0*/  IMAD.WIDE R238, R17, 0x4, R20 ;  /* 0x0000000411ee7825 */ /* 0x000fc800078e0214 */
[----:B------:R-:W-:Y:S01]  /*701e0*/  IMAD.WIDE R230, R17, 0x4, R230 ;  /* 0x0000000411e67825 */ /* 0x000fe200078e02e6 */
[----:B------:R-:W3:Y:S01]  /*701f0*/  LDL.LU.64 R20, [R1+0x1798] ;  /* 0x0017980001147983 */ /* 0x000ee20000300a00 */
[----:B------:R-:W-:-:S03]  /*70200*/  ISETP.GE.U32.AND P2, PT, R0, 0x7ffffc85, PT ;  /* 0x7ffffc850000780c */ /* 0x000fc60003f46070 */
[----:B------:R-:W-:Y:S01]  /*70210*/  STL.64 [R1+0xc70], R238 ;  /* 0x000c70ee01007387 */ /* 0x000fe20000100a00 */
[----:B----4-:R-:W-:-:S04]  /*70220*/  IMAD.WIDE R222, R17, 0x4, R10 ;  /* 0x0000000411de7825 */ /* 0x010fc800078e020a */
[----:B------:R-:W-:-:S04]  /*70230*/  IMAD.WIDE R22, R17, 0x4, R14 ;  /* 0x0000000411167825 */ /* 0x000fc800078e020e */
[----:B------:R-:W-:Y:S01]  /*70240*/  IMAD.WIDE R14, R17, 0x4, R12 ;  /* 0x00000004110e7825 */ /* 0x000fe200078e020c */
[----:B------:R-:W4:Y:S04]  /*70250*/  LDL.LU.64 R10, [R1+0x1790] ;  /* 0x00179000010a7983 */ /* 0x000f280000300a00 */
[----:B------:R-:W-:Y:S04]  /*70260*/  STL.64 [R1+0xc78], R230 ;  /* 0x000c78e601007387 */ /* 0x000fe80000100a00 */
[----:B------:R-:W-:Y:S04]  /*70270*/  LDGSTS.E [R171+0x18008], desc[UR60][R238.64], !P0 ;  /* 0x18008000eeab7fae */ /* 0x000fe8000c12187c */
[----:B------:R2:W-:Y:S04]  /*70280*/  STL.64 [R1+0xda8], R222 ;  /* 0x000da8de01007387 */ /* 0x0005e80000100a00 */
[----:B------:R-:W-:Y:S04]  /*70290*/  LDGSTS.E [R171+0x1800c], desc[UR60][R230.64], !P6 ;  /* 0x1800c000e6ab7fae */ /* 0x000fe8000f12187c */
[----:B------:R-:W-:Y:S04]  /*702a0*/  STL.64 [R1+0xdb0], R22 ;  /* 0x000db01601007387 */ /* 0x000fe80000100a00 */
[----:B------:R2:W-:Y:S04]  /*702b0*/  LDGSTS.E [R171+0x1c000], desc[UR60][R222.64], !P5 ;  /* 0x1c000000deab7fae */ /* 0x0005e8000e92187c */
[----:B------:R2:W-:Y:S04]  /*702c0*/  STL.64 [R1+0xdb8], R14 ;  /* 0x000db80e01007387 */ /* 0x0005e80000100a00 */
[----:B------:R-:W-:Y:S04]  /*702d0*/  LDGSTS.E [R171+0x1c004], desc[UR60][R22.64], !P4 ;  /* 0x1c00400016ab7fae */ /* 0x000fe8000e12187c */
[----:B------:R-:W-:Y:S01]  /*702e0*/  LDGSTS.E [R171+0x1c008], desc[UR60][R14.64], !P3 ;  /* 0x1c0080000eab7fae */ /* 0x000fe2000d92187c */
[----:B-1----:R-:W1:Y:S08]  /*702f0*/  LDC R19, c[0x0][0x230] ;  /* 0x00008c00ff137b82 */ /* 0x002e700000000800 */
[----:B------:R-:W1:Y:S01]  /*70300*/  LDC R18, c[0x0][0x230] ;  /* 0x00008c00ff127b82 */ /* 0x000e620000000800 */
[----:B--2---:R-:W-:Y:S01]  /*70310*/  IADD3 R0, R4, -0x29d, RZ ;  /* 0xfffffd6304007810 */ /* 0x004fe20007ffe0ff */
[----:B------:R-:W-:-:S06]  /*70320*/  VIADD R2, R3, 0xfffffd62 ;  /* 0xfffffd6203027836 */ /* 0x000fcc0000000000 */
[----:B------:R-:W2:Y:S08]  /*70330*/  LDC R4, c[0x0][0x230] ;  /* 0x00008c00ff047b82 */ /* 0x000eb00000000800 */
[----:B------:R-:W2:Y:S08]  /*70340*/  LDC R16, c[0x0][0x230] ;  /* 0x00008c00ff107b82 */ /* 0x000eb00000000800 */
[----:B------:R-:W2:Y:S08]  /*70350*/  LDC R223, c[0x0][0x230] ;  /* 0x00008c00ffdf7b82 */ /* 0x000eb00000000800 */
[----:B------:R-:W2:Y:S01]  /*70360*/  LDC R222, c[0x0][0x230] ;  /* 0x00008c00ffde7b82 */ /* 0x000ea20000000800 */
[----:B------:R-:W-:-:S05]  /*70370*/  IMAD.WIDE R12, R17, 0x4, R246 ;  /* 0x00000004110c7825 */ /* 0x000fca00078e02f6 */
[----:B------:R1:W-:Y:S04]  /*70380*/  STL.64 [R1+0xdc0], R12 ;  /* 0x000dc00c01007387 */ /* 0x0003e80000100a00 */
[----:B------:R-:W2:Y:S04]  /*70390*/  LDL.LU.64 R14, [R1+0x1788] ;  /* 0x00178800010e7983 */ /* 0x000ea80000300a00 */
[----:B------:R3:W-:Y:S04]  /*703a0*/  LDGSTS.E [R171+0x1c00c], desc[UR60][R12.64], !P2 ;  /* 0x1c00c0000cab7fae */ /* 0x0007e8000d12187c */
[----:B-1----:R-:W2:Y:S01]  /*703b0*/  LDL.LU.64 R12, [R1+0x1780] ;  /* 0x00178000010c7983 */ /* 0x002ea20000300a00 */
[----:B------:R-:W-:Y:S01]  /*703c0*/  ISETP.GE.U32.AND P2, PT, R0, 0x7ffffce4, PT ;  /* 0x7ffffce40000780c */ /* 0x000fe20003f46070 */
[----:B---3--:R-:W-:-:S02]  /*703d0*/  VIADD R0, R8, 0xfffffd61 ;  /* 0xfffffd6108007836 */ /* 0x008fc40000000000 */
[----:B------:R-:W-:Y:S01]  /*703e0*/  VIADD R3, R19, 0xfffffd43 ;  /* 0xfffffd4313037836 */ /* 0x000fe20000000000 */
[----:B------:R-:W-:Y:S01]  /*703f0*/  ISETP.GE.U32.AND P3, PT, R2, 0x7ffffce3, PT ;  /* 0x7ffffce30200780c */ /* 0x000fe20003f66070 */
[----:B------:R-:W1:Y:S08]  /*70400*/  LDC R171, c[0x0][0x230] ;  /* 0x00008c00ffab7b82 */ /* 0x000e700000000800 */
[----:B------:R-:W3:Y:S01]  /*70410*/  LDC R8, c[0x0][0x230] ;  /* 0x00008c00ff087b82 */ /* 0x000ee20000000800 */
[----:B------:R-:W-:Y:S01]  /*70420*/  ISETP.GE.U32.AND P4, PT, R0, 0x7ffffce2, PT ;  /* 0x7ffffce20000780c */ /* 0x000fe20003f86070 */
[----:B------:R-:W-:-:S02]  /*70430*/  VIADD R0, R18, 0xfffffd42 ;  /* 0xfffffd4212007836 */ /* 0x000fc40000000000 */
[----:B------:R-:W3:Y:S04]  /*70440*/  LDL.LU.64 R18, [R1+0x16b8] ;  /* 0x0016b80001127983 */ /* 0x000ee80000300a00 */
[----:B------:R-:W3:Y:S01]  /*70450*/  LDL.LU.64 R246, [R1+0x16b0] ;  /* 0x0016b00001f67983 */ /* 0x000ee20000300a00 */
[----:B------:R-:W-:-:S03]  /*70460*/  IMAD.WIDE R22, R17, 0x4, R20 ;  /* 0x0000000411167825 */ /* 0x000fc600078e0214 */
[----:B------:R-:W3:Y:S01]  /*70470*/  LDL.LU.64 R20, [R1+0x16a8] ;  /* 0x0016a80001147983 */ /* 0x000ee20000300a00 */
[----:B----4-:R-:W-:-:S03]  /*70480*/  IMAD.WIDE R10, R17, 0x4, R10 ;  /* 0x00000004110a7825 */ /* 0x010fc600078e020a */
[----:B------:R-:W-:Y:S04]  /*70490*/  STL.64 [R1+0x7c0], R22 ;  /* 0x0007c01601007387 */ /* 0x000fe80000100a00 */
[----:B------:R2:W-:Y:S04]  /*704a0*/  LDGSTS.E [R244+0x10000], desc[UR60][R22.64], !P2 ;  /* 0x1000000016f47fae */ /* 0x0005e8000d12187c */
[----:B------:R4:W-:Y:S04]  /*704b0*/  STL.64 [R1+0x7d0], R10 ;  /* 0x0007d00a01007387 */ /* 0x0009e80000100a00 */
[----:B------:R-:W-:Y:S04]  /*704c0*/  LDGSTS.E [R244+0x10004], desc[UR60][R10.64], !P3 ;  /* 0x100040000af47fae */ /* 0x000fe8000d92187c */
[----:B----4-:R-:W4:Y:S04]  /*704d0*/  LDL.LU.64 R10, [R1+0x16a0] ;  /* 0x0016a000010a7983 */ /* 0x010f280000300a00 */
[----:B------:R-:W4:Y:S01]  /*704e0*/  LDL.LU.64 R238, [R1+0x15d8] ;  /* 0x0015d80001ee7983 */ /* 0x000f220000300a00 */
[----:B------:R-:W-:-:S02]  /*704f0*/  IADD3 R2, R9, -0x2a0, RZ ;  /* 0xfffffd6009027810 */ /* 0x000fc40007ffe0ff */
[----:B------:R-:W-:Y:S01]  /*70500*/  ISETP.GE.U32.AND P6, PT, R3, 0x7ffffcc4, PT ;  /* 0x7ffffcc40300780c */ /* 0x000fe20003fc6070 */
[----:B------:R-:W3:Y:S08]  /*70510*/  LDC R9, c[0x0][0x230] ;  /* 0x00008c00ff097b82 */ /* 0x000ef00000000800 */
[----:B------:R-:W3:Y:S01]  /*70520*/  LDC R3, c[0x0][0x230] ;  /* 0x00008c00ff037b82 */ /* 0x000ee20000000800 */
[----:B------:R-:W-:Y:S01]  /*70530*/  ISETP.GE.U32.AND P5, PT, R2, 0x7ffffce1, PT ;  /* 0x7ffffce10200780c */ /* 0x000fe20003fa6070 */
[----:B--2---:R-:W-:-:S05]  /*70540*/  IMAD.WIDE R22, R17, 0x4, R14 ;  /* 0x0000000411167825 */ /* 0x004fca00078e020e */
[----:B------:R-:W-:Y:S04]  /*70550*/  STL.64 [R1+0x7d8], R22 ;  /* 0x0007d81601007387 */ /* 0x000fe80000100a00 */
[----:B------:R-:W-:Y:S01]  /*70560*/  LDGSTS.E [R244+0x10008], desc[UR60][R22.64], !P4 ;  /* 0x1000800016f47fae */ /* 0x000fe2000e12187c */
[----:B------:R-:W-:-:S03]  /*70570*/  IMAD.WIDE R14, R17, 0x4, R12 ;  /* 0x00000004110e7825 */ /* 0x000fc600078e020c */
[----:B------:R-:W2:Y:S04]  /*70580*/  LDL.LU.64 R12, [R1+0x15d0] ;  /* 0x0015d000010c7983 */ /* 0x000ea80000300a00 */
[----:B------:R1:W-:Y:S04]  /*70590*/  STL.64 [R1+0x7e8], R14 ;  /* 0x0007e80e01007387 */ /* 0x0003e80000100a00 */
[----:B------:R1:W-:Y:S02]  /*705a0*/  LDGSTS.E [R244+0x1000c], desc[UR60][R14.64], !P5 ;  /* 0x1000c0000ef47fae */ /* 0x0003e4000e92187c */
[----:B-1----:R-:W1:Y:S01]  /*705b0*/  LDC R15, c[0x0][0x238] ;  /* 0x00008e00ff0f7b82 */ /* 0x002e620000000800 */
[----:B------:R-:W-:-:S04]  /*705c0*/  IADD3 R2, R24, -0x2bf, RZ ;  /* 0xfffffd4118027810 */ /* 0x000fc80007ffe0ff */
[----:B------:R-:W-:Y:S01]  /*705d0*/  ISETP.GE.U32.AND P2, PT, R2, 0x7ffffcc2, PT ;  /* 0x7ffffcc20200780c */ /* 0x000fe20003f46070 */
[----:B------:R-:W-:Y:S01]  /*705e0*/  VIADD R2, R4, 0xfffffd23 ;  /* 0xfffffd2304027836 */ /* 0x000fe20000000000 */
[----:B------:R-:W-:Y:S01]  /*705f0*/  ISETP.GE.U32.AND P0, PT, R0, 0x7ffffcc3, PT ;  /* 0x7ffffcc30000780c */ /* 0x000fe20003f06070 */
[----:B------:R-:W-:Y:S01]  /*70600*/  VIADD R0, R16, 0xfffffd40 ;  /* 0xfffffd4010007836 */ /* 0x000fe20000000000 */
[----:B------:R-:W2:Y:S02]  /*70610*/  LDC R4, c[0x0][0x230] ;  /* 0x00008c00ff047b82 */ /* 0x000ea40000000800 */
[----:B------:R-:W-:Y:S01]  /*70620*/  ISETP.GE.U32.AND P4, PT, R2, 0x7ffffca4, PT ;  /* 0x7ffffca40200780c */ /* 0x000fe20003f86070 */
[----:B------:R-:W-:Y:S02]  /*70630*/  VIADD R2, R171, 0xfffffd20 ;  /* 0xfffffd20ab027836 */ /* 0x000fe40000000000 */
[----:B---3--:R-:W-:Y:S01]  /*70640*/  IMAD.WIDE R16, R17, 0x4, R18 ;  /* 0x0000000411107825 */ /* 0x008fe200078e0212 */
[----:B-1----:R-:W-:-:S04]  /*70650*/  SHF.L.U32 R171, R15, 0x7, RZ ;  /* 0x000000070fab7819 */ /* 0x002fc800000006ff */
[----:B------:R1:W-:Y:S01]  /*70660*/  STL.64 [R1+0x8e0], R16 ;  /* 0x0008e01001007387 */ /* 0x0003e20000100a00 */
[----:B------:R-:W-:-:S03]  /*70670*/  ISETP.GE.U32.AND P3, PT, R0, 0x7ffffcc1, PT ;  /* 0x7ffffcc10000780c */ /* 0x000fc60003f66070 */
[----:B------:R-:W-:Y:S01]  /*70680*/  LDGSTS.E [R244+0x14000], desc[UR60][R16.64], !P6 ;  /* 0x1400000010f47fae */ /* 0x000fe2000f12187c */
[----:B------:R-:W-:-:S03]  /*70690*/  IMAD.WIDE R24, R171, 0x4, R246 ;  /* 0x00000004ab187825 */ /* 0x000fc600078e02f6 */
[----:B------:R-:W3:Y:S04]  /*706a0*/  LDL.LU.64 R246, [R1+0x15c8] ;  /* 0x0015c80001f67983 */ /* 0x000ee80000300a00 */
[----:B------:R-:W3:Y:S01]  /*706b0*/  LDL.LU.64 R14, [R1+0x14b8] ;  /* 0x0014b800010e7983 */ /* 0x000ee20000300a00 */
[----:B------:R-:W-:-:S03]  /*706c0*/  IMAD.WIDE R230, R171, 0x4, R20 ;  /* 0x00000004abe67825 */ /* 0x000fc600078e0214 */
[----:B------:R4:W-:Y:S04]  /*706d0*/  STL.64 [R1+0x8e8], R24 ;  /* 0x0008e81801007387 */ /* 0x0009e80000100a00 */
[----:B------:R-:W3:Y:S01]  /*706e0*/  LDL.LU.64 R22, [R1+0x14b0] ;  /* 0x0014b00001167983 */ /* 0x000ee20000300a00 */
[----:B------:R-:W-:-:S03]  /*706f0*/  IADD3 R0, R8, -0x2de, RZ ;  /* 0xfffffd2208007810 */ /* 0x000fc60007ffe0ff */
[----:B------:R-:W3:Y:S04]  /*70700*/  LDL.LU.64 R18, [R1+0x14a8] ;  /* 0x0014a80001127983 */ /* 0x000ee80000300a00 */
[----:B------:R4:W-:Y:S04]  /*70710*/  STL.64 [R1+0x8f0], R230 ;  /* 0x0008f0e601007387 */ /* 0x0009e80000100a00 */
[----:B------:R-:W3:Y:S01]  /*70720*/  LDL.LU.64 R20, [R1+0x14a0] ;  /* 0x0014a00001147983 */ /* 0x000ee20000300a00 */
[----:B------:R-:W-:Y:S01]  /*70730*/  ISETP.GE.U32.AND P5, PT, R0, 0x7ffffca3, PT ;  /* 0x7ffffca30000780c */ /* 0x000fe20003fa6070 */
[----:B------:R-:W-:-:S02]  /*70740*/  VIADD R0, R3, 0xfffffd21 ;  /* 0xfffffd2103007836 */ /* 0x000fc40000000000 */
[----:B-1----:R-:W3:Y:S04]  /*70750*/  LDL.LU.64 R16, [R1+0x1498] ;  /* 0x0014980001107983 */ /* 0x002ee80000300a00 */
[----:B------:R-:W-:Y:S04]  /*70760*/  LDGSTS.E [R244+0x14004], desc[UR60][R24.64], !P0 ;  /* 0x1400400018f47fae */ /* 0x000fe8000c12187c */
[----:B------:R-:W-:Y:S01]  /*70770*/  LDGSTS.E [R244+0x14008], desc[UR60][R230.64], !P2 ;  /* 0x14008000e6f47fae */ /* 0x000fe2000d12187c */
[----:B------:R-:W-:Y:S01]  /*70780*/  ISETP.GE.U32.AND P6, PT, R0, 0x7ffffca2, PT ;  /* 0x7ffffca20000780c */ /* 0x000fe20003fc6070 */
[----:B------:R-:W-:Y:S01]  /*70790*/  VIADD R0, R9, 0xfffffd03 ;  /* 0xfffffd0309007836 */ /* 0x000fe20000000000 */
[----:B------:R-:W-:Y:S01]  /*707a0*/  ISETP.GE.U32.AND P0, PT, R2, 0x7ffffca1, PT ;  /* 0x7ffffca10200780c */ /* 0x000fe20003f06070 */
[----:B----4-:R-:W-:Y:S01]  /*707b0*/  IMAD.WIDE R10, R171, 0x4, R10 ;  /* 0x00000004ab0a7825 */ /* 0x010fe200078e020a */
[----:B------:R-:W-:-:S02]  /*707c0*/  IADD3 R2, R222, -0x2ff, RZ ;  /* 0xfffffd01de027810 */ /* 0x000fc40007ffe0ff */
[----:B------:R-:W-:Y:S01]  /*707d0*/  ISETP.GE.U32.AND P2, PT, R0, 0x7ffffc84, PT ;  /* 0x7ffffc840000780c */ /* 0x000fe20003f46070 */
[----:B------:R-:W-:Y:S02]  /*707e0*/  VIADD R0, R223, 0xfffffd02 ;  /* 0xfffffd02df007836 */ /* 0x000fe40000000000 */
[C---:B------:R-:W-:Y:S01]  /*707f0*/  IMAD.WIDE R222, R171.reuse, 0x4, R238 ;  /* 0x00000004abde7825 */ /* 0x040fe200078e02ee */
[----:B------:R-:W4:Y:S04]  /*70800*/  LDL.LU.64 R24, [R1+0x2588] ;  /* 0x0025880001187983 */ /* 0x000f280000300a00 */
[----:B------:R-:W4:Y:S04]  /*70810*/  LDL.LU.64 R230, [R1+0x1880] ;  /* 0x0018800001e67983 */ /* 0x000f280000300a00 */
[----:B------:R1:W-:Y:S04]  /*70820*/  STL.64 [R1+0x8f8], R10 ;  /* 0x0008f80a01007387 */ /* 0x0003e80000100a00 */
[----:B------:R-:W-:Y:S04]  /*70830*/  LDGSTS.E [R244+0x1400c], desc[UR60][R10.64], !P3 ;  /* 0x1400c0000af47fae */ /* 0x000fe8000d92187c */
[----:B------:R3:W-:Y:S01]  /*70840*/  LDGSTS.E [R244+0x18000], desc[UR60][R222.64], !P4 ;  /* 0x18000000def47fae */ /* 0x0007e2000e12187c */
[----:B--2---:R-:W-:-:S03]  /*70850*/  IMAD.WIDE R8, R171, 0x4, R12 ;  /* 0x00000004ab087825 */ /* 0x004fc600078e020c */
[----:B------:R-:W2:Y:S04]  /*70860*/  LDL.LU.64 R12, [R1+0x1878] ;  /* 0x00187800010c7983 */ /* 0x000ea80000300a00 */
[----:B------:R3:W-:Y:S04]  /*70870*/  STL.64 [R1+0xc80], R222 ;  /* 0x000c80de01007387 */ /* 0x0007e80000100a00 */
[----:B-1----:R-:W2:Y:S04]  /*70880*/  LDL.LU.64 R10, [R1+0x1520] ;  /* 0x00152000010a7983 */ /* 0x002ea80000300a00 */
[----:B------:R1:W-:Y:S04]  /*70890*/  STL.64 [R1+0xc88], R8 ;  /* 0x000c880801007387 */ /* 0x0003e80000100a00 */
[----:B------:R-:W2:Y:S01]  /*708a0*/  LDL.LU.64 R238, [R1+0x1518] ;  /* 0x0015180001ee7983 */ /* 0x000ea20000300a00 */
[----:B------:R-:W-:Y:S01]  /*708b0*/  ISETP.GE.U32.AND P3, PT, R0, 0x7ffffc83, PT ;  /* 0x7ffffc830000780c */ /* 0x000fe20003f66070 */
[----:B------:R-:W-:-:S02]  /*708c0*/  VIADD R3, R4, 0xfffffd00 ;  /* 0xfffffd0004037836 */ /* 0x000fc40000000000 */
[----:B------:R1:W-:Y:S01]  /*708d0*/  LDGSTS.E [R244+0x18004], desc[UR60][R8.64], !P5 ;  /* 0x1800400008f47fae */ /* 0x0003e2000e92187c */
[----:B------:R-:W-:Y:S02]  /*708e0*/  ISETP.GE.U32.AND P4, PT, R2, 0x7ffffc82, PT ;  /* 0x7ffffc820200780c */ /* 0x000fe40003f86070 */
[----:B------:R-:W-:Y:S01]  /*708f0*/  ISETP.GE.U32.AND P5, PT, R3, 0x7ffffc81, PT ;  /* 0x7ffffc810300780c */ /* 0x000fe20003fa6070 */
[----:B---3--:R-:W-:-:S04]  /*70900*/  IMAD.WIDE R246, R171, 0x4, R246 ;  /* 0x00000004abf67825 */ /* 0x008fc800078e02f6 */
[----:B------:R-:W-:-:S04]  /*70910*/  IMAD.WIDE R222, R171, 0x4, R14 ;  /* 0x00000004abde7825 */ /* 0x000fc800078e020e */
[C---:B------:R-:W-:Y:S01]  /*70920*/  IMAD.WIDE R22, R171.reuse, 0x4, R22 ;  /* 0x00000004ab167825 */ /* 0x040fe200078e0216 */
[----:B------:R-:W3:Y:S04]  /*70930*/  LDL.LU.64 R14, [R1+0x1510] ;  /* 0x00151000010e7983 */ /* 0x000ee80000300a00 */
[----:B------:R4:W-:Y:S01]  /*70940*/  STL.64 [R1+0xc90], R246 ;  /* 0x000c90f601007387 */ /* 0x0009e20000100a00 */
[----:B------:R-:W-:-:S03]  /*70950*/  IMAD.WIDE R18, R171, 0x4, R18 ;  /* 0x00000004ab127825 */ /* 0x000fc600078e0212 */
[----:B------:R-:W-:Y:S01]  /*70960*/  STL.64 [R1+0xc98], R222 ;  /* 0x000c98de01007387 */ /* 0x000fe20000100a00 */
[----:B-1----:R-:W-:-:S03]  /*70970*/  IMAD.WIDE R8, R171, 0x4, R20 ;  /* 0x00000004ab087825 */ /* 0x002fc600078e0214 */
[----:B------:R-:W-:Y:S04]  /*70980*/  STL.64 [R1+0xdd0], R22 ;  /* 0x000dd01601007387 */ /* 0x000fe80000100a00 */
[----:B------:R-:W3:Y:S01]  /*70990*/  LDL.LU.64 R20, [R1+0x1508] ;  /* 0x0015080001147983 */ /* 0x000ee20000300a00 */
[----:B------:R-:W-:-:S03]  /*709a0*/  IMAD.WIDE R2, R171, 0x4, R16 ;  /* 0x00000004ab027825 */ /* 0x000fc600078e0210 */
[----:B------:R1:W-:Y:S04]  /*709b0*/  STL.64 [R1+0xdd8], R18 ;  /* 0x000dd81201007387 */ /* 0x0003e80000100a00 */
[----:B------:R-:W3:Y:S04]  /*709c0*/  LDL.LU.64 R16, [R1+0x1500] ;  /* 0x0015000001107983 */ /* 0x000ee80000300a00 */
[----:B------:R-:W-:Y:S04]  /*709d0*/  LDGSTS.E [R244+0x18008], desc[UR60][R246.64], !P6 ;  /* 0x18008000f6f47fae */ /* 0x000fe8000f12187c */
[----:B------:R1:W-:Y:S04]  /*709e0*/  STL.64 [R1+0xde0], R8 ;  /* 0x000de00801007387 */ /* 0x0003e80000100a00 */
[----:B------:R-:W-:Y:S04]  /*709f0*/  LDGSTS.E [R244+0x1800c], desc[UR60][R222.64], !P0 ;  /* 0x1800c000def47fae */ /* 0x000fe8000c12187c */
[----:B------:R-:W-:Y:S04]  /*70a00*/  LDGSTS.E [R244+0x1c000], desc[UR60][R22.64], !P2 ;  /* 0x1c00000016f47fae */ /* 0x000fe8000d12187c */
[----:B------:R-:W-:Y:S04]  /*70a10*/  LDGSTS.E [R244+0x1c004], desc[UR60][R18.64], !P3 ;  /* 0x1c00400012f47fae */ /* 0x000fe8000d92187c */
[----:B------:R1:W-:Y:S01]  /*70a20*/  LDGSTS.E [R244+0x1c008], desc[UR60][R8.64], !P4 ;  /* 0x1c00800008f47fae */ /* 0x0003e2000e12187c */
[----:B------:R-:W-:-:S03]  /*70a30*/  VIADD R0, R245, 0x100000 ;  /* 0x00100000f5007836 */ /* 0x000fc60000000000 */
[----:B------:R2:W-:Y:S04]  /*70a40*/  LDGSTS.E [R244+0x1c00c], desc[UR60][R2.64], !P5 ;  /* 0x1c00c00002f47fae */ /* 0x0005e8000e92187c */
[----:B------:R-:W0:Y:S04]  /*70a50*/  LDGDEPBAR ;  /* 0x00000000000079af */ /* 0x000e280000000000 */
[----:B----4-:R-:W4:Y:S04]  /*70a60*/  LDL.LU.64 R246, [R1+0x2580] ;  /* 0x0025800001f67983 */ /* 0x010f280000300a00 */
[----:B------:R2:W-:Y:S04]  /*70a70*/  STL.64 [R1+0xde8], R2 ;  /* 0x000de80201007387 */ /* 0x0005e80000100a00 */
[----:B-1----:R-:W4:Y:S01]  /*70a80*/  LDL.LU.64 R18, [R1+0x14f8] ;  /* 0x0014f80001127983 */ /* 0x002f220000300a00 */
[----:B------:R-:W-:-:S03]  /*70a90*/  IMAD.WIDE R8, R5, 0x4, R230 ;  /* 0x0000000405087825 */ /* 0x000fc600078e02e6 */
[----:B------:R-:W4:Y:S04]  /*70aa0*/  LDL.LU.64 R230, [R1+0x14f0] ;  /* 0x0014f00001e67983 */ /* 0x000f280000300a00 */
[----:B------:R1:W-:Y:S04]  /*70ab0*/  STL.64 [R1+0xdf0], R8 ;  /* 0x000df00801007387 */ /* 0x0003e80000100a00 */
[----:B------:R1:W-:Y:S01]  /*70ac0*/  LDGSTS.E [R0+0x40000], desc[UR60][R8.64], P1 ;  /* 0x4000000008007fae */ /* 0x0003e2000892187c */
[----:B--2---:R-:W-:-:S04]  /*70ad0*/  IMAD.WIDE R222, R5, 0x4, R12 ;  /* 0x0000000405de7825 */ /* 0x004fc800078e020c */
[----:B------:R-:W-:Y:S01]  /*70ae0*/  IMAD.WIDE R22, R5, 0x4, R10 ;  /* 0x0000000405167825 */ /* 0x000fe200078e020a */
[----:B------:R-:W2:Y:S04]  /*70af0*/  LDL.LU.64 R12, [R1+0x14e8] ;  /* 0x0014e800010c7983 */ /* 0x000ea80000300a00 */
[----:B------:R-:W2:Y:S01]  /*70b00*/  LDL.LU.64 R10, [R1+0x14e0] ;  /* 0x0014e000010a7983 */ /* 0x000ea20000300a00 */
[----:B------:R-:W-:-:S03]  /*70b10*/  IADD3 R3, R245, 0x100000, RZ ;  /* 0x00100000f5037810 */ /* 0x000fc60007ffe0ff */
[----:B------:R3:W-:Y:S04]  /*70b20*/  STL.64 [R1+0xe38], R222 ;  /* 0x000e38de01007387 */ /* 0x0007e80000100a00 */
[----:B------:R3:W-:Y:S01]  /*70b30*/  STL.64 [R1+0xe68], R22 ;  /* 0x000e681601007387 */ /* 0x0007e20000100a00 */
[----:B-1----:R-:W-:-:S03]  /*70b40*/  IMAD.WIDE R8, R5, 0x4, R238 ;  /* 0x0000000405087825 */ /* 0x002fc600078e02ee */
[----:B------:R-:W2:Y:S01]  /*70b50*/  LDL.LU.64 R238, [R1+0x14d8] ;  /* 0x0014d80001ee7983 */ /* 0x000ea20000300a00 */
[----:B------:R-:W-:-:S03]  /*70b60*/  VIADD R2, R245, 0x100000 ;  /* 0x00100000f5027836 */ /* 0x000fc60000000000 */
[----:B------:R3:W-:Y:S04]  /*70b70*/  LDGSTS.E [R3+0x40400], desc[UR60][R222.64], P1 ;  /* 0x40400000de037fae */ /* 0x0007e8000892187c */
[----:B------:R1:W-:Y:S04]  /*70b80*/  STL.64 [R1+0xe98], R8 ;  /* 0x000e980801007387 */ /* 0x0003e80000100a00 */
[----:B------:R1:W-:Y:S04]  /*70b90*/  LDGSTS.E [R2+0x40800], desc[UR60][R22.64], P1 ;  /* 0x4080000016027fae */ /* 0x0003e8000892187c */
[----:B------:R1:W-:Y:S01]  /*70ba0*/  LDGSTS.E [R0+0x40c00], desc[UR60][R8.64], P1 ;  /* 0x40c0000008007fae */ /* 0x0003e2000892187c */
[----:B------:R-:W-:-:S02]  /*70bb0*/  VIADD R4, R245, 0x100000 ;  /* 0x00100000f5047836 */ /* 0x000fc40000000000 */
[C---:B---3--:R-:W-:Y:S02]  /*70bc0*/  IMAD.WIDE R222, R5.reuse, 0x4, R14 ;  /* 0x0000000405de7825 */ /* 0x048fe400078e020e */
[----:B------:R-:W3:Y:S04]  /*70bd0*/  LDL.LU.64 R14, [R1+0x14d0] ;  /* 0x0014d000010e7983 */ /* 0x000ee80000300a00 */
[----:B------:R1:W-:Y:S02]  /*70be0*/  STL.64 [R1+0xeb8], R222 ;  /* 0x000eb8de01007387 */ /* 0x0003e40000100a00 */
[C---:B-1----:R-:W-:Y:S02]  /*70bf0*/  IMAD.WIDE R22, R5.reuse, 0x4, R20 ;  /* 0x0000000405167825 */ /* 0x042fe400078e0214 */
[----:B------:R-:W-:Y:S04]  /*70c00*/  LDGSTS.E [R4+0x41000], desc[UR60][R222.64], P1 ;  /* 0x41000000de047fae */ /* 0x000fe8000892187c */
[----:B------:R-:W3:Y:S04]  /*70c10*/  LDL.LU.64 R20, [R1+0x14c8] ;  /* 0x0014c80001147983 */ /* 0x000ee80000300a00 */
[----:B------:R-:W-:Y:S01]  /*70c20*/  LDGSTS.E [R3+0x41400], desc[UR60][R22.64], P1 ;  /* 0x4140000016037fae */ /* 0x000fe2000892187c */
[----:B------:R-:W-:-:S03]  /*70c30*/  IMAD.WIDE R8, R5, 0x4, R16 ;  /* 0x0000000405087825 */ /* 0x000fc600078e0210 */
[----:B------:R-:W3:Y:S04]  /*70c40*/  LDL.LU.64 R16, [R1+0x14c0] ;  /* 0x0014c00001107983 */ /* 0x000ee80000300a00 */
[----:B------:R-:W-:Y:S04]  /*70c50*/  STL.64 [R1+0xee0], R22 ;  /* 0x000ee01601007387 */ /* 0x000fe80000100a00 */
[----:B------:R1:W-:Y:S04]  /*70c60*/  STL.64 [R1+0xf20], R8 ;  /* 0x000f200801007387 */ /* 0x0003e80000100a00 */
[----:B------:R1:W-:Y:S04]  /*70c70*/  LDGSTS.E [R2+0x41800], desc[UR60][R8.64], P1 ;  /* 0x4180000008027fae */ /* 0x0003e8000892187c */
[----:B------:R-:W3:Y:S01]  /*70c80*/  LDL.LU.64 R222, [R1+0x1490] ;  /* 0x0014900001de7983 */ /* 0x000ee20000300a00 */
[----:B----4-:R-:W-:-:S04]  /*70c90*/  IMAD.WIDE R18, R5, 0x4, R18 ;  /* 0x0000000405127825 */ /* 0x010fc800078e0212 */
[C---:B-1----:R-:W-:Y:S01]  /*70ca0*/  IMAD.WIDE R8, R5.reuse, 0x4, R230 ;  /* 0x0000000405087825 */ /* 0x042fe200078e02e6 */
[----:B------:R1:W-:Y:S04]  /*70cb0*/  STL.64 [R1+0xf88], R18 ;  /* 0x000f881201007387 */ /* 0x0003e80000100a00 */
[----:B------:R-:W4:Y:S04]  /*70cc0*/  LDL.LU.64 R230, [R1+0x1488] ;  /* 0x0014880001e67983 */ /* 0x000f280000300a00 */
[----:B------:R1:W-:Y:S04]  /*70cd0*/  LDGSTS.E [R0+0x41c00], desc[UR60][R18.64], P1 ;  /* 0x41c0000012007fae */ /* 0x0003e8000892187c */
[----:B------:R1:W-:Y:S04]  /*70ce0*/  STL.64 [R1+0xfa0], R8 ;  /* 0x000fa00801007387 */ /* 0x0003e80000100a00 */
[----:B------:R1:W-:Y:S01]  /*70cf0*/  LDGSTS.E [R4+0x42000], desc[UR60][R8.64], P1 ;  /* 0x4200000008047fae */ /* 0x0003e2000892187c */
[----:B--2---:R-:W-:-:S04]  /*70d00*/  IMAD.WIDE R22, R5, 0x4, R12 ;  /* 0x0000000405167825 */ /* 0x004fc800078e020c */
[C---:B-1----:R-:W-:Y:S01]  /*70d10*/  IMAD.WIDE R18, R5.reuse, 0x4, R10 ;  /* 0x0000000405127825 */ /* 0x042fe200078e020a */
[----:B------:R-:W2:Y:S04]  /*70d20*/  LDL.LU.64 R12, [R1+0x1480] ;  /* 0x00148000010c7983 */ /* 0x000ea80000300a00 */
[----:B------:R-:W2:Y:S04]  /*70d30*/  LDL.LU.64 R10, [R1+0x1478] ;  /* 0x00147800010a7983 */ /* 0x000ea80000300a00 */
[----:B------:R3:W-:Y:S01]  /*70d40*/  STL.64 [R1+0x1020], R22 ;  /* 0x0010201601007387 */ /* 0x0007e20000100a00 */
[----:B------:R-:W-:-:S03]  /*70d50*/  IMAD.WIDE R8, R5, 0x4, R238 ;  /* 0x0000000405087825 */ /* 0x000fc600078e02ee */
[----:B------:R1:W-:Y:S04]  /*70d60*/  STL.64 [R1+0x1060], R18 ;  /* 0x0010601201007387 */ /* 0x0003e80000100a00 */
[----:B------:R-:W2:Y:S04]  /*70d70*/  LDL.LU.64 R238, [R1+0x1470] ;  /* 0x0014700001ee7983 */ /* 0x000ea80000300a00 */
[----:B------:R3:W-:Y:S04]  /*70d80*/  LDGSTS.E [R3+0x42400], desc[UR60][R22.64], P1 ;  /* 0x4240000016037fae */ /* 0x0007e8000892187c */
[----:B------:R1:W-:Y:S04]  /*70d90*/  STL.64 [R1+0x10a0], R8 ;  /* 0x0010a00801007387 */ /* 0x0003e80000100a00 */
[----:B------:R1:W-:Y:S04]  /*70da0*/  LDGSTS.E [R2+0x42800], desc[UR60][R18.64], P1 ;  /* 0x4280000012027fae */ /* 0x0003e8000892187c */
[----:B------:R1:W-:Y:S01]  /*70db0*/  LDGSTS.E [R0+0x42c00], desc[UR60][R8.64], P1 ;  /* 0x42c0000008007fae */ /* 0x0003e2000892187c */
[----:B---3--:R-:W-:-:S03]  /*70dc0*/  IMAD.WIDE R22, R5, 0x4, R14 ;  /* 0x0000000405167825 */ /* 0x008fc600078e020e */
[----:B------:R-:W3:Y:S04]  /*70dd0*/  LDL.LU.64 R14, [R1+0x1468] ;  /* 0x00146800010e7983 */ /* 0x000ee80000300a00 */
[----:B------:R1:W-:Y:S02]  /*70de0*/  STL.64 [R1+0x10d0], R22 ;  /* 0x0010d01601007387 */ /* 0x0003e40000100a00 */
[C---:B-1----:R-:W-:Y:S02]  /*70df0*/  IMAD.WIDE R18, R5.reuse, 0x4, R20 ;  /* 0x0000000405127825 */ /* 0x042fe400078e0214 */
[----:B------:R1:W-:Y:S04]  /*70e00*/  LDGSTS.E [R4+0x43000], desc[UR60][R22.64], P1 ;  /* 0x4300000016047fae */ /* 0x0003e8000892187c */
[----:B------:R-:W3:Y:S04]  /*70e10*/  LDL.LU.64 R20, [R1+0x1460] ;  /* 0x0014600001147983 */ /* 0x000ee80000300a00 */
[----:B------:R-:W-:Y:S01]  /*70e20*/  LDGSTS.E [R3+0x43400], desc[UR60][R18.64], P1 ;  /* 0x4340000012037fae */ /* 0x000fe2000892187c */
[----:B------:R-:W-:-:S03]  /*70e30*/  IMAD.WIDE R8, R5, 0x4, R16 ;  /* 0x0000000405087825 */ /* 0x000fc600078e0210 */
[----:B------:R-:W3:Y:S04]  /*70e40*/  LDL.LU.64 R16, [R1+0x1458] ;  /* 0x0014580001107983 */ /* 0x000ee80000300a00 */
[----:B------:R1:W-:Y:S04]  /*70e50*/  STL.64 [R1+0x10e0], R18 ;  /* 0x0010e01201007387 */ /* 0x0003e80000100a00 */
[----:B------:R4:W-:Y:S04]  /*70e60*/  STL.64 [R1+0x1150], R8 ;  /* 0x0011500801007387 */ /* 0x0009e80000100a00 */
[----:B------:R4:W-:Y:S01]  /*70e70*/  LDGSTS.E [R2+0x43800], desc[UR60][R8.64], P1 ;  /* 0x4380000008027fae */ /* 0x0009e2000892187c */
[----:B-1----:R-:W-:-:S05]  /*70e80*/  IMAD.WIDE R22, R5, 0x4, R222 ;  /* 0x0000000405167825 */ /* 0x002fca00078e02de */
[----:B------:R1:W-:Y:S04]  /*70e90*/  LDGSTS.E [R0+0x43c00], desc[UR60][R22.64], P1 ;  /* 0x43c0000016007fae */ /* 0x0003e8000892187c */
[----:B------:R-:W3:Y:S04]  /*70ea0*/  LDL.LU.64 R18, [R1+0x1450] ;  /* 0x0014500001127983 */ /* 0x000ee80000300a00 */
[----:B------:R1:W-:Y:S01]  /*70eb0*/  STL.64 [R1+0x1198], R22 ;  /* 0x0011981601007387 */ /* 0x0003e20000100a00 */
[----:B----4-:R-:W-:-:S03]  /*70ec0*/  IMAD.WIDE R8, R5, 0x4, R230 ;  /* 0x0000000405087825 */ /* 0x010fc600078e02e6 */
[----:B------:R-:W4:Y:S04]  /*70ed0*/  LDL.LU.64 R230, [R1+0x1448] ;  /* 0x0014480001e67983 */ /* 0x000f280000300a00 */
        /* <DEDUP_REMOVED lines=27> */
[----:B------:R-:W-:-:S05]  /*71090*/  IMAD.WIDE R18, R5, 0x4, R18 ;  /* 0x0000000405127825 */ /* 0x000fca00078e0212 */
[----:B------:R1:W-:Y:S04]  /*710a0*/  STL.64 [R1+0x1528], R18 ;  /* 0x0015281201007387 */ /* 0x0003e80000100a00 */
[----:B------:R1:W-:Y:S01]  /*710b0*/  LDGSTS.E [R0+0x45c00], desc[UR60][R18.64], P1 ;  /* 0x45c0000012007fae */ /* 0x0003e2000892187c */
        /* <DEDUP_REMOVED lines=94> */
[----:B----4-:R-:W4:Y:S04]  /*716a0*/  LDL.LU.64 R18, [R1+0x1330] ;  /* 0x0013300001127983 */ /* 0x010f280000300a00 */
[----:B------:R1:W-:Y:S01]  /*716b0*/  STL.64 [R1+0x1d40], R22 ;  /* 0x001d401601007387 */ /* 0x0003e20000100a00 */
[----:B------:R-:W-:-:S03]  /*716c0*/  IMAD.WIDE R8, R5, 0x4, R230 ;  /* 0x0000000405087825 */ /* 0x000fc600078e02e6 */
        /* <DEDUP_REMOVED lines=10> */
[----:B------:R-:W-:Y:S04]  /*71770*/  LDGSTS.E [R3+0x64400], desc[UR60][R222.64], P1 ;  /* 0x64400000de037fae */ /* 0x000fe8000892187c */
[----:B------:R3:W-:Y:S04]  /*71780*/  LDGSTS.E [R2+0x64800], desc[UR60][R22.64], P1 ;  /* 0x6480000016027fae */ /* 0x0007e8000892187c */
[----:B------:R3:W-:Y:S04]  /*71790*/  LDGSTS.E [R0+0x64c00], desc[UR60][R8.64], P1 ;  /* 0x64c0000008007fae */ /* 0x0007e8000892187c */
[----:B-1----:R-:W2:Y:S04]  /*717a0*/  LDL.LU.64 R222, [R1+0x1310] ;  /* 0x0013100001de7983 */ /* 0x002ea80000300a00 */
[----:B------:R1:W-:Y:S04]  /*717b0*/  STL.64 [R1+0x1d20], R8 ;  /* 0x001d200801007387 */ /* 0x0003e80000100a00 */
[----:B------:R-:W2:Y:S01]  /*717c0*/  LDL.LU.64 R238, [R1+0x1308] ;  /* 0x0013080001ee7983 */ /* 0x000ea20000300a00 */
[----:B---3--:R-:W-:-:S04]  /*717d0*/  IMAD.WIDE R22, R5, 0x4, R14 ;  /* 0x0000000405167825 */ /* 0x008fc800078e020e */
[C---:B------:R-:W-:Y:S01]  /*717e0*/  IMAD.WIDE R14, R5.reuse, 0x4, R20 ;  /* 0x00000004050e7825 */ /* 0x040fe200078e0214 */
[----:B------:R-:W-:Y:S04]  /*717f0*/  STL.64 [R1+0x1d18], R22 ;  /* 0x001d181601007387 */ /* 0x000fe80000100a00 */
[----:B------:R-:W3:Y:S01]  /*71800*/  LDL.LU.64 R20, [R1+0x1300] ;  /* 0x0013000001147983 */ /* 0x000ee20000300a00 */
[----:B-1----:R-:W-:-:S03]  /*71810*/  IMAD.WIDE R8, R5, 0x4, R16 ;  /* 0x0000000405087825 */ /* 0x002fc600078e0210 */
[----:B------:R-:W-:Y:S04]  /*71820*/  LDGSTS.E [R4+0x65000], desc[UR60][R22.64], P1 ;  /* 0x6500000016047fae */ /* 0x000fe8000892187c */
[----:B------:R-:W3:Y:S04]  /*71830*/  LDL.LU.64 R16, [R1+0x12f8] ;  /* 0x0012f80001107983 */ /* 0x000ee80000300a00 */
[----:B------:R1:W-:Y:S04]  /*71840*/  STL.64 [R1+0x1d10], R14 ;  /* 0x001d100e01007387 */ /* 0x0003e80000100a00 */
[----:B------:R1:W-:Y:S04]  /*71850*/  STL.64 [R1+0x1d08], R8 ;  /* 0x001d080801007387 */ /* 0x0003e80000100a00 */
[----:B------:R-:W-:Y:S04]  /*71860*/  LDGSTS.E [R3+0x65400], desc[UR60][R14.64], P1 ;  /* 0x654000000e037fae */ /* 0x000fe8000892187c */
[----:B------:R1:W-:Y:S01]  /*71870*/  LDGSTS.E [R2+0x65800], desc[UR60][R8.64], P1 ;  /* 0x6580000008027fae */ /* 0x0003e2000892187c */
[----:B----4-:R-:W-:-:S03]  /*71880*/  IMAD.WIDE R18, R5, 0x4, R18 ;  /* 0x0000000405127825 */ /* 0x010fc600078e0212 */
[----:B-1----:R-:W4:Y:S04]  /*71890*/  LDL.LU.64 R14, [R1+0x12f0] ;  /* 0x0012f000010e7983 */ /* 0x002f280000300a00 */
[----:B------:R1:W-:Y:S04]  /*718a0*/  STL.64 [R1+0x1d00], R18 ;  /* 0x001d001201007387 */ /* 0x0003e80000100a00 */
[----:B------:R1:W-:Y:S01]  /*718b0*/  LDGSTS.E [R0+0x65c00], desc[UR60][R18.64], P1 ;  /* 0x65c0000012007fae */ /* 0x0003e2000892187c */
        /* <DEDUP_REMOVED lines=8> */
[----:B------:R-:W-:Y:S04]  /*71940*/  STL.64 [R1+0x1cf0], R22 ;  /* 0x001cf01601007387 */ /* 0x000fe80000100a00 */
[----:B------:R3:W-:Y:S04]  /*71950*/  LDGSTS.E [R3+0x66400], desc[UR60][R22.64], P1 ;  /* 0x6640000016037fae */ /* 0x0007e8000892187c */
[----:B------:R1:W-:Y:S04]  /*71960*/  STL.64 [R1+0x1ce8], R18 ;  /* 0x001ce81201007387 */ /* 0x0003e80000100a00 */
[----:B------:R-:W-:Y:S01]  /*71970*/  LDGSTS.E [R2+0x66800], desc[UR60][R18.64], P1 ;  /* 0x6680000012027fae */ /* 0x000fe2000892187c */
[----:B------:R-:W-:-:S03]  /*71980*/  IMAD.WIDE R8, R5, 0x4, R222 ;  /* 0x0000000405087825 */ /* 0x000fc600078e02de */
[----:B-1----:R-:W2:Y:S04]  /*71990*/  LDL.LU.64 R18, [R1+0x12d0] ;  /* 0x0012d00001127983 */ /* 0x002ea80000300a00 */
[----:B------:R1:W-:Y:S01]  /*719a0*/  STL.64 [R1+0x1ce0], R8 ;  /* 0x001ce00801007387 */ /* 0x0003e20000100a00 */
[----:B------:R-:W-:-:S03]  /*719b0*/  IMAD.WIDE R222, R5, 0x4, R238 ;  /* 0x0000000405de7825 */ /* 0x000fc600078e02ee */
[----:B------:R1:W-:Y:S04]  /*719c0*/  LDGSTS.E [R0+0x66c00], desc[UR60][R8.64], P1 ;  /* 0x66c0000008007fae */ /* 0x0003e8000892187c */
[----:B------:R-:W2:Y:S04]  /*719d0*/  LDL.LU.64 R238, [R1+0x12c8] ;  /* 0x0012c80001ee7983 */ /* 0x000ea80000300a00 */
[----:B------:R-:W-:Y:S04]  /*719e0*/  STL.64 [R1+0x1cd8], R222 ;  /* 0x001cd8de01007387 */ /* 0x000fe80000100a00 */
[----:B------:R-:W-:Y:S01]  /*719f0*/  LDGSTS.E [R3+0x67000], desc[UR60][R222.64], P1 ;  /* 0x67000000de037fae */ /* 0x000fe2000892187c */
[----:B------:R-:W-:Y:S01]  /*71a00*/  IADD3 R245, R245, 0x100000, RZ ;  /* 0x00100000f5f57810 */ /* 0x000fe20007ffe0ff */
[----:B---3--:R-:W-:-:S04]  /*71a10*/  IMAD.WIDE R22, R5, 0x4, R20 ;  /* 0x0000000405167825 */ /* 0x008fc800078e0214 */
[C---:B-1----:R-:W-:Y:S01]  /*71a20*/  IMAD.WIDE R8, R5.reuse, 0x4, R16 ;  /* 0x0000000405087825 */ /* 0x042fe200078e0210 */
[----:B------:R-:W3:Y:S04]  /*71a30*/  LDL.LU.64 R20, [R1+0x12c0] ;  /* 0x0012c00001147983 */ /* 0x000ee80000300a00 */
[----:B------:R-:W3:Y:S04]  /*71a40*/  LDL.LU.64 R16, [R1+0x12b8] ;  /* 0x0012b80001107983 */ /* 0x000ee80000300a00 */
[----:B------:R-:W-:Y:S04]  /*71a50*/  STL.64 [R1+0x1cd0], R22 ;  /* 0x001cd01601007387 */ /* 0x000fe80000100a00 */
[----:B------:R1:W-:Y:S04]  /*71a60*/  LDGSTS.E [R2+0x67400], desc[UR60][R22.64], P1 ;  /* 0x6740000016027fae */ /* 0x0003e8000892187c */
[----:B------:R1:W-:Y:S04]  /*71a70*/  STL.64 [R1+0x1cc8], R8 ;  /* 0x001cc80801007387 */ /* 0x0003e80000100a00 */
[----:B------:R-:W-:Y:S01]  /*71a80*/  LDGSTS.E [R0+0x67800], desc[UR60][R8.64], P1 ;  /* 0x6780000008007fae */ /* 0x000fe2000892187c */
[----:B----4-:R-:W-:-:S03]  /*71a90*/  IMAD.WIDE R14, R5, 0x4, R14 ;  /* 0x00000004050e7825 */ /* 0x010fc600078e020e */
[----:B-1----:R-:W4:Y:S04]  /*71aa0*/  LDL.LU.64 R8, [R1+0x12b0] ;  /* 0x0012b00001087983 */ /* 0x002f280000300a00 */
[----:B------:R1:W-:Y:S04]  /*71ab0*/  STL.64 [R1+0x1cc0], R14 ;  /* 0x001cc00e01007387 */ /* 0x0003e80000100a00 */
[----:B------:R1:W-:Y:S01]  /*71ac0*/  LDGSTS.E [R245+0x67c00], desc[UR60][R14.64], P1 ;  /* 0x67c000000ef57fae */ /* 0x0003e2000892187c */
[----:B------:R-:W-:-:S03]  /*71ad0*/  IMAD.WIDE R22, R5, 0x4, R230 ;  /* 0x0000000405167825 */ /* 0x000fc600078e02e6 */
[----:B------:R-:W4:Y:S04]  /*71ae0*/  LDL.LU.64 R230, [R1+0x12a8] ;  /* 0x0012a80001e67983 */ /* 0x000f280000300a00 */
[----:B------:R1:W-:Y:S01]  /*71af0*/  STL.64 [R1+0xdf8], R22 ;  /* 0x000df81601007387 */ /* 0x0003e20000100a00 */
[----:B--2---:R-:W-:-:S04]  /*71b00*/  IMAD.WIDE R222, R5, 0x4, R12 ;  /* 0x0000000405de7825 */ /* 0x004fc800078e020c */
[C---:B-1----:R-:W-:Y:S01]  /*71b10*/  IMAD.WIDE R14, R5.reuse, 0x4, R10 ;  /* 0x00000004050e7825 */ /* 0x042fe200078e020a */
[----:B------:R-:W2:Y:S04]  /*71b20*/  LDL.LU.64 R12, [R1+0x12a0] ;  /* 0x0012a000010c7983 */ /* 0x000ea80000300a00 */
[----:B------:R-:W2:Y:S01]  /*71b30*/  LDL.LU.64 R10, [R1+0x1298] ;  /* 0x00129800010a7983 */ /* 0x000ea20000300a00 */
[C---:B------:R-:W-:Y:S02]  /*71b40*/  VIADD R0, R246.reuse, 0x100000 ;  /* 0x00100000f6007836 */ /* 0x040fe40000000000 */
[C---:B------:R-:W-:Y:S01]  /*71b50*/  VIADD R3, R246.reuse, 0x100000 ;  /* 0x00100000f6037836 */ /* 0x040fe20000000000 */
[----:B------:R-:W-:Y:S01]  /*71b60*/  IADD3 R2, R246, 0x100000, RZ ;  /* 0x00100000f6027810 */ /* 0x000fe20007ffe0ff */
[----:B------:R-:W-:Y:S04]  /*71b70*/  STL.64 [R1+0xe40], R222 ;  /* 0x000e40de01007387 */ /* 0x000fe80000100a00 */
[----:B------:R-:W-:Y:S04]  /*71b80*/  LDGSTS.E [R0+0x40080], desc[UR60][R22.64], P1 ;  /* 0x4008000016007fae */ /* 0x000fe8000892187c */
[----:B------:R3:W-:Y:S04]  /*71b90*/  LDGSTS.E [R3+0x40480], desc[UR60][R222.64], P1 ;  /* 0x40480000de037fae */ /* 0x0007e8000892187c */
[----:B------:R-:W-:Y:S01]  /*71ba0*/  LDGSTS.E [R2+0x40880], desc[UR60][R14.64], P1 ;  /* 0x408800000e027fae */ /* 0x000fe2000892187c */
[----:B------:R-:W-:-:S03]  /*71bb0*/  IMAD.WIDE R18, R5, 0x4, R18 ;  /* 0x0000000405127825 */ /* 0x000fc600078e0212 */
[----:B------:R-:W2:Y:S04]  /*71bc0*/  LDL.LU.64 R22, [R1+0x2578] ;  /* 0x0025780001167983 */ /* 0x000ea80000300a00 */
[----:B------:R1:W-:Y:S01]  /*71bd0*/  STL.64 [R1+0xe78], R14 ;  /* 0x000e780e01007387 */ /* 0x0003e20000100a00 */
[----:B------:R-:W-:-:S03]  /*71be0*/  IMAD.WIDE R244, R5, 0x4, R238 ;  /* 0x0000000405f47825 */ /* 0x000fc600078e02ee */
[----:B------:R3:W-:Y:S04]  /*71bf0*/  LDGSTS.E [R0+0x40c80], desc[UR60][R18.64], P1 ;  /* 0x40c8000012007fae */ /* 0x0007e8000892187c */
[----:B-1----:R-:W2:Y:S04]  /*71c00*/  LDL.LU.64 R14, [R1+0x1290] ;  /* 0x00129000010e7983 */ /* 0x002ea80000300a00 */
[----:B------:R1:W-:Y:S04]  /*71c10*/  STL.64 [R1+0xea8], R18 ;  /* 0x000ea81201007387 */ /* 0x0003e80000100a00 */
[----:B------:R-:W2:Y:S04]  /*71c20*/  LDL.LU.64 R238, [R1+0x1288] ;  /* 0x0012880001ee7983 */ /* 0x000ea80000300a00 */
[----:B------:R-:W-:Y:S01]  /*71c30*/  STL.64 [R1+0xec0], R244 ;  /* 0x000ec0f401007387 */ /* 0x000fe20000100a00 */
[----:B------:R-:W-:-:S05]  /*71c40*/  VIADD R4, R246, 0x100000 ;  /* 0x00100000f6047836 */ /* 0x000fca0000000000 */
[----:B------:R4:W-:Y:S01]  /*71c50*/  LDGSTS.E [R4+0x41080], desc[UR60][R244.64], P1 ;  /* 0x41080000f4047fae */ /* 0x0009e2000892187c */
        /* <DEDUP_REMOVED lines=14> */
[----:B------:R-:W-:Y:S04]  /*71d40*/  STL.64 [R1+0xfa8], R244 ;  /* 0x000fa8f401007387 */ /* 0x000fe80000100a00 */
        /* <DEDUP_REMOVED lines=8> */
[----:B------:R-:W-:Y:S04]  /*71dd0*/  LDGSTS.E [R2+0x42880], desc[UR60][R8.64], P1 ;  /* 0x4288000008027fae */ /* 0x000fe8000892187c */
[----:B-1----:R-:W2:Y:S01]  /*71de0*/  LDL.LU.64 R8, [R1+0x1250] ;  /* 0x0012500001087983 */ /* 0x002ea20000300a00 */
[----:B------:R-:W-:-:S04]  /*71df0*/  IMAD.WIDE R14, R5, 0x4, R14 ;  /* 0x00000004050e7825 */ /* 0x000fc800078e020e */
[C---:B------:R-:W-:Y:S01]  /*71e00*/  IMAD.WIDE R244, R5.reuse, 0x4, R238 ;  /* 0x0000000405f47825 */ /* 0x040fe200078e02ee */
[----:B------:R1:W-:Y:S04]  /*71e10*/  STL.64 [R1+0x1090], R14 ;  /* 0x0010900e01007387 */ /* 0x0003e80000100a00 */
[----:B------:R-:W2:Y:S04]  /*71e20*/  LDL.LU.64 R238, [R1+0x1248] ;  /* 0x0012480001ee7983 */ /* 0x000ea80000300a00 */
[----:B------:R1:W-:Y:S04]  /*71e30*/  LDGSTS.E [R0+0x42c80], desc[UR60][R14.64], P1 ;  /* 0x42c800000e007fae */ /* 0x0003e8000892187c */
[----:B------:R-:W-:Y:S04]  /*71e40*/  STL.64 [R1+0x10c8], R244 ;  /* 0x0010c8f401007387 */ /* 0x000fe80000100a00 */
        /* <DEDUP_REMOVED lines=27> */
[----:B------:R1:W-:Y:S04]  /*72000*/  STL.64 [R1+0x1268], R8 ;  /* 0x0012680801007387 */ /* 0x0003e80000100a00 */
[----:B------:R1:W-:Y:S01]  /*72010*/  LDGSTS.E [R0+0x44c80], desc[UR60][R8.64], P1 ;  /* 0x44c8000008007fae */ /* 0x0003e2000892187c */
[----:B------:R-:W-:-:S03]  /*72020*/  IMAD.WIDE R244, R5, 0x4, R238 ;  /* 0x0000000405f47825 */ /* 0x000fc600078e02ee */
[----:B------:R-:W2:Y:S04]  /*72030*/  LDL.LU.64 R238, [R1+0x1208] ;  /* 0x0012080001ee7983 */ /* 0x000ea80000300a00 */
        /* <DEDUP_REMOVED lines=163> */
[----:B-1----:R-:W-:Y:S01]  /*72a70*/  IMAD.WIDE R14, R5, 0x4, R16 ;  /* 0x00000004050e7825 */ /* 0x002fe200078e0210 */
[----:B------:R-:W3:Y:S04]  /*72a80*/  LDL.LU.64 R20, [R1+0xfe8] ;  /* 0x000fe80001147983 */ /* 0x000ee80000300a00 */
[----:B------:R-:W3:Y:S04]  /*72a90*/  LDL.LU.64 R16, [R1+0xfe0] ;  /* 0x000fe00001107983 */ /* 0x000ee80000300a00 */
[----:B------:R-:W-:Y:S04]  /*72aa0*/  STL.64 [R1+0x1c38], R222 ;  /* 0x001c38de01007387 */ /* 0x000fe80000100a00 */
[----:B------:R2:W-:Y:S04]  /*72ab0*/  LDGSTS.E [R2+0x67480], desc[UR60][R222.64], P1 ;  /* 0x67480000de027fae */ /* 0x0005e8000892187c */
[----:B------:R1:W-:Y:S04]  /*72ac0*/  STL.64 [R1+0x1c30], R14 ;  /* 0x001c300e01007387 */ /* 0x0003e80000100a00 */
[----:B------:R-:W-:Y:S01]  /*72ad0*/  LDGSTS.E [R0+0x67880], desc[UR60][R14.64], P1 ;  /* 0x678800000e007fae */ /* 0x000fe2000892187c */
[----:B------:R-:W-:-:S02]  /*72ae0*/  VIADD R246, R246, 0x100000 ;  /* 0x00100000f6f67836 */ /* 0x000fc40000000000 */
[C---:B----4-:R-:W-:Y:S01]  /*72af0*/  IMAD.WIDE R18, R5.reuse, 0x4, R18 ;  /* 0x0000000405127825 */ /* 0x050fe200078e0212 */
[----:B-1----:R-:W4:Y:S04]  /*72b00*/  LDL.LU.64 R14, [R1+0xfd8] ;  /* 0x000fd800010e7983 */ /* 0x002f280000300a00 */
[----:B------:R1:W-:Y:S04]  /*72b10*/  STL.64 [R1+0x1c28], R18 ;  /* 0x001c281201007387 */ /* 0x0003e80000100a00 */
[----:B------:R1:W-:Y:S01]  /*72b20*/  LDGSTS.E [R246+0x67c80], desc[UR60][R18.64], P1 ;  /* 0x67c8000012f67fae */ /* 0x0003e2000892187c */
[----:B------:R-:W-:-:S03]  /*72b30*/  IMAD.WIDE R244, R5, 0x4, R230 ;  /* 0x0000000405f47825 */ /* 0x000fc600078e02e6 */
[----:B------:R-:W4:Y:S04]  /*72b40*/  LDL.LU.64 R230, [R1+0xfd0] ;  /* 0x000fd00001e67983 */ /* 0x000f280000300a00 */
[----:B------:R-:W-:Y:S01]  /*72b50*/  STL.64 [R1+0xe00], R244 ;  /* 0x000e00f401007387 */ /* 0x000fe20000100a00 */
[----:B--2---:R-:W-:-:S04]  /*72b60*/  IMAD.WIDE R222, R5, 0x4, R12 ;  /* 0x0000000405de7825 */ /* 0x004fc800078e020c */
[----:B-1----:R-:W-:Y:S01]  /*72b70*/  IMAD.WIDE R18, R5, 0x4, R10 ;  /* 0x0000000405127825 */ /* 0x002fe200078e020a */
[----:B------:R-:W2:Y:S04]  /*72b80*/  LDL.LU.64 R12, [R1+0xfc8] ;  /* 0x000fc800010c7983 */ /* 0x000ea80000300a00 */
[----:B------:R-:W2:Y:S01]  /*72b90*/  LDL.LU.64 R10, [R1+0xfc0] ;  /* 0x000fc000010a7983 */ /* 0x000ea20000300a00 */
[C---:B------:R-:W-:Y:S01]  /*72ba0*/  IADD3 R0, R247.reuse, 0x100000, RZ ;  /* 0x00100000f7007810 */ /* 0x040fe20007ffe0ff */
[C---:B------:R-:W-:Y:S02]  /*72bb0*/  VIADD R3, R247.reuse, 0x100000 ;  /* 0x00100000f7037836 */ /* 0x040fe40000000000 */
[----:B------:R-:W-:Y:S01]  /*72bc0*/  VIADD R2, R247, 0x100000 ;  /* 0x00100000f7027836 */ /* 0x000fe20000000000 */
[----:B------:R-:W-:Y:S04]  /*72bd0*/  STL.64 [R1+0xe48], R222 ;  /* 0x000e48de01007387 */ /* 0x000fe80000100a00 */
[----:B------:R1:W-:Y:S04]  /*72be0*/  LDGSTS.E [R0+0x40100], desc[UR60][R244.64], P1 ;  /* 0x40100000f4007fae */ /* 0x0003e8000892187c */
[----:B------:R3:W-:Y:S04]  /*72bf0*/  LDGSTS.E [R3+0x40500], desc[UR60][R222.64], P1 ;  /* 0x40500000de037fae */ /* 0x0007e8000892187c */
[----:B------:R1:W-:Y:S04]  /*72c00*/  STL.64 [R1+0xe88], R18 ;  /* 0x000e881201007387 */ /* 0x0003e80000100a00 */
[----:B------:R-:W-:Y:S01]  /*72c10*/  LDGSTS.E [R2+0x40900], desc[UR60][R18.64], P1 ;  /* 0x4090000012027fae */ /* 0x000fe2000892187c */
[----:B------:R-:W-:Y:S01]  /*72c20*/  IMAD.WIDE R8, R5, 0x4, R8 ;  /* 0x0000000405087825 */ /* 0x000fe200078e0208 */
[----:B------:R-:W-:-:S04]  /*72c30*/  IADD3 R4, R247, 0x100000, RZ ;  /* 0x00100000f7047810 */ /* 0x000fc80007ffe0ff */
[----:B------:R3:W-:Y:S04]  /*72c40*/  LDGSTS.E [R0+0x40d00], desc[UR60][R8.64], P1 ;  /* 0x40d0000008007fae */ /* 0x0007e8000892187c */
[----:B-1----:R-:W2:Y:S04]  /*72c50*/  LDL.LU.64 R18, [R1+0xfb0] ;  /* 0x000fb00001127983 */ /* 0x002ea80000300a00 */
[----:B------:R1:W-:Y:S01]  /*72c60*/  STL.64 [R1+0xeb0], R8 ;  /* 0x000eb00801007387 */ /* 0x0003e20000100a00 */
        /* <DEDUP_REMOVED lines=29> */
[----:B------:R-:W-:-:S05]  /*72e40*/  IMAD.WIDE R18, R5, 0x4, R18 ;  /* 0x0000000405127825 */ /* 0x000fca00078e0212 */
        /* <DEDUP_REMOVED lines=215> */
[C---:B-1----:R-:W-:Y:S01]  /*73bc0*/  IMAD.WIDE R8, R5.reuse, 0x4, R10 ;  /* 0x0000000405087825 */ /* 0x042fe200078e020a */
[----:B------:R-:W2:Y:S04]  /*73bd0*/  LDL.LU.64 R12, [R1+0x788] ;  /* 0x00078800010c7983 */ /* 0x000ea80000300a00 */
[----:B------:R-:W2:Y:S01]  /*73be0*/  LDL.LU.64 R10, [R1+0x778] ;  /* 0x00077800010a7983 */ /* 0x000ea20000300a00 */
[C---:B------:R-:W-:Y:S01]  /*73bf0*/  VIADD R0, R248.reuse, 0x100000 ;  /* 0x00100000f8007836 */ /* 0x040fe20000000000 */
[C---:B------:R-:W-:Y:S01]  /*73c00*/  IADD3 R3, R248.reuse, 0x100000, RZ ;  /* 0x00100000f8037810 */ /* 0x040fe20007ffe0ff */
[----:B------:R-:W-:Y:S01]  /*73c10*/  VIADD R2, R248, 0x100000 ;  /* 0x00100000f8027836 */ /* 0x000fe20000000000 */
[----:B------:R-:W-:Y:S04]  /*73c20*/  STL.64 [R1+0x908], R222 ;  /* 0x000908de01007387 */ /* 0x000fe80000100a00 */
[----:B------:R1:W-:Y:S04]  /*73c30*/  LDGSTS.E [R0+0x40180], desc[UR60][R244.64], P1 ;  /* 0x40180000f4007fae */ /* 0x0003e8000892187c */
[----:B------:R3:W-:Y:S04]  /*73c40*/  LDGSTS.E [R3+0x40580], desc[UR60][R222.64], P1 ;  /* 0x40580000de037fae */ /* 0x0007e8000892187c */
[----:B------:R1:W-:Y:S04]  /*73c50*/  STL.64 [R1+0x8c8], R8 ;  /* 0x0008c80801007387 */ /* 0x0003e80000100a00 */
[----:B------:R-:W-:Y:S01]  /*73c60*/  LDGSTS.E [R2+0x40980], desc[UR60][R8.64], P1 ;  /* 0x4098000008027fae */ /* 0x000fe2000892187c */
[----:B------:R-:W-:-:S04]  /*73c70*/  IMAD.WIDE R14, R5, 0x4, R14 ;  /* 0x00000004050e7825 */ /* 0x000fc800078e020e */
[----:B------:R-:W-:Y:S01]  /*73c80*/  VIADD R4, R248, 0x100000 ;  /* 0x00100000f8047836 */ /* 0x000fe20000000000 */
        /* <DEDUP_REMOVED lines=18> */
[----:B------:R-:W-:Y:S01]  /*73db0*/  LDGSTS.E [R0+0x41d80], desc[UR60][R18.64], P1 ;  /* 0x41d8000012007fae */ /* 0x000fe2000892187c */
[----:B------:R-:W-:-:S05]  /*73dc0*/  IMAD.WIDE R244, R5, 0x4, R230 ;  /* 0x0000000405f47825 */ /* 0x000fca00078e02e6 */
[----:B------:R2:W-:Y:S04]  /*73dd0*/  LDGSTS.E [R4+0x42180], desc[UR60][R244.64], P1 ;  /* 0x42180000f4047fae */ /* 0x0005e8000892187c */
[----:B-1----:R-:W4:Y:S04]  /*73de0*/  LDL.LU.64 R18, [R1+0x718] ;  /* 0x0007180001127983 */ /* 0x002f280000300a00 */
[----:B------:R-:W-:Y:S01]  /*73df0*/  STL.64 [R1+0xfb8], R244 ;  /* 0x000fb8f401007387 */ /* 0x000fe20000100a00 */
[----:B--2---:R-:W-:-:S04]  /*73e00*/  IMAD.WIDE R230, R5, 0x4, R12 ;  /* 0x0000000405e67825 */ /* 0x004fc800078e020c */
[C---:B------:R-:W-:Y:S01]  /*73e10*/  IMAD.WIDE R222, R5.reuse, 0x4, R10 ;  /* 0x0000000405de7825 */ /* 0x040fe200078e020a */
        /* <DEDUP_REMOVED lines=26> */
[----:B------:R-:W-:-:S03]  /*73fc0*/  IMAD.WIDE R244, R5, 0x4, R18 ;  /* 0x0000000405f47825 */ /* 0x000fc600078e0212 */
[----:B-1----:R-:W4:Y:S04]  /*73fd0*/  LDL.LU.64 R14, [R1+0x698] ;  /* 0x00069800010e7983 */ /* 0x002f280000300a00 */
[----:B------:R-:W-:Y:S04]  /*73fe0*/  STL.64 [R1+0x11b8], R244 ;  /* 0x0011b8f401007387 */ /* 0x000fe80000100a00 */
[----:B------:R1:W-:Y:S01]  /*73ff0*/  LDGSTS.E [R4+0x44180], desc[UR60][R244.64], P1 ;  /* 0x44180000f4047fae */ /* 0x0003e2000892187c */
[----:B--2---:R-:W-:-:S04]  /*74000*/  IMAD.WIDE R230, R5, 0x4, R12 ;  /* 0x0000000405e67825 */ /* 0x004fc800078e020c */
[C---:B------:R-:W-:Y:S01]  /*74010*/  IMAD.WIDE R18, R5.reuse, 0x4, R10 ;  /* 0x0000000405127825 */ /* 0x040fe200078e020a */
[----:B------:R-:W2:Y:S04]  /*74020*/  LDL.LU.64 R12, [R1+0x688] ;  /* 0x00068800010c7983 */ /* 0x000ea80000300a00 */
[----:B------:R-:W2:Y:S04]  /*74030*/  LDL.LU.64 R10, [R1+0x678] ;  /* 0x00067800010a7983 */ /* 0x000ea80000300a00 */
[----:B------:R-:W-:Y:S04]  /*74040*/  STL.64 [R1+0x11f8], R230 ;  /* 0x0011f8e601007387 */ /* 0x000fe80000100a00 */
[----:B------:R-:W-:Y:S04]  /*74050*/  LDGSTS.E [R3+0x44580], desc[UR60][R230.64], P1 ;  /* 0x44580000e6037fae */ /* 0x000fe8000892187c */
[----:B------:R1:W-:Y:S04]  /*74060*/  STL.64 [R1+0x1238], R18 ;  /* 0x0012381201007387 */ /* 0x0003e80000100a00 */
[----:B------:R-:W-:Y:S01]  /*74070*/  LDGSTS.E [R2+0x44980], desc[UR60][R18.64], P1 ;  /* 0x4498000012027fae */ /* 0x000fe2000892187c */
[----:B------:R-:W-:-:S03]  /*74080*/  IMAD.WIDE R222, R5, 0x4, R222 ;  /* 0x0000000405de7825 */ /* 0x000fc600078e02de */
[----:B-1----:R-:W2:Y:S04]  /*74090*/  LDL.LU.64 R18, [R1+0x668] ;  /* 0x0006680001127983 */ /* 0x002ea80000300a00 */
[----:B------:R3:W-:Y:S04]  /*740a0*/  STL.64 [R1+0x1278], R222 ;  /* 0x001278de01007387 */ /* 0x0007e80000100a00 */
[----:B------:R3:W-:Y:S04]  /*740b0*/  LDGSTS.E [R0+0x44d80], desc[UR60][R222.64], P1 ;  /* 0x44d80000de007fae */ /* 0x0007e8000892187c */
[----:B------:R-:W2:Y:S01]  /*740c0*/  LDL.LU.64 R230, [R1+0x658] ;  /* 0x0006580001e67983 */ /* 0x000ea20000300a00 */
[----:B------:R-:W-:-:S05]  /*740d0*/  IMAD.WIDE R244, R5, 0x4, R238 ;  /* 0x0000000405f47825 */ /* 0x000fca00078e02ee */
[----:B------:R-:W-:Y:S04]  /*740e0*/  STL.64 [R1+0x12b8], R244 ;  /* 0x0012b8f401007387 */ /* 0x000fe80000100a00 */
[----:B------:R1:W-:Y:S01]  /*740f0*/  LDGSTS.E [R4+0x45180], desc[UR60][R244.64], P1 ;  /* 0x45180000f4047fae */ /* 0x0003e2000892187c */
[----:B---3--:R-:W-:-:S04]  /*74100*/  IMAD.WIDE R222, R5, 0x4, R20 ;  /* 0x0000000405de7825 */ /* 0x008fc800078e0214 */
[C---:B------:R-:W-:Y:S01]  /*74110*/  IMAD.WIDE R16, R5.reuse, 0x4, R16 ;  /* 0x0000000405107825 */ /* 0x040fe200078e0210 */
        /* <DEDUP_REMOVED lines=19> */
[----:B------:R-:W-:Y:S04]  /*74250*/  LDGSTS.E [R3+0x46580], desc[UR60][R222.64], P1 ;  /* 0x46580000de037fae */ /* 0x000fe8000892187c */
[----:B------:R1:W-:Y:S04]  /*74260*/  STL.64 [R1+0x1438], R8 ;  /* 0x0014380801007387 */ /* 0x0003e80000100a00 */
[----:B------:R-:W-:Y:S01]  /*74270*/  LDGSTS.E [R2+0x46980], desc[UR60][R8.64], P1 ;  /* 0x4698000008027fae */ /* 0x000fe2000892187c */
[----:B------:R-:W-:-:S04]  /*74280*/  IMAD.WIDE R18, R5, 0x4, R18 ;  /* 0x0000000405127825 */ /* 0x000fc800078e0212 */
[C---:B------:R-:W-:Y:S01]  /*74290*/  IMAD.WIDE R244, R5.reuse, 0x4, R230 ;  /* 0x0000000405f47825 */ /* 0x040fe200078e02e6 */
[----:B-1----:R-:W2:Y:S04]  /*742a0*/  LDL.LU.64 R8, [R1+0x5e8] ;  /* 0x0005e80001087983 */ /* 0x002ea80000300a00 */
[----:B------:R1:W-:Y:S04]  /*742b0*/  STL.64 [R1+0x1478], R18 ;  /* 0x0014781201007387 */ /* 0x0003e80000100a00 */
[----:B------:R-:W-:Y:S04]  /*742c0*/  LDGSTS.E [R0+0x46d80], desc[UR60][R18.64], P1 ;  /* 0x46d8000012007fae */ /* 0x000fe8000892187c */
[----:B------:R4:W-:Y:S04]  /*742d0*/  LDGSTS.E [R4+0x47180], desc[UR60][R244.64], P1 ;  /* 0x47180000f4047fae */ /* 0x0009e8000892187c */
[----:B-1----:R-:W2:Y:S04]  /*742e0*/  LDL.LU.64 R18, [R1+0x5d8] ;  /* 0x0005d80001127983 */ /* 0x002ea80000300a00 */
[----:B------:R-:W-:Y:S04]  /*742f0*/  STL.64 [R1+0x14b8], R244 ;  /* 0x0014b8f401007387 */ /* 0x000fe80000100a00 */
[----:B------:R-:W2:Y:S01]  /*74300*/  LDL.LU.64 R222, [R1+0x5c8] ;  /* 0x0005c80001de7983 */ /* 0x000ea20000300a00 */
[----:B---3--:R-:W-:-:S04]  /*74310*/  IMAD.WIDE R20, R5, 0x4, R20 ;  /* 0x0000000405147825 */ /* 0x008fc800078e0214 */
[C---:B------:R-:W-:Y:S02]  /*74320*/  IMAD.WIDE R230, R5.reuse, 0x4, R238 ;  /* 0x0000000405e67825 */ /* 0x040fe400078e02ee */
[----:B------:R-:W3:Y:S04]  /*74330*/  LDL.LU.64 R238, [R1+0x5b8] ;  /* 0x0005b80001ee7983 */ /* 0x000ee80000300a00 */
[----:B------:R1:W-:Y:S04]  /*74340*/  STL.64 [R1+0x14f8], R20 ;  /* 0x0014f81401007387 */ /* 0x0003e80000100a00 */
[----:B------:R-:W-:Y:S04]  /*74350*/  STL.64 [R1+0x1538], R230 ;  /* 0x001538e601007387 */ /* 0x000fe80000100a00 */
[----:B------:R-:W-:Y:S04]  /*74360*/  LDGSTS.E [R3+0x47580], desc[UR60][R20.64], P1 ;  /* 0x4758000014037fae */ /* 0x000fe8000892187c */
[----:B------:R2:W-:Y:S01]  /*74370*/  LDGSTS.E [R2+0x47980], desc[UR60][R230.64], P1 ;  /* 0x47980000e6027fae */ /* 0x0005e2000892187c */
[----:B----4-:R-:W-:-:S03]  /*74380*/  IMAD.WIDE R16, R5, 0x4, R16 ;  /* 0x0000000405107825 */ /* 0x010fc600078e0210 */
[----:B-1----:R-:W4:Y:S04]  /*74390*/  LDL.LU.64 R20, [R1+0x5a8] ;  /* 0x0005a80001147983 */ /* 0x002f280000300a00 */
[----:B------:R1:W-:Y:S04]  /*743a0*/  STL.64 [R1+0x1578], R16 ;  /* 0x0015781001007387 */ /* 0x0003e80000100a00 */
[----:B------:R-:W-:Y:S01]  /*743b0*/  LDGSTS.E [R0+0x47d80], desc[UR60][R16.64], P1 ;  /* 0x47d8000010007fae */ /* 0x000fe2000892187c */
[----:B------:R-:W-:-:S03]  /*743c0*/  IMAD.WIDE R244, R5, 0x4, R14 ;  /* 0x0000000405f47825 */ /* 0x000fc600078e020e */
[----:B------:R-:W4:Y:S04]  /*743d0*/  LDL.LU.64 R14, [R1+0x598] ;  /* 0x00059800010e7983 */ /* 0x000f280000300a00 */
[----:B------:R-:W-:Y:S04]  /*743e0*/  STL.64 [R1+0x15b8], R244 ;  /* 0x0015b8f401007387 */ /* 0x000fe80000100a00 */
[----:B-1----:R-:W4:Y:S04]  /*743f0*/  LDL.LU.64 R16, [R1+0x588] ;  /* 0x0005880001107983 */ /* 0x002f280000300a00 */
[----:B------:R-:W-:Y:S01]  /*74400*/  LDGSTS.E [R4+0x60180], desc[UR60][R244.64], P1 ;  /* 0x60180000f4047fae */ /* 0x000fe2000892187c */
[----:B--2---:R-:W-:-:S04]  /*74410*/  IMAD.WIDE R230, R5, 0x4, R12 ;  /* 0x0000000405e67825 */ /* 0x004fc800078e020c */
[C---:B------:R-:W-:Y:S01]  /*74420*/  IMAD.WIDE R10, R5.reuse, 0x4, R10 ;  /* 0x00000004050a7825 */ /* 0x040fe200078e020a */
[----:B------:R-:W2:Y:S04]  /*74430*/  LDL.LU.64 R12, [R1+0x578] ;  /* 0x00057800010c7983 */ /* 0x000ea80000300a00 */
[----:B------:R-:W-:Y:S04]  /*74440*/  STL.64 [R1+0x15f8], R230 ;  /* 0x0015f8e601007387 */ /* 0x000fe80000100a00 */
[----:B------:R-:W-:Y:S04]  /*74450*/  LDGSTS.E [R3+0x60580], desc[UR60][R230.64], P1 ;  /* 0x60580000e6037fae */ /* 0x000fe8000892187c */
[----:B------:R1:W-:Y:S04]  /*74460*/  STL.64 [R1+0x1638], R10 ;  /* 0x0016380a01007387 */ /* 0x0003e80000100a00 */
[----:B------:R-:W-:Y:S04]  /*74470*/  LDGSTS.E [R2+0x60980], desc[UR60][R10.64], P1 ;  /* 0x609800000a027fae */ /* 0x000fe8000892187c */
[----:B-1----:R-:W2:Y:S01]  /*74480*/  LDL.LU.64 R10, [R1+0x568] ;  /* 0x00056800010a7983 */ /* 0x002ea20000300a00 */
[----:B------:R-:W-:-:S05]  /*74490*/  IMAD.WIDE R8, R5, 0x4, R8 ;  /* 0x0000000405087825 */ /* 0x000fca00078e0208 */
[----:B------:R-:W-:Y:S04]  /*744a0*/  STL.64 [R1+0x1678], R8 ;  /* 0x0016780801007387 */ /* 0x000fe80000100a00 */
[----:B------:R3:W-:Y:S04]  /*744b0*/  LDGSTS.E [R0+0x60d80], desc[UR60][R8.64], P1 ;  /* 0x60d8000008007fae */ /* 0x0007e8000892187c */
[----:B------:R-:W2:Y:S01]  /*744c0*/  LDL.LU.64 R230, [R1+0x558] ;  /* 0x0005580001e67983 */ /* 0x000ea20000300a00 */
[----:B------:R-:W-:-:S04]  /*744d0*/  IMAD.WIDE R18, R5, 0x4, R18 ;  /* 0x0000000405127825 */ /* 0x000fc800078e0212 */
[C---:B------:R-:W-:Y:S01]  /*744e0*/  IMAD.WIDE R222, R5.reuse, 0x4, R222 ;  /* 0x0000000405de7825 */ /* 0x040fe200078e02de */
[----:B------:R1:W-:Y:S04]  /*744f0*/  STL.64 [R1+0x16b8], R18 ;  /* 0x0016b81201007387 */ /* 0x0003e80000100a00 */
[----:B------:R-:W-:Y:S04]  /*74500*/  LDGSTS.E [R4+0x61180], desc[UR60][R18.64], P1 ;  /* 0x6118000012047fae */ /* 0x000fe8000892187c */
[----:B------:R-:W-:Y:S04]  /*74510*/  LDGSTS.E [R3+0x61580], desc[UR60][R222.64], P1 ;  /* 0x61580000de037fae */ /* 0x000fe8000892187c */
[----:B-1----:R-:W2:Y:S01]  /*74520*/  LDL.LU.64 R18, [R1+0x548] ;  /* 0x0005480001127983 */ /* 0x002ea20000300a00 */
[----:B---3--:R-:W-:-:S03]  /*74530*/  IMAD.WIDE R8, R5, 0x4, R238 ;  /* 0x0000000405087825 */ /* 0x008fc600078e02ee */
[----:B------:R-:W-:Y:S04]  /*74540*/  STL.64 [R1+0x16f8], R222 ;  /* 0x0016f8de01007387 */ /* 0x000fe80000100a00 */
[----:B------:R1:W-:Y:S04]  /*74550*/  STL.64 [R1+0x1738], R8 ;  /* 0x0017380801007387 */ /* 0x0003e80000100a00 */
[----:B------:R1:W-:Y:S04]  /*74560*/  LDGSTS.E [R2+0x61980], desc[UR60][R8.64], P1 ;  /* 0x6198000008027fae */ /* 0x0003e8000892187c */
[----:B------:R-:W3:Y:S01]  /*74570*/  LDL.LU.64 R238, [R1+0x538] ;  /* 0x0005380001ee7983 */ /* 0x000ee20000300a00 */
[----:B----4-:R-:W-:-:S05]  /*74580*/  IMAD.WIDE R20, R5, 0x4, R20 ;  /* 0x0000000405147825 */ /* 0x010fca00078e0214 */
[----:B------:R4:W-:Y:S04]  /*74590*/  STL.64 [R1+0x1778], R20 ;  /* 0x0017781401007387 */ /* 0x0009e80000100a00 */
[----:B------:R-:W-:Y:S01]  /*745a0*/  LDGSTS.E [R0+0x61d80], desc[UR60][R20.64], P1 ;  /* 0x61d8000014007fae */ /* 0x000fe2000892187c */
[----:B-1----:R-:W-:-:S04]  /*745b0*/  IMAD.WIDE R8, R5, 0x4, R14 ;  /* 0x0000000405087825 */ /* 0x002fc800078e020e */
[C---:B------:R-:W-:Y:S01]  /*745c0*/  IMAD.WIDE R244, R5.reuse, 0x4, R16 ;  /* 0x0000000405f47825 */ /* 0x040fe200078e0210 */
[----:B------:R-:W3:Y:S04]  /*745d0*/  LDL.LU.64 R14, [R1+0x528] ;  /* 0x00052800010e7983 */ /* 0x000ee80000300a00 */
[----:B----4-:R-:W4:Y:S04]  /*745e0*/  LDL.LU.64 R20, [R1+0x518] ;  /* 0x0005180001147983 */ /* 0x010f280000300a00 */
[----:B------:R1:W-:Y:S04]  /*745f0*/  STL.64 [R1+0x17b8], R8 ;  /* 0x0017b80801007387 */ /* 0x0003e80000100a00 */
[----:B------:R-:W4:Y:S04]  /*74600*/  LDL.LU.64 R16, [R1+0x508] ;  /* 0x0005080001107983 */ /* 0x000f280000300a00 */
[----:B------:R1:W-:Y:S04]  /*74610*/  STL.64 [R1+0x1840], R244 ;  /* 0x001840f401007387 */ /* 0x0003e80000100a00 */
[----:B------:R1:W-:Y:S04]  /*74620*/  LDGSTS.E [R4+0x62180], desc[UR60][R8.64], P1 ;  /* 0x6218000008047fae */ /* 0x0003e8000892187c */
[----:B------:R4:W-:Y:S01]  /*74630*/  LDGSTS.E [R3+0x62580], desc[UR60][R244.64], P1 ;  /* 0x62580000f4037fae */ /* 0x0009e2000892187c */
[----:B--2---:R-:W-:-:S03]  /*74640*/  IMAD.WIDE R222, R5, 0x4, R12 ;  /* 0x0000000405de7825 */ /* 0x004fc600078e020c */
[----:B------:R-:W2:Y:S04]  /*74650*/  LDL.LU.64 R12, [R1+0x4f8] ;  /* 0x0004f800010c7983 */ /* 0x000ea80000300a00 */
[----:B------:R-:W-:Y:S04]  /*74660*/  STL.64 [R1+0x1848], R222 ;  /* 0x001848de01007387 */ /* 0x000fe80000100a00 */
[----:B------:R-:W-:Y:S01]  /*74670*/  LDGSTS.E [R2+0x62980], desc[UR60][R222.64], P1 ;  /* 0x62980000de027fae */ /* 0x000fe2000892187c */
[----:B-1----:R-:W-:-:S03]  /*74680*/  IMAD.WIDE R8, R5, 0x4, R10 ;  /* 0x0000000405087825 */ /* 0x002fc600078e020a */
[----:B------:R-:W2:Y:S04]  /*74690*/  LDL.LU.64 R10, [R1+0x4e8] ;  /* 0x0004e800010a7983 */ /* 0x000ea80000300a00 */
[----:B------:R1:W-:Y:S04]  /*746a0*/  STL.64 [R1+0x1850], R8 ;  /* 0x0018500801007387 */ /* 0x0003e80000100a00 */
[----:B------:R-:W2:Y:S04]  /*746b0*/  LDL.LU.64 R246, [R1+0x4d8] ;  /* 0x0004d80001f67983 */ /* 0x000ea80000300a00 */
[----:B------:R2:W-:Y:S04]  /*746c0*/  LDGSTS.E [R0+0x62d80], desc[UR60][R8.64], P1 ;  /* 0x62d8000008007fae */ /* 0x0005e8000892187c */
[----:B------:R-:W2:Y:S01]  /*746d0*/  LDL.LU.64 R244, [R1+0x4c8] ;  /* 0x0004c80001f47983 */ /* 0x000ea20000300a00 */
[----:B------:R-:W-:-:S05]  /*746e0*/  IMAD.WIDE R230, R5, 0x4, R230 ;  /* 0x0000000405e67825 */ /* 0x000fca00078e02e6 */
[----:B------:R-:W-:Y:S04]  /*746f0*/  LDGSTS.E [R4+0x63180], desc[UR60][R230.64], P1 ;  /* 0x63180000e6047fae */ /* 0x000fe8000892187c */
[----:B-1----:R-:W2:Y:S04]  /*74700*/  LDL.LU.64 R8, [R1+0x4b8] ;  /* 0x0004b80001087983 */ /* 0x002ea80000300a00 */
[----:B------:R1:W-:Y:S04]  /*74710*/  STL.64 [R1+0x1858], R230 ;  /* 0x001858e601007387 */ /* 0x0003e80000100a00 */
[----:B------:R-:W2:Y:S01]  /*74720*/  LDL.LU.64 R222, [R1+0x4a8] ;  /* 0x0004a80001de7983 */ /* 0x000ea20000300a00 */
[----:B------:R-:W-:-:S05]  /*74730*/  IMAD.WIDE R18, R5, 0x4, R18 ;  /* 0x0000000405127825 */ /* 0x000fca00078e0212 */
[----:B------:R3:W-:Y:S04]  /*74740*/  STL.64 [R1+0x1b88], R18 ;  /* 0x001b881201007387 */ /* 0x0007e80000100a00 */
[----:B-1----:R-:W2:Y:S01]  /*74750*/  LDL.LU.64 R230, [R1+0x498] ;  /* 0x0004980001e67983 */ /* 0x002ea20000300a00 */
[----:B---3--:R-:W-:-:S03]  /*74760*/  IMAD.WIDE R238, R5, 0x4, R238 ;  /* 0x0000000405ee7825 */ /* 0x008fc600078e02ee */
[----:B------:R-:W-:Y:S04]  /*74770*/  LDGSTS.E [R3+0x63580], desc[UR60][R18.64], P1 ;  /* 0x6358000012037fae */ /* 0x000fe8000892187c */
[----:B------:R1:W-:Y:S04]  /*74780*/  STL.64 [R1+0x1b80], R238 ;  /* 0x001b80ee01007387 */ /* 0x0003e80000100a00 */
[----:B------:R-:W-:Y:S04]  /*74790*/  LDGSTS.E [R2+0x63980], desc[UR60][R238.64], P1 ;  /* 0x63980000ee027fae */ /* 0x000fe8000892187c */
[----:B------:R-:W3:Y:S04]  /*747a0*/  LDL.LU.64 R18, [R1+0x2570] ;  /* 0x0025700001127983 */ /* 0x000ee80000300a00 */
[----:B-1----:R-:W3:Y:S01]  /*747b0*/  LDL.LU.64 R238, [R1+0x490] ;  /* 0x0004900001ee7983 */ /* 0x002ee20000300a00 */
[----:B------:R-:W-:-:S04]  /*747c0*/  IMAD.WIDE R14, R5, 0x4, R14 ;  /* 0x00000004050e7825 */ /* 0x000fc800078e020e */
[----:B----4-:R-:W-:-:S04]  /*747d0*/  IMAD.WIDE R20, R5, 0x4, R20 ;  /* 0x0000000405147825 */ /* 0x010fc800078e0214 */
[C---:B------:R-:W-:Y:S01]  /*747e0*/  IMAD.WIDE R16, R5.reuse, 0x4, R16 ;  /* 0x0000000405107825 */ /* 0x040fe200078e0210 */
[----:B------:R1:W-:Y:S04]  /*747f0*/  STL.64 [R1+0x1b78], R14 ;  /* 0x001b780e01007387 */ /* 0x0003e80000100a00 */
[----:B------:R-:W-:Y:S04]  /*74800*/  LDGSTS.E [R0+0x63d80], desc[UR60][R14.64], P1 ;  /* 0x63d800000e007fae */ /* 0x000fe8000892187c */
[----:B------:R-:W-:Y:S04]  /*74810*/  LDGSTS.E [R4+0x64180], desc[UR60][R20.64], P1 ;  /* 0x6418000014047fae */ /* 0x000fe8000892187c */
[----:B------:R-:W-:Y:S04]  /*74820*/  LDGSTS.E [R3+0x64580], desc[UR60][R16.64], P1 ;  /* 0x6458000010037fae */ /* 0x000fe8000892187c */
[----:B-1----:R-:W4:Y:S04]  /*74830*/  LDL.LU.64 R14, [R1+0x2568] ;  /* 0x00256800010e7983 */ /* 0x002f280000300a00 */
[----:B------:R1:W-:Y:S04]  /*74840*/  STL.64 [R1+0x1b70], R20 ;  /* 0x001b701401007387 */ /* 0x0003e80000100a00 */
[----:B-1----:R-:W4:Y:S04]  /*74850*/  LDL.LU.64 R20, [R1+0x2560] ;  /* 0x0025600001147983 */ /* 0x002f280000300a00 */
[----:B------:R1:W-:Y:S01]  /*74860*/  STL.64 [R1+0x1b68], R16 ;  /* 0x001b681001007387 */ /* 0x0003e20000100a00 */
[----:B--2---:R-:W-:-:S05]  /*74870*/  IMAD.WIDE R12, R5, 0x4, R12 ;  /* 0x00000004050c7825 */ /* 0x004fca00078e020c */
[----:B------:R2:W-:Y:S04]  /*74880*/  STL.64 [R1+0x1b60], R12 ;  /* 0x001b600c01007387 */ /* 0x0005e80000100a00 */
[----:B-1----:R-:W4:Y:S04]  /*74890*/  LDL.LU.64 R16, [R1+0x2558] ;  /* 0x0025580001107983 */ /* 0x002f280000300a00 */
[----:B------:R-:W-:Y:S01]  /*748a0*/  LDGSTS.E [R2+0x64980], desc[UR60][R12.64], P1 ;  /* 0x649800000c027fae */ /* 0x000fe2000892187c */
[----:B------:R-:W-:-:S03]  /*748b0*/  IMAD.WIDE R10, R5, 0x4, R10 ;  /* 0x00000004050a7825 */ /* 0x000fc600078e020a */
[----:B--2---:R-:W2:Y:S04]  /*748c0*/  LDL.LU.64 R12, [R1+0x2550] ;  /* 0x00255000010c7983 */ /* 0x004ea80000300a00 */
[----:B------:R1:W-:Y:S04]  /*748d0*/  STL.64 [R1+0x1b58], R10 ;  /* 0x001b580a01007387 */ /* 0x0003e80000100a00 */
[----:B------:R-:W-:Y:S04]  /*748e0*/  LDGSTS.E [R0+0x64d80], desc[UR60][R10.64], P1 ;  /* 0x64d800000a007fae */ /* 0x000fe8000892187c */
[----:B-1----:R-:W4:Y:S01]  /*748f0*/  LDL.LU.64 R10, [R1+0x2548] ;  /* 0x00254800010a7983 */ /* 0x002f220000300a00 */
[----:B------:R-:W-:-:S04]  /*74900*/  IMAD.WIDE R246, R5, 0x4, R246 ;  /* 0x0000000405f67825 */ /* 0x000fc800078e02f6 */
[----:B------:R-:W-:-:S04]  /*74910*/  IMAD.WIDE R244, R5, 0x4, R244 ;  /* 0x0000000405f47825 */ /* 0x000fc800078e02f4 */
[----:B------:R-:W-:-:S04]  /*74920*/  IMAD.WIDE R8, R5, 0x4, R8 ;  /* 0x0000000405087825 */ /* 0x000fc800078e0208 */
[C---:B------:R-:W-:Y:S01]  /*74930*/  IMAD.WIDE R222, R5.reuse, 0x4, R222 ;  /* 0x0000000405de7825 */ /* 0x040fe200078e02de */
[----:B------:R-:W-:Y:S04]  /*74940*/  STL.64 [R1+0x1b50], R246 ;  /* 0x001b50f601007387 */ /* 0x000fe80000100a00 */
[----:B------:R-:W-:Y:S04]  /*74950*/  LDGSTS.E [R4+0x65180], desc[UR60][R246.64], P1 ;  /* 0x65180000f6047fae */ /* 0x000fe8000892187c */
[----:B------:R1:W-:Y:S04]  /*74960*/  STL.64 [R1+0x1b48], R244 ;  /* 0x001b48f401007387 */ /* 0x0003e80000100a00 */
[----:B------:R-:W-:Y:S04]  /*74970*/  LDGSTS.E [R3+0x65580], desc[UR60][R244.64], P1 ;  /* 0x65580000f4037fae */ /* 0x000fe8000892187c */
[----:B------:R1:W-:Y:S04]  /*74980*/  STL.64 [R1+0x1b40], R8 ;  /* 0x001b400801007387 */ /* 0x0003e80000100a00 */
[----:B------:R1:W-:Y:S04]  /*74990*/  LDGSTS.E [R2+0x65980], desc[UR60][R8.64], P1 ;  /* 0x6598000008027fae */ /* 0x0003e8000892187c */
[----:B------:R1:W-:Y:S04]  /*749a0*/  STL.64 [R1+0x1b38], R222 ;  /* 0x001b38de01007387 */ /* 0x0003e80000100a00 */
[----:B------:R-:W-:Y:S04]  /*749b0*/  LDGSTS.E [R0+0x65d80], desc[UR60][R222.64], P1 ;  /* 0x65d80000de007fae */ /* 0x000fe8000892187c */
[----:B-1----:R-:W4:Y:S01]  /*749c0*/  LDL.LU.64 R244, [R1+0x488] ;  /* 0x0004880001f47983 */ /* 0x002f220000300a00 */
[----:B------:R-:W-:-:S05]  /*749d0*/  IMAD.WIDE R8, R5, 0x4, R230 ;  /* 0x0000000405087825 */ /* 0x000fca00078e02e6 */
[----:B------:R2:W-:Y:S04]  /*749e0*/  STL.64 [R1+0x1b30], R8 ;  /* 0x001b300801007387 */ /* 0x0005e80000100a00 */
[----:B------:R-:W4:Y:S04]  /*749f0*/  LDL.LU.64 R222, [R1+0x468] ;  /* 0x0004680001de7983 */ /* 0x000f280000300a00 */
[----:B------:R2:W-:Y:S04]  /*74a00*/  LDGSTS.E [R4+0x66180], desc[UR60][R8.64], P1 ;  /* 0x6618000008047fae */ /* 0x0005e8000892187c */
[----:B------:R-:W4:Y:S01]  /*74a10*/  LDL.LU.64 R230, [R1+0x448] ;  /* 0x0004480001e67983 */ /* 0x000f220000300a00 */
[----:B---3--:R-:W-:-:S05]  /*74a20*/  IMAD.WIDE R238, R5, 0x4, R238 ;  /* 0x0000000405ee7825 */ /* 0x008fca00078e02ee */
[----:B------:R1:W-:Y:S04]  /*74a30*/  STL.64 [R1+0x1b28], R238 ;  /* 0x001b28ee01007387 */ /* 0x0003e80000100a00 */
[----:B------:R-:W-:Y:S01]  /*74a40*/  LDGSTS.E [R3+0x66580], desc[UR60][R238.64], P1 ;  /* 0x66580000ee037fae */ /* 0x000fe2000892187c */
[----:B--2---:R-:W-:-:S04]  /*74a50*/  IMAD.WIDE R8, R5, 0x4, R12 ;  /* 0x0000000405087825 */ /* 0x004fc800078e020c */
[----:B----4-:R-:W-:-:S05]  /*74a60*/  IMAD.WIDE R10, R5, 0x4, R10 ;  /* 0x00000004050a7825 */ /* 0x010fca00078e020a */
[----:B------:R2:W-:Y:S04]  /*74a70*/  STL.64 [R1+0x1b20], R10 ;  /* 0x001b200a01007387 */ /* 0x0005e80000100a00 */
[----:B------:R2:W-:Y:S04]  /*74a80*/  LDGSTS.E [R2+0x66980], desc[UR60][R10.64], P1 ;  /* 0x669800000a027fae */ /* 0x0005e8000892187c */
[----:B------:R3:W-:Y:S04]  /*74a90*/  STL.64 [R1+0x1b18], R8 ;  /* 0x001b180801007387 */ /* 0x0007e80000100a00 */
[----:B-1----:R-:W4:Y:S04]  /*74aa0*/  LDL.LU.64 R238, [R1+0x408] ;  /* 0x0004080001ee7983 */ /* 0x002f280000300a00 */
[----:B------:R-:W4:Y:S04]  /*74ab0*/  LDL.LU.64 R246, [R1+0x3e8] ;  /* 0x0003e80001f67983 */ /* 0x000f280000300a00 */
[----:B------:R-:W-:Y:S01]  /*74ac0*/  LDGSTS.E [R0+0x66d80], desc[UR60][R8.64], P1 ;  /* 0x66d8000008007fae */ /* 0x000fe2000892187c */
[----:B--2---:R-:W-:-:S04]  /*74ad0*/  IMAD.WIDE R10, R5, 0x4, R16 ;  /* 0x00000004050a7825 */ /* 0x004fc800078e0210 */
[C---:B------:R-:W-:Y:S01]  /*74ae0*/  IMAD.WIDE R16, R5.reuse, 0x4, R20 ;  /* 0x0000000405107825 */ /* 0x040fe200078e0214 */
[----:B------:R1:W-:Y:S04]  /*74af0*/  STL.64 [R1+0x1b10], R10 ;  /* 0x001b100a01007387 */ /* 0x0003e80000100a00 */
[----:B---3--:R-:W2:Y:S04]  /*74b00*/  LDL.LU.64 R8, [R1+0x3c8] ;  /* 0x0003c80001087983 */ /* 0x008ea80000300a00 */
[----:B------:R-:W3:Y:S01]  /*74b10*/  LDL.LU.64 R20, [R1+0x428] ;  /* 0x0004280001147983 */ /* 0x000ee20000300a00 */
[----:B------:R-:W-:-:S03]  /*74b20*/  IMAD.WIDE R12, R5, 0x4, R14 ;  /* 0x00000004050c7825 */ /* 0x000fc600078e020e */
[----:B------:R1:W-:Y:S04]  /*74b30*/  LDGSTS.E [R3+0x67180], desc[UR60][R10.64], P1 ;  /* 0x671800000a037fae */ /* 0x0003e8000892187c */
[----:B------:R-:W-:Y:S04]  /*74b40*/  STL.64 [R1+0x1b08], R16 ;  /* 0x001b081001007387 */ /* 0x000fe80000100a00 */
[----:B------:R-:W-:Y:S04]  /*74b50*/  LDGSTS.E [R2+0x67580], desc[UR60][R16.64], P1 ;  /* 0x6758000010027fae */ /* 0x000fe8000892187c */
[----:B------:R1:W-:Y:S04]  /*74b60*/  STL.64 [R1+0x1b00], R12 ;  /* 0x001b000c01007387 */ /* 0x0003e80000100a00 */
[----:B------:R1:W-:Y:S01]  /*74b70*/  LDGSTS.E [R0+0x67980], desc[UR60][R12.64], P1 ;  /* 0x679800000c007fae */ /* 0x0003e2000892187c */
[----:B------:R-:W-:Y:S01]  /*74b80*/  IADD3 R248, R248, 0x100000, RZ ;  /* 0x00100000f8f87810 */ /* 0x000fe20007ffe0ff */
[----:B------:R-:W-:-:S04]  /*74b90*/  IMAD.WIDE R14, R5, 0x4, R244 ;  /* 0x00000004050e7825 */ /* 0x000fc800078e02f4 */
[----:B-1----:R-:W-:Y:S01]  /*74ba0*/  IMAD.WIDE R10, R5, 0x4, R18 ;  /* 0x00000004050a7825 */ /* 0x002fe200078e0212 */
[----:B------:R-:W2:Y:S04]  /*74bb0*/  LDL.LU.64 R12, [R1+0x3a8] ;  /* 0x0003a800010c7983 */ /* 0x000ea80000300a00 */
[----:B------:R1:W-:Y:S04]  /*74bc0*/  STL.64 [R1+0x1af8], R10 ;  /* 0x001af80a01007387 */ /* 0x0003e80000100a00 */
[----:B------:R-:W2:Y:S01]  /*74bd0*/  LDL.LU.64 R244, [R1+0x388] ;  /* 0x0003880001f47983 */ /* 0x000ea20000300a00 */
[----:B------:R-:W-:-:S03]  /*74be0*/  VIADD R0, R249, 0x100000 ;  /* 0x00100000f9007836 */ /* 0x000fc60000000000 */
[----:B------:R1:W-:Y:S01]  /*74bf0*/  LDGSTS.E [R248+0x67d80], desc[UR60][R10.64], P1 ;  /* 0x67d800000af87fae */ /* 0x0003e2000892187c */
[----:B------:R-:W-:-:S03]  /*74c00*/  VIADD R3, R249, 0x100000 ;  /* 0x00100000f9037836 */ /* 0x000fc60000000000 */
[----:B------:R-:W-:Y:S01]  /*74c10*/  STL.64 [R1+0x648], R14 ;  /* 0x0006480e01007387 */ /* 0x000fe20000100a00 */
[----:B------:R-:W-:Y:S01]  /*74c20*/  IMAD.WIDE R16, R5, 0x4, R222 ;  /* 0x0000000405107825 */ /* 0x000fe200078e02de */
[----:B------:R-:W-:Y:S02]  /*74c30*/  IADD3 R2, R249, 0x100000, RZ ;  /* 0x00100000f9027810 */ /* 0x000fe40007ffe0ff */
[----:B------:R-:W2:Y:S04]  /*74c40*/  LDL.LU.64 R222, [R1+0x368] ;  /* 0x0003680001de7983 */ /* 0x000ea80000300a00 */
[----:B------:R3:W-:Y:S04]  /*74c50*/  LDGSTS.E [R0+0x40200], desc[UR60][R14.64], P1 ;  /* 0x402000000e007fae */ /* 0x0007e8000892187c */
[----:B------:R3:W-:Y:S01]  /*74c60*/  LDGSTS.E [R3+0x40600], desc[UR60][R16.64], P1 ;  /* 0x4060000010037fae */ /* 0x0007e2000892187c */
[----:B-1----:R-:W-:-:S03]  /*74c70*/  IMAD.WIDE R10, R5, 0x4, R230 ;  /* 0x00000004050a7825 */ /* 0x002fc600078e02e6 */
[----:B------:R-:W2:Y:S04]  /*74c80*/  LDL.LU.64 R230, [R1+0x348] ;  /* 0x0003480001e67983 */ /* 0x000ea80000300a00 */
[----:B------:R-:W-:Y:S04]  /*74c90*/  STL.64 [R1+0x678], R16 ;  /* 0x0006781001007387 */ /* 0x000fe80000100a00 */
[----:B------:R1:W-:Y:S04]  /*74ca0*/  STL.64 [R1+0x6a8], R10 ;  /* 0x0006a80a01007387 */ /* 0x0003e80000100a00 */
[----:B------:R-:W-:Y:S04]  /*74cb0*/  LDGSTS.E [R2+0x40a00], desc[UR60][R10.64], P1 ;  /* 0x40a000000a027fae */ /* 0x000fe8000892187c */
[----:B-1----:R-:W2:Y:S01]  /*74cc0*/  LDL.LU.64 R10, [R1+0x328] ;  /* 0x00032800010a7983 */ /* 0x002ea20000300a00 */
[----:B----4-:R-:W-:-:S04]  /*74cd0*/  IMAD.WIDE R18, R5, 0x4, R238 ;  /* 0x0000000405127825 */ /* 0x010fc800078e02ee */
[----:B---3--:R-:W-:-:S05]  /*74ce0*/  IMAD.WIDE R14, R5, 0x4, R20 ;  /* 0x00000004050e7825 */ /* 0x008fca00078e0214 */
[----:B------:R2:W-:Y:S04]  /*74cf0*/  STL.64 [R1+0x6d8], R14 ;  /* 0x0006d80e01007387 */ /* 0x0005e80000100a00 */
[----:B------:R-:W3:Y:S01]  /*74d00*/  LDL.LU.64 R238, [R1+0x308] ;  /* 0x0003080001ee7983 */ /* 0x000ee20000300a00 */
[----:B------:R-:W-:-:S03]  /*74d10*/  VIADD R4, R249, 0x100000 ;  /* 0x00100000f9047836 */ /* 0x000fc60000000000 */
[----:B------:R2:W-:Y:S01]  /*74d20*/  LDGSTS.E [R0+0x40e00], desc[UR60][R14.64], P1 ;  /* 0x40e000000e007fae */ /* 0x0005e2000892187c */
[----:B------:R-:W-:-:S03]  /*74d30*/  IMAD.WIDE R16, R5, 0x4, R246 ;  /* 0x0000000405107825 */ /* 0x000fc600078e02f6 */
[----:B------:R1:W-:Y:S04]  /*74d40*/  STL.64 [R1+0x708], R18 ;  /* 0x0007081201007387 */ /* 0x0003e80000100a00 */
[----:B------:R-:W4:Y:S04]  /*74d50*/  LDL.LU.64 R246, [R1+0x2e8] ;  /* 0x0002e80001f67983 */ /* 0x000f280000300a00 */
[----:B------:R1:W-:Y:S04]  /*74d60*/  LDGSTS.E [R4+0x41200], desc[UR60][R18.64], P1 ;  /* 0x4120000012047fae */ /* 0x0003e8000892187c */
[----:B------:R-:W-:Y:S01]  /*74d70*/  LDGSTS.E [R3+0x41600], desc[UR60][R16.64], P1 ;  /* 0x4160000010037fae */ /* 0x000fe2000892187c */
[----:B--2---:R-:W-:-:S04]  /*74d80*/  IMAD.WIDE R14, R5, 0x4, R8 ;  /* 0x00000004050e7825 */ /* 0x004fc800078e0208 */
[C---:B------:R-:W-:Y:S01]  /*74d90*/  IMAD.WIDE R12, R5.reuse, 0x4, R12 ;  /* 0x00000004050c7825 */ /* 0x040fe200078e020c */
[----:B------:R-:W2:Y:S04]  /*74da0*/  LDL.LU.64 R8, [R1+0x2c8] ;  /* 0x0002c80001087983 */ /* 0x000ea80000300a00 */
[----:B------:R1:W-:Y:S04]  /*74db0*/  STL.64 [R1+0x738], R16 ;  /* 0x0007381001007387 */ /* 0x0003e80000100a00 */
[----:B------:R1:W-:Y:S01]  /*74dc0*/  STL.64 [R1+0x768], R14 ;  /* 0x0007680e01007387 */ /* 0x0003e20000100a00 */
[----:B------:R-:W-:-:S03]  /*74dd0*/  IMAD.WIDE R20, R5, 0x4, R244 ;  /* 0x0000000405147825 */ /* 0x000fc600078e02f4 */
[----:B------:R1:W-:Y:S02]  /*74de0*/  LDGSTS.E [R2+0x41a00], desc[UR60][R14.64], P1 ;  /* 0x41a000000e027fae */ /* 0x0003e4000892187c */
[C---:B-1----:R-:W-:Y:S02]  /*74df0*/  IMAD.WIDE R18, R5.reuse, 0x4, R222 ;  /* 0x0000000405127825 */ /* 0x042fe400078e02de */
[----:B------:R-:W-:Y:S04]  /*74e00*/  LDGSTS.E [R0+0x41e00], desc[UR60][R12.64], P1 ;  /* 0x41e000000c007fae */ /* 0x000fe8000892187c */
[----:B------:R-:W-:Y:S04]  /*74e10*/  LDGSTS.E [R4+0x42200], desc[UR60][R20.64], P1 ;  /* 0x4220000014047fae */ /* 0x000fe8000892187c */
[----:B------:R3:W-:Y:S04]  /*74e20*/  LDGSTS.E [R3+0x42600], desc[UR60][R18.64], P1 ;  /* 0x4260000012037fae */ /* 0x0007e8000892187c */
[----:B------:R-:W2:Y:S04]  /*74e30*/  LDL.LU.64 R16, [R1+0x2a8] ;  /* 0x0002a80001107983 */ /* 0x000ea80000300a00 */
[----:B------:R1:W-:Y:S04]  /*74e40*/  STL.64 [R1+0x798], R12 ;  /* 0x0007980c01007387 */ /* 0x0003e80000100a00 */
[----:B------:R-:W2:Y:S04]  /*74e50*/  LDL.LU.64 R244, [R1+0x288] ;  /* 0x0002880001f47983 */ /* 0x000ea80000300a00 */
[----:B------:R-:W-:Y:S01]  /*74e60*/  STL.64 [R1+0x7e0], R20 ;  /* 0x0007e01401007387 */ /* 0x000fe20000100a00 */
[----:B------:R-:W-:-:S05]  /*74e70*/  IMAD.WIDE R14, R5, 0x4, R230 ;  /* 0x00000004050e7825 */ /* 0x000fca00078e02e6 */
[----:B------:R4:W-:Y:S04]  /*74e80*/  LDGSTS.E [R2+0x42a00], desc[UR60][R14.64], P1 ;  /* 0x42a000000e027fae */ /* 0x0009e8000892187c */
[----:B-1----:R-:W2:Y:S04]  /*74e90*/  LDL.LU.64 R12, [R1+0x268] ;  /* 0x00026800010c7983 */ /* 0x002ea80000300a00 */
[----:B------:R-:W2:Y:S04]  /*74ea0*/  LDL.LU.64 R222, [R1+0x248] ;  /* 0x0002480001de7983 */ /* 0x000ea80000300a00 */
[----:B------:R3:W-:Y:S04]  /*74eb0*/  STL.64 [R1+0x1000], R18 ;  /* 0x0010001201007387 */ /* 0x0007e80000100a00 */
[----:B------:R4:W-:Y:S01]  /*74ec0*/  STL.64 [R1+0x1040], R14 ;  /* 0x0010400e01007387 */ /* 0x0009e20000100a00 */
[----:B------:R-:W-:-:S03]  /*74ed0*/  IMAD.WIDE R10, R5, 0x4, R10 ;  /* 0x00000004050a7825 */ /* 0x000fc600078e020a */
[----:B------:R-:W2:Y:S04]  /*74ee0*/  LDL.LU.64 R230, [R1+0x228] ;  /* 0x0002280001e67983 */ /* 0x000ea80000300a00 */
[----:B------:R1:W-:Y:S04]  /*74ef0*/  STL.64 [R1+0x1080], R10 ;  /* 0x0010800a01007387 */ /* 0x0003e80000100a00 */
[----:B------:R-:W-:Y:S01]  /*74f00*/  LDGSTS.E [R0+0x42e00], desc[UR60][R10.64], P1 ;  /* 0x42e000000a007fae */ /* 0x000fe2000892187c */
[----:B---3--:R-:W-:-:S03]  /*74f10*/  IMAD.WIDE R18, R5, 0x4, R238 ;  /* 0x0000000405127825 */ /* 0x008fc600078e02ee */
[----:B------:R-:W3:Y:S04]  /*74f20*/  LDL.LU.64 R238, [R1+0x208] ;  /* 0x0002080001ee7983 */ /* 0x000ee80000300a00 */
[----:B------:R-:W-:Y:S01]  /*74f30*/  STL.64 [R1+0x10c0], R18 ;  /* 0x0010c01201007387 */ /* 0x000fe20000100a00 */
[----:B----4-:R-:W-:-:S03]  /*74f40*/  IMAD.WIDE R14, R5, 0x4, R246 ;  /* 0x00000004050e7825 */ /* 0x010fc600078e02f6 */
[----:B-1----:R-:W4:Y:S04]  /*74f50*/  LDL.LU.64 R10, [R1+0x1e8] ;  /* 0x0001e800010a7983 */ /* 0x002f280000300a00 */
[----:B------:R-:W4:Y:S04]  /*74f60*/  LDL.LU.64 R246, [R1+0x1c8] ;  /* 0x0001c80001f67983 */ /* 0x000f280000300a00 */
[----:B------:R-:W-:Y:S04]  /*74f70*/  LDGSTS.E [R4+0x43200], desc[UR60][R18.64], P1 ;  /* 0x4320000012047fae */ /* 0x000fe8000892187c */
[----:B------:R1:W-:Y:S04]  /*74f80*/  STL.64 [R1+0x1100], R14 ;  /* 0x0011000e01007387 */ /* 0x0003e80000100a00 */
[----:B------:R1:W-:Y:S01]  /*74f90*/  LDGSTS.E [R3+0x43600], desc[UR60][R14.64], P1 ;  /* 0x436000000e037fae */ /* 0x0003e2000892187c */
[----:B--2---:R-:W-:-:S05]  /*74fa0*/  IMAD.WIDE R8, R5, 0x4, R8 ;  /* 0x0000000405087825 */ /* 0x004fca00078e0208 */
[----:B------:R2:W-:Y:S04]  /*74fb0*/  STL.64 [R1+0x1140], R8 ;  /* 0x0011400801007387 */ /* 0x0005e80000100a00 */
[----:B------:R-:W-:Y:S01]  /*74fc0*/  LDGSTS.E [R2+0x43a00], desc[UR60][R8.64], P1 ;  /* 0x43a0000008027fae */ /* 0x000fe2000892187c */
[----:B------:R-:W-:-:S04]  /*74fd0*/  IMAD.WIDE R16, R5, 0x4, R16 ;  /* 0x0000000405107825 */ /* 0x000fc800078e0210 */
[C---:B-1----:R-:W-:Y:S01]  /*74fe0*/  IMAD.WIDE R14, R5.reuse, 0x4, R244 ;  /* 0x00000004050e7825 */ /* 0x042fe200078e02f4 */
[----:B--2---:R-:W2:Y:S04]  /*74ff0*/  LDL.LU.64 R8, [R1+0x1a8] ;  /* 0x0001a80001087983 */ /* 0x004ea80000300a00 */
[----:B------:R1:W-:Y:S04]  /*75000*/  STL.64 [R1+0x1180], R16 ;  /* 0x0011801001007387 */ /* 0x0003e80000100a00 */
[----:B------:R1:W-:Y:S04]  /*75010*/  LDGSTS.E [R0+0x43e00], desc[UR60][R16.64], P1 ;  /* 0x43e0000010007fae */ /* 0x0003e8000892187c */
[----:B------:R-:W2:Y:S04]  /*75020*/  LDL.LU.64 R244, [R1+0x188] ;  /* 0x0001880001f47983 */ /* 0x000ea80000300a00 */
[----:B------:R1:W-:Y:S04]  /*75030*/  STL.64 [R1+0x11c0], R14 ;  /* 0x0011c00e01007387 */ /* 0x0003e80000100a00 */
[----:B------:R1:W-:Y:S02]  /*75040*/  LDGSTS.E [R4+0x44200], desc[UR60][R14.64], P1 ;  /* 0x442000000e047fae */ /* 0x0003e4000892187c */
[----:B-1----:R-:W-:-:S04]  /*75050*/  IMAD.WIDE R16, R5, 0x4, R12 ;  /* 0x0000000405107825 */ /* 0x002fc800078e020c */
[----:B------:R-:W-:-:S04]  /*75060*/  IMAD.WIDE R12, R5, 0x4, R222 ;  /* 0x00000004050c7825 */ /* 0x000fc800078e02de */
[C---:B------:R-:W-:Y:S01]  /*75070*/  IMAD.WIDE R14, R5.reuse, 0x4, R230 ;  /* 0x00000004050e7825 */ /* 0x040fe200078e02e6 */
[----:B------:R-:W-:Y:S04]  /*75080*/  STL.64 [R1+0x1200], R16 ;  /* 0x0012001001007387 */ /* 0x000fe80000100a00 */
[----:B------:R3:W-:Y:S04]  /*75090*/  STL.64 [R1+0x1240], R12 ;  /* 0x0012400c01007387 */ /* 0x0007e80000100a00 */
[----:B------:R-:W2:Y:S04]  /*750a0*/  LDL.LU.64 R222, [R1+0x168] ;  /* 0x0001680001de7983 */ /* 0x000ea80000300a00 */
[----:B------:R-:W2:Y:S04]  /*750b0*/  LDL.LU.64 R230, [R1+0x148] ;  /* 0x0001480001e67983 */ /* 0x000ea80000300a00 */
[----:B------:R-:W-:Y:S04]  /*750c0*/  LDGSTS.E [R3+0x44600], desc[UR60][R16.64], P1 ;  /* 0x4460000010037fae */ /* 0x000fe8000892187c */
[----:B------:R3:W-:Y:S04]  /*750d0*/  LDGSTS.E [R2+0x44a00], desc[UR60][R12.64], P1 ;  /* 0x44a000000c027fae */ /* 0x0007e8000892187c */
[----:B------:R1:W-:Y:S04]  /*750e0*/  STL.64 [R1+0x1280], R14 ;  /* 0x0012800e01007387 */ /* 0x0003e80000100a00 */
[----:B------:R2:W-:Y:S01]  /*750f0*/  LDGSTS.E [R0+0x44e00], desc[UR60][R14.64], P1 ;  /* 0x44e000000e007fae */ /* 0x0005e2000892187c */
[----:B---3--:R-:W-:-:S03]  /*75100*/  IMAD.WIDE R12, R5, 0x4, R238 ;  /* 0x00000004050c7825 */ /* 0x008fc600078e02ee */
[----:B------:R-:W3:Y:S01]  /*75110*/  LDL.LU.64 R238, [R1+0x128] ;  /* 0x0001280001ee7983 */ /* 0x000ee20000300a00 */
[----:B----4-:R-:W-:-:S03]  /*75120*/  IMAD.WIDE R16, R5, 0x4, R10 ;  /* 0x0000000405107825 */ /* 0x010fc600078e020a */
[----:B------:R-:W4:Y:S01]  /*75130*/  LDL.LU.64 R20, [R1+0x108] ;  /* 0x0001080001147983 */ /* 0x000f220000300a00 */
[----:B------:R-:W-:-:S03]  /*75140*/  IMAD.WIDE R10, R5, 0x4, R246 ;  /* 0x00000004050a7825 */ /* 0x000fc600078e02f6 */
[----:B------:R1:W-:Y:S04]  /*75150*/  STL.64 [R1+0x12c0], R12 ;  /* 0x0012c00c01007387 */ /* 0x0003e80000100a00 */
[----:B------:R-:W4:Y:S04]  /*75160*/  LDL.LU.64 R18, [R1+0xe8] ;  /* 0x0000e80001127983 */ /* 0x000f280000300a00 */
[----:B-1----:R-:W4:Y:S04]  /*75170*/  LDL.LU.64 R14, [R1+0xc8] ;  /* 0x0000c800010e7983 */ /* 0x002f280000300a00 */
[----:B------:R1:W-:Y:S04]  /*75180*/  STL.64 [R1+0x1300], R16 ;  /* 0x0013001001007387 */ /* 0x0003e80000100a00 */
[----:B------:R4:W-:Y:S04]  /*75190*/  LDGSTS.E [R4+0x45200], desc[UR60][R12.64], P1 ;  /* 0x452000000c047fae */ /* 0x0009e8000892187c */
[----:B------:R2:W-:Y:S04]  /*751a0*/  STL.64 [R1+0x1340], R10 ;  /* 0x0013400a01007387 */ /* 0x0005e80000100a00 */
[----:B------:R-:W-:Y:S04]  /*751b0*/  LDGSTS.E [R3+0x45600], desc[UR60][R16.64], P1 ;  /* 0x4560000010037fae */ /* 0x000fe8000892187c */
[----:B------:R-:W-:Y:S04]  /*751c0*/  LDGSTS.E [R2+0x45a00], desc[UR60][R10.64], P1 ;  /* 0x45a000000a027fae */ /* 0x000fe8000892187c */
[----:B------:R-:W4:Y:S04]  /*751d0*/  LDL.LU.64 R12, [R1+0xa8] ;  /* 0x0000a800010c7983 */ /* 0x000f280000300a00 */
[----:B-1----:R-:W4:Y:S01]  /*751e0*/  LDL.LU.64 R16, [R1+0x88] ;  /* 0x0000880001107983 */ /* 0x002f220000300a00 */
[----:B--2---:R-:W-:-:S04]  /*751f0*/  IMAD.WIDE R8, R5, 0x4, R8 ;  /* 0x0000000405087825 */ /* 0x004fc800078e0208 */
[C---:B------:R-:W-:Y:S01]  /*75200*/  IMAD.WIDE R244, R5.reuse, 0x4, R244 ;  /* 0x0000000405f47825 */ /* 0x040fe200078e02f4 */
[----:B------:R1:W-:Y:S04]  /*75210*/  STL.64 [R1+0x1380], R8 ;  /* 0x0013800801007387 */ /* 0x0003e80000100a00 */
[----:B------:R-:W2:Y:S04]  /*75220*/  LDL.LU.64 R10, [R1+0x68] ;  /* 0x00006800010a7983 */ /* 0x000ea80000300a00 */
[----:B------:R-:W2:Y:S04]  /*75230*/  LDL.LU.64 R246, [R1+0x48] ;  /* 0x0000480001f67983 */ /* 0x000ea80000300a00 */
[----:B------:R-:W-:Y:S04]  /*75240*/  LDGSTS.E [R0+0x45e00], desc[UR60][R8.64], P1 ;  /* 0x45e0000008007fae */ /* 0x000fe8000892187c */
[----:B------:R1:W-:Y:S04]  /*75250*/  STL.64 [R1+0x13c0], R244 ;  /* 0x0013c0f401007387 */ /* 0x0003e80000100a00 */
[----:B------:R-:W-:Y:S04]  /*75260*/  LDGSTS.E [R4+0x46200], desc[UR60][R244.64], P1 ;  /* 0x46200000f4047fae */ /* 0x000fe8000892187c */
[----:B-1----:R-:W2:Y:S01]  /*75270*/  LDL.LU.64 R8, [R1+0x28] ;  /* 0x0000280001087983 */ /* 0x002ea20000300a00 */
[----:B------:R-:W-:-:S04]  /*75280*/  IMAD.WIDE R222, R5, 0x4, R222 ;  /* 0x0000000405de7825 */ /* 0x000fc800078e02de */
[C---:B------:R-:W-:Y:S01]  /*75290*/  IMAD.WIDE R230, R5.reuse, 0x4, R230 ;  /* 0x0000000405e67825 */ /* 0x040fe200078e02e6 */
[----:B------:R-:W2:Y:S04]  /*752a0*/  LDL.LU.64 R244, [R1+0x8] ;  /* 0x0000080001f47983 */ /* 0x000ea80000300a00 */
[----:B------:R1:W-:Y:S04]  /*752b0*/  STL.64 [R1+0x1400], R222 ;  /* 0x001400de01007387 */ /* 0x0003e80000100a00 */
[----:B------:R1:W-:Y:S04]  /*752c0*/  STL.64 [R1+0x1440], R230 ;  /* 0x001440e601007387 */ /* 0x0003e80000100a00 */
[----:B------:R-:W-:Y:S04]  /*752d0*/  LDGSTS.E [R3+0x46600], desc[UR60][R222.64], P1 ;  /* 0x46600000de037fae */ /* 0x000fe8000892187c */
[----:B------:R-:W-:Y:S04]  /*752e0*/  LDGSTS.E [R2+0x46a00], desc[UR60][R230.64], P1 ;  /* 0x46a00000e6027fae */ /* 0x000fe8000892187c */
[----:B-1----:R-:W2:Y:S04]  /*752f0*/  LDL.LU.64 R222, [R1+0x2540] ;  /* 0x0025400001de7983 */ /* 0x002ea80000300a00 */
[----:B------:R-:W2:Y:S01]  /*75300*/  LDL.LU.64 R230, [R1+0x2538] ;  /* 0x0025380001e67983 */ /* 0x000ea20000300a00 */
[----:B---3--:R-:W-:-:S05]  /*75310*/  IMAD.WIDE R238, R5, 0x4, R238 ;  /* 0x0000000405ee7825 */ /* 0x008fca00078e02ee */
[----:B------:R1:W-:Y:S04]  /*75320*/  STL.64 [R1+0x1480], R238 ;  /* 0x001480ee01007387 */ /* 0x0003e80000100a00 */
[----:B------:R-:W-:Y:S04]  /*75330*/  LDGSTS.E [R0+0x46e00], desc[UR60][R238.64], P1 ;  /* 0x46e00000ee007fae */ /* 0x000fe8000892187c */
[----:B-1----:R-:W3:Y:S01]  /*75340*/  LDL.LU.64 R238, [R1+0x2530] ;  /* 0x0025300001ee7983 */ /* 0x002ee20000300a00 */
[----:B----4-:R-:W-:-:S04]  /*75350*/  IMAD.WIDE R20, R5, 0x4, R20 ;  /* 0x0000000405147825 */ /* 0x010fc800078e0214 */
[----:B------:R-:W-:-:S04]  /*75360*/  IMAD.WIDE R18, R5, 0x4, R18 ;  /* 0x0000000405127825 */ /* 0x000fc800078e0212 */
[----:B------:R-:W-:-:S04]  /*75370*/  IMAD.WIDE R14, R5, 0x4, R14 ;  /* 0x00000004050e7825 */ /* 0x000fc800078e020e */
[C---:B------:R-:W-:Y:S01]  /*75380*/  IMAD.WIDE R12, R5.reuse, 0x4, R12 ;  /* 0x00000004050c7825 */ /* 0x040fe200078e020c */
        /* <DEDUP_REMOVED lines=9> */
[----:B--2---:R-:W-:-:S04]  /*75420*/  IMAD.WIDE R12, R5, 0x4, R10 ;  /* 0x00000004050c7825 */ /* 0x004fc800078e020a */
[C---:B------:R-:W-:Y:S01]  /*75430*/  IMAD.WIDE R10, R5.reuse, 0x4, R246 ;  /* 0x00000004050a7825 */ /* 0x040fe200078e02f6 */
[----:B------:R-:W-:Y:S04]  /*75440*/  STL.64 [R1+0x15c0], R14 ;  /* 0x0015c00e01007387 */ /* 0x000fe80000100a00 */
[----:B------:R-:W-:Y:S04]  /*75450*/  LDGSTS.E [R4+0x60200], desc[UR60][R14.64], P1 ;  /* 0x602000000e047fae */ /* 0x000fe8000892187c */
[----:B------:R-:W-:Y:S01]  /*75460*/  STL.64 [R1+0x1600], R12 ;  /* 0x0016000c01007387 */ /* 0x000fe20000100a00 */
[----:B------:R-:W-:-:S03]  /*75470*/  IMAD.WIDE R8, R5, 0x4, R8 ;  /* 0x0000000405087825 */ /* 0x000fc600078e0208 */
[----:B------:R-:W-:Y:S04]  /*75480*/  LDGSTS.E [R3+0x60600], desc[UR60][R12.64], P1 ;  /* 0x606000000c037fae */ /* 0x000fe8000892187c */
[----:B------:R1:W-:Y:S04]  /*75490*/  STL.64 [R1+0x1640], R10 ;  /* 0x0016400a01007387 */ /* 0x0003e80000100a00 */
[----:B------:R1:W-:Y:S04]  /*754a0*/  LDGSTS.E [R2+0x60a00], desc[UR60][R10.64], P1 ;  /* 0x60a000000a027fae */ /* 0x0003e8000892187c */
[----:B------:R2:W-:Y:S04]  /*754b0*/  STL.64 [R1+0x1680], R8 ;  /* 0x0016800801007387 */ /* 0x0005e80000100a00 */
[----:B------:R2:W-:Y:S01]  /*754c0*/  LDGSTS.E [R0+0x60e00], desc[UR60][R8.64], P1 ;  /* 0x60e0000008007fae */ /* 0x0005e2000892187c */
[----:B-1----:R-:W-:-:S05]  /*754d0*/  IMAD.WIDE R10, R5, 0x4, R244 ;  /* 0x00000004050a7825 */ /* 0x002fca00078e02f4 */
[----:B------:R1:W-:Y:S04]  /*754e0*/  STL.64 [R1+0x16c0], R10 ;  /* 0x0016c00a01007387 */ /* 0x0003e80000100a00 */
[----:B------:R1:W-:Y:S01]  /*754f0*/  LDGSTS.E [R4+0x61200], desc[UR60][R10.64], P1 ;  /* 0x612000000a047fae */ /* 0x0003e2000892187c */
[----:B--2---:R-:W-:-:S04]  /*75500*/  IMAD.WIDE R8, R5, 0x4, R230 ;  /* 0x0000000405087825 */ /* 0x004fc800078e02e6 */
[----:B-1----:R-:W-:-:S04]  /*75510*/  IMAD.WIDE R10, R5, 0x4, R222 ;  /* 0x00000004050a7825 */ /* 0x002fc800078e02de */
[----:B------:R-:W-:-:S04]  /*75520*/  IMAD.WIDE R14, R5, 0x4, R56 ;  /* 0x00000004050e7825 */ /* 0x000fc800078e0238 */
[----:B---3--:R-:W-:-:S05]  /*75530*/  IMAD.WIDE R12, R5, 0x4, R238 ;  /* 0x00000004050c7825 */ /* 0x008fca00078e02ee */
        /* <DEDUP_REMOVED lines=53> */
[----:B------:R-:W4:Y:S04]  /*75890*/  LDL.LU.64 R20, [R1+0x480] ;  /* 0x0004800001147983 */ /* 0x000f280000300a00 */
[----:B------:R-:W-:Y:S04]  /*758a0*/  LDGSTS.E [R0+0x65e00], desc[UR60][R10.64], P1 ;  /* 0x65e000000a007fae */ /* 0x000fe8000892187c */
[----:B------:R-:W4:Y:S01]  /*758b0*/  LDL.LU.64 R244, [R1+0x460] ;  /* 0x0004600001f47983 */ /* 0x000f220000300a00 */
[----:B---3--:R-:W-:-:S04]  /*758c0*/  IMAD.WIDE R12, R5, 0x4, R58 ;  /* 0x00000004050c7825 */ /* 0x008fc800078e023a */
[----:B-1----:R-:W-:-:S05]  /*758d0*/  IMAD.WIDE R8, R5, 0x4, R54 ;  /* 0x0000000405087825 */ /* 0x002fca00078e0236 */
[----:B------:R1:W-:Y:S04]  /*758e0*/  STL.64 [R1+0x1a98], R8 ;  /* 0x001a980801007387 */ /* 0x0003e80000100a00 */
[----:B------:R1:W-:Y:S04]  /*758f0*/  LDGSTS.E [R4+0x66200], desc[UR60][R8.64], P1 ;  /* 0x6620000008047fae */ /* 0x0003e8000892187c */
[----:B------:R-:W3:Y:S04]  /*75900*/  LDL.LU.64 R16, [R1+0x440] ;  /* 0x0004400001107983 */ /* 0x000ee80000300a00 */
[----:B--2---:R-:W2:Y:S04]  /*75910*/  LDL.LU.64 R10, [R1+0x420] ;  /* 0x00042000010a7983 */ /* 0x004ea80000300a00 */
[----:B------:R1:W-:Y:S04]  /*75920*/  STL.64 [R1+0x1a90], R14 ;  /* 0x001a900e01007387 */ /* 0x0003e80000100a00 */
[----:B------:R1:W-:Y:S04]  /*75930*/  LDGSTS.E [R3+0x66600], desc[UR60][R14.64], P1 ;  /* 0x666000000e037fae */ /* 0x0003e8000892187c */
[----:B------:R1:W-:Y:S04]  /*75940*/  STL.64 [R1+0x1a88], R12 ;  /* 0x001a880c01007387 */ /* 0x0003e80000100a00 */
[----:B------:R-:W-:Y:S01]  /*75950*/  LDGSTS.E [R2+0x66a00], desc[UR60][R12.64], P1 ;  /* 0x66a000000c027fae */ /* 0x000fe2000892187c */
[----:B-1----:R-:W-:-:S04]  /*75960*/  IMAD.WIDE R8, R5, 0x4, R60 ;  /* 0x0000000405087825 */ /* 0x002fc800078e023c */
[C---:B------:R-:W-:Y:S01]  /*75970*/  IMAD.WIDE R14, R5.reuse, 0x4, R62 ;  /* 0x00000004050e7825 */ /* 0x040fe200078e023e */
[----:B------:R1:W-:Y:S04]  /*75980*/  STL.64 [R1+0x1a80], R8 ;  /* 0x001a800801007387 */ /* 0x0003e80000100a00 */
[----:B------:R-:W3:Y:S04]  /*75990*/  LDL.LU.64 R12, [R1+0x400] ;  /* 0x00040000010c7983 */ /* 0x000ee80000300a00 */
[----:B------:R-:W3:Y:S04]  /*759a0*/  LDL.LU.64 R246, [R1+0x3e0] ;  /* 0x0003e00001f67983 */ /* 0x000ee80000300a00 */
[----:B------:R-:W-:Y:S04]  /*759b0*/  LDGSTS.E [R0+0x66e00], desc[UR60][R8.64], P1 ;  /* 0x66e0000008007fae */ /* 0x000fe8000892187c */
[----:B------:R1:W-:Y:S01]  /*759c0*/  STL.64 [R1+0x1a78], R14 ;  /* 0x001a780e01007387 */ /* 0x0003e20000100a00 */
[----:B------:R-:W-:-:S04]  /*759d0*/  IMAD.WIDE R22, R5, 0x4, R64 ;  /* 0x0000000405167825 */ /* 0x000fc800078e0240 */
[----:B------:R-:W-:Y:S01]  /*759e0*/  IMAD.WIDE R18, R5, 0x4, R66 ;  /* 0x0000000405127825 */ /* 0x000fe200078e0242 */
[----:B------:R1:W-:Y:S03]  /*759f0*/  LDGSTS.E [R3+0x67200], desc[UR60][R14.64], P1 ;  /* 0x672000000e037fae */ /* 0x0003e6000892187c */
[----:B------:R-:W-:Y:S01]  /*75a00*/  VIADD R249, R249, 0x100000 ;  /* 0x00100000f9f97836 */ /* 0x000fe20000000000 */
[----:B------:R-:W-:Y:S04]  /*75a10*/  LDGSTS.E [R2+0x67600], desc[UR60][R22.64], P1 ;  /* 0x6760000016027fae */ /* 0x000fe8000892187c */
[----:B------:R1:W-:Y:S04]  /*75a20*/  LDGSTS.E [R0+0x67a00], desc[UR60][R18.64], P1 ;  /* 0x67a0000012007fae */ /* 0x0003e8000892187c */
[----:B-1----:R-:W3:Y:S04]  /*75a30*/  LDL.LU.64 R8, [R1+0x3c0] ;  /* 0x0003c00001087983 */ /* 0x002ee80000300a00 */
[----:B------:R-:W-:Y:S01]  /*75a40*/  STL.64 [R1+0x1a70], R22 ;  /* 0x001a701601007387 */ /* 0x000fe20000100a00 */
[----:B------:R-:W-:-:S03]  /*75a50*/  IMAD.WIDE R14, R5, 0x4, R68 ;  /* 0x00000004050e7825 */ /* 0x000fc600078e0244 */
[----:B------:R-:W-:Y:S04]  /*75a60*/  STL.64 [R1+0x1a68], R18 ;  /* 0x001a681201007387 */ /* 0x000fe80000100a00 */
[----:B------:R-:W3:Y:S04]  /*75a70*/  LDL.LU.64 R230, [R1+0x3a0] ;  /* 0x0003a00001e67983 */ /* 0x000ee80000300a00 */
[----:B------:R1:W-:Y:S04]  /*75a80*/  STL.64 [R1+0x1a60], R14 ;  /* 0x001a600e01007387 */ /* 0x0003e80000100a00 */
[----:B------:R3:W-:Y:S01]  /*75a90*/  LDGSTS.E [R249+0x67e00], desc[UR60][R14.64], P1 ;  /* 0x67e000000ef97fae */ /* 0x0007e2000892187c */
[C---:B------:R-:W-:Y:S01]  /*75aa0*/  VIADD R3, R250.reuse, 0x100000 ;  /* 0x00100000fa037836 */ /* 0x040fe20000000000 */
[C---:B------:R-:W-:Y:S01]  /*75ab0*/  IADD3 R0, R250.reuse, 0x100000, RZ ;  /* 0x00100000fa007810 */ /* 0x040fe20007ffe0ff */
[C---:B------:R-:W-:Y:S01]  /*75ac0*/  VIADD R2, R250.reuse, 0x100000 ;  /* 0x00100000fa027836 */ /* 0x040fe20000000000 */
[----:B-1----:R-:W3:Y:S04]  /*75ad0*/  LDL.LU.64 R14, [R1+0x380] ;  /* 0x00038000010e7983 */ /* 0x002ee80000300a00 */
[----:B------:R-:W3:Y:S01]  /*75ae0*/  LDL.LU.64 R18, [R1+0x360] ;  /* 0x0003600001127983 */ /* 0x000ee20000300a00 */
[----:B------:R-:W-:Y:S01]  /*75af0*/  IADD3 R4, R250, 0x100000, RZ ;  /* 0x00100000fa047810 */ /* 0x000fe20007ffe0ff */
[----:B----4-:R-:W-:-:S02]  /*75b00*/  IMAD.WIDE R238, R5, 0x4, R20 ;  /* 0x0000000405ee7825 */ /* 0x010fc400078e0214 */
[----:B------:R-:W4:Y:S02]  /*75b10*/  LDL.LU.64 R20, [R1+0x340] ;  /* 0x0003400001147983 */ /* 0x000f240000300a00 */
[C---:B------:R-:W-:Y:S02]  /*75b20*/  IMAD.WIDE R244, R5.reuse, 0x4, R244 ;  /* 0x0000000405f47825 */ /* 0x040fe400078e02f4 */
[----:B------:R-:W-:Y:S04]  /*75b30*/  LDGSTS.E [R0+0x40280], desc[UR60][R238.64], P1 ;  /* 0x40280000ee007fae */ /* 0x000fe8000892187c */
[----:B------:R-:W-:Y:S01]  /*75b40*/  LDGSTS.E [R3+0x40680], desc[UR60][R244.64], P1 ;  /* 0x40680000f4037fae */ /* 0x000fe2000892187c */
[----:B--2---:R-:W-:-:S04]  /*75b50*/  IMAD.WIDE R10, R5, 0x4, R10 ;  /* 0x00000004050a7825 */ /* 0x004fc800078e020a */
[C---:B---3--:R-:W-:Y:S02]  /*75b60*/  IMAD.WIDE R248, R5.reuse, 0x4, R16 ;  /* 0x0000000405f87825 */ /* 0x048fe400078e0210 */
[----:B------:R-:W2:Y:S04]  /*75b70*/  LDL.LU.64 R16, [R1+0x320] ;  /* 0x0003200001107983 */ /* 0x000ea80000300a00 */
[----:B------:R1:W-:Y:S04]  /*75b80*/  STL.64 [R1+0x618], R10 ;  /* 0x0006180a01007387 */ /* 0x0003e80000100a00 */
[----:B------:R-:W-:Y:S04]  /*75b90*/  LDGSTS.E [R2+0x40a80], desc[UR60][R248.64], P1 ;  /* 0x40a80000f8027fae */ /* 0x000fe8000892187c */
[----:B------:R-:W-:Y:S01]  /*75ba0*/  LDGSTS.E [R0+0x40e80], desc[UR60][R10.64], P1 ;  /* 0x40e800000a007fae */ /* 0x000fe2000892187c */
[----:B------:R-:W-:-:S03]  /*75bb0*/  IMAD.WIDE R22, R5, 0x4, R12 ;  /* 0x0000000405167825 */ /* 0x000fc600078e020c */
[----:B------:R-:W3:Y:S01]  /*75bc0*/  LDL.LU.64 R12, [R1+0x300] ;  /* 0x00030000010c7983 */ /* 0x000ee20000300a00 */
[----:B------:R-:W-:-:S03]  /*75bd0*/  IMAD.WIDE R24, R5, 0x4, R246 ;  /* 0x0000000405187825 */ /* 0x000fc600078e02f6 */
[----:B------:R-:W-:Y:S04]  /*75be0*/  STL.64 [R1+0x638], R22 ;  /* 0x0006381601007387 */ /* 0x000fe80000100a00 */
[----:B-1----:R-:W3:Y:S04]  /*75bf0*/  LDL.LU.64 R10, [R1+0x2e0] ;  /* 0x0002e000010a7983 */ /* 0x002ee80000300a00 */
[----:B------:R-:W3:Y:S04]  /*75c00*/  LDL.LU.64 R246, [R1+0x2c0] ;  /* 0x0002c00001f67983 */ /* 0x000ee80000300a00 */
[----:B------:R1:W-:Y:S04]  /*75c10*/  LDGSTS.E [R4+0x41280], desc[UR60][R22.64], P1 ;  /* 0x4128000016047fae */ /* 0x0003e8000892187c */
[----:B------:R-:W-:Y:S04]  /*75c20*/  STL.64 [R1+0x668], R24 ;  /* 0x0006681801007387 */ /* 0x000fe80000100a00 */
[----:B------:R1:W-:Y:S01]  /*75c30*/  LDGSTS.E [R3+0x41680], desc[UR60][R24.64], P1 ;  /* 0x4168000018037fae */ /* 0x0003e2000892187c */
[----:B------:R-:W-:-:S05]  /*75c40*/  IMAD.WIDE R8, R5, 0x4, R8 ;  /* 0x0000000405087825 */ /* 0x000fca00078e0208 */
[----:B------:R1:W-:Y:S04]  /*75c50*/  STL.64 [R1+0x698], R8 ;  /* 0x0006980801007387 */ /* 0x0003e80000100a00 */
[----:B------:R-:W-:Y:S04]  /*75c60*/  LDGSTS.E [R2+0x41a80], desc[UR60][R8.64], P1 ;  /* 0x41a8000008027fae */ /* 0x000fe8000892187c */
[----:B-1----:R-:W3:Y:S01]  /*75c70*/  LDL.LU.64 R8, [R1+0x2a0] ;  /* 0x0002a00001087983 */ /* 0x002ee20000300a00 */
[----:B------:R-:W-:-:S04]  /*75c80*/  IMAD.WIDE R22, R5, 0x4, R230 ;  /* 0x0000000405167825 */ /* 0x000fc800078e02e6 */
[----:B------:R-:W-:-:S04]  /*75c90*/  IMAD.WIDE R14, R5, 0x4, R14 ;  /* 0x00000004050e7825 */ /* 0x000fc800078e020e */
[C---:B------:R-:W-:Y:S01]  /*75ca0*/  IMAD.WIDE R24, R5.reuse, 0x4, R18 ;  /* 0x0000000405187825 */ /* 0x040fe200078e0212 */
[----:B------:R4:W-:Y:S04]  /*75cb0*/  STL.64 [R1+0x6c8], R22 ;  /* 0x0006c81601007387 */ /* 0x0009e80000100a00 */
[----:B------:R4:W-:Y:S04]  /*75cc0*/  LDGSTS.E [R0+0x41e80], desc[UR60][R22.64], P1 ;  /* 0x41e8000016007fae */ /* 0x0009e8000892187c */
[----:B------:R-:W3:Y:S04]  /*75cd0*/  LDL.LU.64 R230, [R1+0x280] ;  /* 0x0002800001e67983 */ /* 0x000ee80000300a00 */
[----:B------:R1:W-:Y:S04]  /*75ce0*/  STL.64 [R1+0x6f8], R14 ;  /* 0x0006f80e01007387 */ /* 0x0003e80000100a00 */
[----:B------:R-:W-:Y:S04]  /*75cf0*/  LDGSTS.E [R4+0x42280], desc[UR60][R14.64], P1 ;  /* 0x422800000e047fae */ /* 0x000fe8000892187c */
[----:B------:R3:W-:Y:S01]  /*75d00*/  LDGSTS.E [R3+0x42680], desc[UR60][R24.64], P1 ;  /* 0x4268000018037fae */ /* 0x0007e2000892187c */
[----:B----4-:R-:W-:-:S03]  /*75d10*/  IMAD.WIDE R22, R5, 0x4, R20 ;  /* 0x0000000405167825 */ /* 0x010fc600078e0214 */
[----:B------:R-:W4:Y:S04]  /*75d20*/  LDL.LU.64 R20, [R1+0x260] ;  /* 0x0002600001147983 */ /* 0x000f280000300a00 */
[----:B------:R-:W4:Y:S04]  /*75d30*/  LDL.LU.64 R18, [R1+0x240] ;  /* 0x0002400001127983 */ /* 0x000f280000300a00 */
[----:B------:R3:W-:Y:S04]  /*75d40*/  STL.64 [R1+0x728], R24 ;  /* 0x0007281801007387 */ /* 0x0007e80000100a00 */
[----:B------:R3:W-:Y:S04]  /*75d50*/  STL.64 [R1+0x758], R22 ;  /* 0x0007581601007387 */ /* 0x0007e80000100a00 */
[----:B-1----:R-:W4:Y:S04]  /*75d60*/  LDL.LU.64 R14, [R1+0x220] ;  /* 0x00022000010e7983 */ /* 0x002f280000300a00 */
[----:B------:R1:W-:Y:S01]  /*75d70*/  LDGSTS.E [R2+0x42a80], desc[UR60][R22.64], P1 ;  /* 0x42a8000016027fae */ /* 0x0003e2000892187c */
[----:B--2---:R-:W-:-:S05]  /*75d80*/  IMAD.WIDE R16, R5, 0x4, R16 ;  /* 0x0000000405107825 */ /* 0x004fca00078e0210 */
[----:B------:R2:W-:Y:S04]  /*75d90*/  STL.64 [R1+0x788], R16 ;  /* 0x0007881001007387 */ /* 0x0005e80000100a00 */
[----:B------:R-:W-:Y:S01]  /*75da0*/  LDGSTS.E [R0+0x42e80], desc[UR60][R16.64], P1 ;  /* 0x42e8000010007fae */ /* 0x000fe2000892187c */
[----:B---3--:R-:W-:-:S03]  /*75db0*/  IMAD.WIDE R26, R5, 0x4, R12 ;  /* 0x00000004051a7825 */ /* 0x008fc600078e020c */
[----:B------:R-:W3:Y:S04]  /*75dc0*/  LDL.LU.64 R12, [R1+0x200] ;  /* 0x00020000010c7983 */ /* 0x000ee80000300a00 */
[----:B------:R-:W-:Y:S01]  /*75dd0*/  STL.64 [R1+0x7c8], R26 ;  /* 0x0007c81a01007387 */ /* 0x000fe20000100a00 */
[----:B------:R-:W-:-:S04]  /*75de0*/  IMAD.WIDE R24, R5, 0x4, R10 ;  /* 0x0000000405187825 */ /* 0x000fc800078e020a */
[C---:B-1----:R-:W-:Y:S01]  /*75df0*/  IMAD.WIDE R22, R5.reuse, 0x4, R246 ;  /* 0x0000000405167825 */ /* 0x042fe200078e02f6 */
[----:B--2---:R-:W2:Y:S04]  /*75e00*/  LDL.LU.64 R16, [R1+0x1e0] ;  /* 0x0001e00001107983 */ /* 0x004ea80000300a00 */
[----:B------:R-:W2:Y:S04]  /*75e10*/  LDL.LU.64 R10, [R1+0x1c0] ;  /* 0x0001c000010a7983 */ /* 0x000ea80000300a00 */
[----:B------:R-:W-:Y:S04]  /*75e20*/  STL.64 [R1+0x1108], R24 ;  /* 0x0011081801007387 */ /* 0x000fe80000100a00 */
[----:B------:R-:W-:Y:S04]  /*75e30*/  LDGSTS.E [R4+0x43280], desc[UR60][R26.64], P1 ;  /* 0x432800001a047fae */ /* 0x000fe8000892187c */
[----:B------:R-:W-:Y:S04]  /*75e40*/  STL.64 [R1+0x1148], R22 ;  /* 0x0011481601007387 */ /* 0x000fe80000100a00 */
[----:B------:R-:W-:Y:S04]  /*75e50*/  LDGSTS.E [R3+0x43680], desc[UR60][R24.64], P1 ;  /* 0x4368000018037fae */ /* 0x000fe8000892187c */
[----:B------:R-:W2:Y:S04]  /*75e60*/  LDL.LU.64 R246, [R1+0x1a0] ;  /* 0x0001a00001f67983 */ /* 0x000ea80000300a00 */
[----:B------:R1:W-:Y:S01]  /*75e70*/  LDGSTS.E [R2+0x43a80], desc[UR60][R22.64], P1 ;  /* 0x43a8000016027fae */ /* 0x0003e2000892187c */
[----:B------:R-:W-:-:S05]  /*75e80*/  IMAD.WIDE R8, R5, 0x4, R8 ;  /* 0x0000000405087825 */ /* 0x000fca00078e0208 */
[----:B------:R1:W-:Y:S04]  /*75e90*/  STL.64 [R1+0x1188], R8 ;  /* 0x0011880801007387 */ /* 0x0003e80000100a00 */
[----:B------:R-:W-:Y:S04]  /*75ea0*/  LDGSTS.E [R0+0x43e80], desc[UR60][R8.64], P1 ;  /* 0x43e8000008007fae */ /* 0x000fe8000892187c */
[----:B-1----:R-:W2:Y:S01]  /*75eb0*/  LDL.LU.64 R8, [R1+0x180] ;  /* 0x0001800001087983 */ /* 0x002ea20000300a00 */
[----:B------:R-:W-:-:S05]  /*75ec0*/  IMAD.WIDE R22, R5, 0x4, R230 ;  /* 0x0000000405167825 */ /* 0x000fca00078e02e6 */
[----:B------:R1:W-:Y:S04]  /*75ed0*/  STL.64 [R1+0x11c8], R22 ;  /* 0x0011c81601007387 */ /* 0x0003e80000100a00 */
[----:B------:R-:W-:Y:S01]  /*75ee0*/  LDGSTS.E [R4+0x44280], desc[UR60][R22.64], P1 ;  /* 0x4428000016047fae */ /* 0x000fe2000892187c */
[----:B----4-:R-:W-:-:S04]  /*75ef0*/  IMAD.WIDE R20, R5, 0x4, R20 ;  /* 0x0000000405147825 */ /* 0x010fc800078e0214 */
[----:B------:R-:W-:-:S04]  /*75f00*/  IMAD.WIDE R18, R5, 0x4, R18 ;  /* 0x0000000405127825 */ /* 0x000fc800078e0212 */
[C---:B------:R-:W-:Y:S01]  /*75f10*/  IMAD.WIDE R14, R5.reuse, 0x4, R14 ;  /* 0x00000004050e7825 */ /* 0x040fe200078e020e */
[----:B------:R4:W-:Y:S04]  /*75f20*/  STL.64 [R1+0x1208], R20 ;  /* 0x0012081401007387 */ /* 0x0009e80000100a00 */
[----:B------:R4:W-:Y:S04]  /*75f30*/  STL.64 [R1+0x1248], R18 ;  /* 0x0012481201007387 */ /* 0x0009e80000100a00 */
[----:B------:R-:W4:Y:S04]  /*75f40*/  LDL.LU.64 R24, [R1+0x160] ;  /* 0x0001600001187983 */ /* 0x000f280000300a00 */
[----:B-1----:R-:W4:Y:S04]  /*75f50*/  LDL.LU.64 R22, [R1+0x140] ;  /* 0x0001400001167983 */ /* 0x002f280000300a00 */
[----:B------:R1:W-:Y:S04]  /*75f60*/  STL.64 [R1+0x1288], R14 ;  /* 0x0012880e01007387 */ /* 0x0003e80000100a00 */
[----:B------:R-:W4:Y:S04]  /*75f70*/  LDL.LU.64 R222, [R1+0x120] ;  /* 0x0001200001de7983 */ /* 0x000f280000300a00 */
[----:B------:R-:W4:Y:S04]  /*75f80*/  LDL.LU.64 R230, [R1+0x100] ;  /* 0x0001000001e67983 */ /* 0x000f280000300a00 */
[----:B------:R-:W-:Y:S04]  /*75f90*/  LDGSTS.E [R3+0x44680], desc[UR60][R20.64], P1 ;  /* 0x4468000014037fae */ /* 0x000fe8000892187c */
[----:B------:R-:W-:Y:S04]  /*75fa0*/  LDGSTS.E [R2+0x44a80], desc[UR60][R18.64], P1 ;  /* 0x44a8000012027fae */ /* 0x000fe8000892187c */
[----:B------:R-:W-:Y:S01]  /*75fb0*/  LDGSTS.E [R0+0x44e80], desc[UR60][R14.64], P1 ;  /* 0x44e800000e007fae */ /* 0x000fe2000892187c */
[----:B---3--:R-:W-:-:S04]  /*75fc0*/  IMAD.WIDE R12, R5, 0x4, R12 ;  /* 0x00000004050c7825 */ /* 0x008fc800078e020c */
[----:B--2---:R-:W-:-:S04]  /*75fd0*/  IMAD.WIDE R16, R5, 0x4, R16 ;  /* 0x0000000405107825 */ /* 0x004fc800078e0210 */
[C---:B------:R-:W-:Y:S01]  /*75fe0*/  IMAD.WIDE R10, R5.reuse, 0x4, R10 ;  /* 0x00000004050a7825 */ /* 0x040fe200078e020a */
[----:B------:R2:W-:Y:S04]  /*75ff0*/  STL.64 [R1+0x12c8], R12 ;  /* 0x0012c80c01007387 */ /* 0x0005e80000100a00 */
[----:B----4-:R-:W3:Y:S04]  /*76000*/  LDL.LU.64 R20, [R1+0xe0] ;  /* 0x0000e00001147983 */ /* 0x010ee80000300a00 */
[----:B------:R-:W4:Y:S04]  /*76010*/  LDL.LU.64 R18, [R1+0xc0] ;  /* 0x0000c00001127983 */ /* 0x000f280000300a00 */
[----:B------:R-:W-:Y:S04]  /*76020*/  STL.64 [R1+0x1308], R16 ;  /* 0x0013081001007387 */ /* 0x000fe80000100a00 */
[----:B------:R2:W-:Y:S04]  /*76030*/  LDGSTS.E [R4+0x45280], desc[UR60][R12.64], P1 ;  /* 0x452800000c047fae */ /* 0x0005e8000892187c */
[----:B------:R2:W-:Y:S04]  /*76040*/  STL.64 [R1+0x1348], R10 ;  /* 0x0013480a01007387 */ /* 0x0005e80000100a00 */
[----:B-1----:R-:W4:Y:S04]  /*76050*/  LDL.LU.64 R14, [R1+0xa0] ;  /* 0x0000a000010e7983 */ /* 0x002f280000300a00 */
[----:B------:R-:W-:Y:S04]  /*76060*/  LDGSTS.E [R3+0x45680], desc[UR60][R16.64], P1 ;  /* 0x4568000010037fae */ /* 0x000fe8000892187c */
[----:B------:R-:W-:Y:S01]  /*76070*/  LDGSTS.E [R2+0x45a80], desc[UR60][R10.64], P1 ;  /* 0x45a800000a027fae */ /* 0x000fe2000892187c */
[----:B--2---:R-:W-:-:S03]  /*76080*/  IMAD.WIDE R12, R5, 0x4, R246 ;  /* 0x00000004050c7825 */ /* 0x004fc600078e02f6 */
[----:B------:R-:W2:Y:S04]  /*76090*/  LDL.LU.64 R10, [R1+0x80] ;  /* 0x00008000010a7983 */ /* 0x000ea80000300a00 */
[----:B------:R1:W-:Y:S04]  /*760a0*/  STL.64 [R1+0x1388], R12 ;  /* 0x0013880c01007387 */ /* 0x0003e80000100a00 */
[----:B------:R-:W-:Y:S04]  /*760b0*/  LDGSTS.E [R0+0x45e80], desc[UR60][R12.64], P1 ;  /* 0x45e800000c007fae */ /* 0x000fe8000892187c */
[----:B------:R-:W2:Y:S04]  /*760c0*/  LDL.LU.64 R16, [R1+0x60] ;  /* 0x0000600001107983 */ /* 0x000ea80000300a00 */
[----:B-1----:R-:W2:Y:S01]  /*760d0*/  LDL.LU.64 R12, [R1+0x40] ;  /* 0x00004000010c7983 */ /* 0x002ea20000300a00 */
[----:B------:R-:W-:-:S05]  /*760e0*/  IMAD.WIDE R8, R5, 0x4, R8 ;  /* 0x0000000405087825 */ /* 0x000fca00078e0208 */
[----:B------:R1:W-:Y:S04]  /*760f0*/  STL.64 [R1+0x13c8], R8 ;  /* 0x0013c80801007387 */ /* 0x0003e80000100a00 */
[----:B------:R-:W2:Y:S04]  /*76100*/  LDL.LU.64 R246, [R1+0x20] ;  /* 0x0000200001f67983 */ /* 0x000ea80000300a00 */
[----:B------:R-:W-:Y:S04]  /*76110*/  LDGSTS.E [R4+0x46280], desc[UR60][R8.64], P1 ;  /* 0x4628000008047fae */ /* 0x000fe8000892187c */
[----:B-1----:R-:W2:Y:S01]  /*76120*/  LDL.LU.64 R8, [R1] ;  /* 0x0000000001087983 */ /* 0x002ea20000300a00 */
[----:B------:R-:W-:-:S04]  /*76130*/  IMAD.WIDE R26, R5, 0x4, R24 ;  /* 0x00000004051a7825 */ /* 0x000fc800078e0218 */
[----:B------:R-:W-:-:S04]  /*76140*/  IMAD.WIDE R22, R5, 0x4, R22 ;  /* 0x0000000405167825 */ /* 0x000fc800078e0216 */
[C---:B------:R-:W-:Y:S01]  /*76150*/  IMAD.WIDE R24, R5.reuse, 0x4, R222 ;  /* 0x0000000405187825 */ /* 0x040fe200078e02de */
[----:B------:R-:W-:Y:S04]  /*76160*/  STL.64 [R1+0x1408], R26 ;  /* 0x0014081a01007387 */ /* 0x000fe80000100a00 */
[----:B------:R-:W-:Y:S04]  /*76170*/  LDGSTS.E [R3+0x46680], desc[UR60][R26.64], P1 ;  /* 0x466800001a037fae */ /* 0x000fe8000892187c */
[----:B------:R1:W-:Y:S04]  /*76180*/  STL.64 [R1+0x1448], R22 ;  /* 0x0014481601007387 */ /* 0x0003e80000100a00 */
[----:B------:R1:W-:Y:S04]  /*76190*/  LDGSTS.E [R2+0x46a80], desc[UR60][R22.64], P1 ;  /* 0x46a8000016027fae */ /* 0x0003e8000892187c */
[----:B------:R-:W-:Y:S04]  /*761a0*/  STL.64 [R1+0x1488], R24 ;  /* 0x0014881801007387 */ /* 0x000fe80000100a00 */
[----:B------:R-:W-:Y:S01]  /*761b0*/  LDGSTS.E [R0+0x46e80], desc[UR60][R24.64], P1 ;  /* 0x46e8000018007fae */ /* 0x000fe2000892187c */
[----:B-1----:R-:W-:-:S05]  /*761c0*/  IMAD.WIDE R22, R5, 0x4, R230 ;  /* 0x0000000405167825 */ /* 0x002fca00078e02e6 */
[----:B------:R-:W-:Y:S04]  /*761d0*/  STL.64 [R1+0x14c8], R22 ;  /* 0x0014c81601007387 */ /* 0x000fe80000100a00 */
[----:B------:R-:W-:Y:S01]  /*761e0*/  LDGSTS.E [R4+0x47280], desc[UR60][R22.64], P1 ;  /* 0x4728000016047fae */ /* 0x000fe2000892187c */
[----:B---3--:R-:W-:-:S04]  /*761f0*/  IMAD.WIDE R20, R5, 0x4, R20 ;  /* 0x0000000405147825 */ /* 0x008fc800078e0214 */
[----:B----4-:R-:W-:-:S04]  /*76200*/  IMAD.WIDE R18, R5, 0x4, R18 ;  /* 0x0000000405127825 */ /* 0x010fc800078e0212 */
[C---:B------:R-:W-:Y:S01]  /*76210*/  IMAD.WIDE R14, R5.reuse, 0x4, R14 ;  /* 0x00000004050e7825 */ /* 0x040fe200078e020e */
[----:B------:R-:W-:Y:S04]  /*76220*/  STL.64 [R1+0x1508], R20 ;  /* 0x0015081401007387 */ /* 0x000fe80000100a00 */
[----:B------:R-:W-:Y:S04]  /*76230*/  LDGSTS.E [R3+0x47680], desc[UR60][R20.64], P1 ;  /* 0x4768000014037fae */ /* 0x000fe8000892187c */
[----:B------:R-:W-:Y:S04]  /*76240*/  STL.64 [R1+0x1548], R18 ;  /* 0x0015481201007387 */ /* 0x000fe80000100a00 */
[----:B------:R-:W-:Y:S04]  /*76250*/  LDGSTS.E [R2+0x47a80], desc[UR60][R18.64], P1 ;  /* 0x47a8000012027fae */ /* 0x000fe8000892187c */
[----:B------:R1:W-:Y:S04]  /*76260*/  STL.64 [R1+0x1588], R14 ;  /* 0x0015880e01007387 */ /* 0x0003e80000100a00 */
[----:B------:R1:W-:Y:S01]  /*76270*/  LDGSTS.E [R0+0x47e80], desc[UR60][R14.64], P1 ;  /* 0x47e800000e007fae */ /* 0x0003e2000892187c */
[----:B--2---:R-:W-:-:S04]  /*76280*/  IMAD.WIDE R10, R5, 0x4, R10 ;  /* 0x00000004050a7825 */ /* 0x004fc800078e020a */
[C---:B-1----:R-:W-:Y:S01]  /*76290*/  IMAD.WIDE R14, R5.reuse, 0x4, R16 ;  /* 0x00000004050e7825 */ /* 0x042fe200078e0210 */
[----:B------:R1:W-:Y:S04]  /*762a0*/  STL.64 [R1+0x15c8], R10 ;  /* 0x0015c80a01007387 */ /* 0x0003e80000100a00 */
[----:B------:R1:W-:Y:S04]  /*762b0*/  LDGSTS.E [R4+0x60280], desc[UR60][R10.64], P1 ;  /* 0x602800000a047fae */ /* 0x0003e8000892187c */
[----:B------:R-:W-:Y:S04]  /*762c0*/  STL.64 [R1+0x1608], R14 ;  /* 0x0016080e01007387 */ /* 0x000fe80000100a00 */
[----:B------:R-:W-:Y:S01]  /*762d0*/  LDGSTS.E [R3+0x60680], desc[UR60][R14.64], P1 ;  /* 0x606800000e037fae */ /* 0x000fe2000892187c */
[----:B------:R-:W-:-:S05]  /*762e0*/  IMAD.WIDE R12, R5, 0x4, R12 ;  /* 0x00000004050c7825 */ /* 0x000fca00078e020c */
[----:B------:R2:W-:Y:S04]  /*762f0*/  STL.64 [R1+0x1648], R12 ;  /* 0x0016480c01007387 */ /* 0x0005e80000100a00 */
[----:B------:R2:W-:Y:S01]  /*76300*/  LDGSTS.E [R2+0x60a80], desc[UR60][R12.64], P1 ;  /* 0x60a800000c027fae */ /* 0x0005e2000892187c */
[----:B-1----:R-:W-:-:S05]  /*76310*/  IMAD.WIDE R10, R5, 0x4, R246 ;  /* 0x00000004050a7825 */ /* 0x002fca00078e02f6 */
[----:B------:R1:W-:Y:S04]  /*76320*/  STL.64 [R1+0x1688], R10 ;  /* 0x0016880a01007387 */ /* 0x0003e80000100a00 */
[----:B------:R1:W-:Y:S01]  /*76330*/  LDGSTS.E [R0+0x60e80], desc[UR60][R10.64], P1 ;  /* 0x60e800000a007fae */ /* 0x0003e2000892187c */
[----:B--2---:R-:W-:-:S04]  /*76340*/  IMAD.WIDE R12, R5, 0x4, R236 ;  /* 0x00000004050c7825 */ /* 0x004fc800078e02ec */
[----:B------:R-:W-:-:S04]  /*76350*/  IMAD.WIDE R8, R5, 0x4, R8 ;  /* 0x0000000405087825 */ /* 0x000fc800078e0208 */
[C---:B-1----:R-:W-:Y:S01]  /*76360*/  IMAD.WIDE R10, R5.reuse, 0x4, R228 ;  /* 0x00000004050a7825 */ /* 0x042fe200078e02e4 */
        /* <DEDUP_REMOVED lines=59> */
[----:B------:R-:W2:Y:S04]  /*76720*/  LDL.LU.64 R16, [R1+0x478] ;  /* 0x0004780001107983 */ /* 0x000ea80000300a00 */
[----:B------:R-:W3:Y:S04]  /*76730*/  LDL.LU.64 R20, [R1+0x458] ;  /* 0x0004580001147983 */ /* 0x000ee80000300a00 */
[----:B------:R4:W-:Y:S04]  /*76740*/  STL.64 [R1+0x1a20], R10 ;  /* 0x001a200a01007387 */ /* 0x0009e80000100a00 */
[----:B------:R-:W2:Y:S04]  /*76750*/  LDL.LU.64 R18, [R1+0x438] ;  /* 0x0004380001127983 */ /* 0x000ea80000300a00 */
[----:B------:R4:W-:Y:S04]  /*76760*/  LDGSTS.E [R4+0x66280], desc[UR60][R10.64], P1 ;  /* 0x662800000a047fae */ /* 0x0009e8000892187c */
[----:B------:R-:W3:Y:S04]  /*76770*/  LDL.LU.64 R14, [R1+0x418] ;  /* 0x00041800010e7983 */ /* 0x000ee80000300a00 */
[----:B------:R4:W-:Y:S04]  /*76780*/  STL.64 [R1+0x1a18], R12 ;  /* 0x001a180c01007387 */ /* 0x0009e80000100a00 */
[----:B------:R-:W-:Y:S01]  /*76790*/  LDGSTS.E [R3+0x66680], desc[UR60][R12.64], P1 ;  /* 0x666800000c037fae */ /* 0x000fe2000892187c */
[----:B-1----:R-:W-:-:S04]  /*767a0*/  IMAD.WIDE R8, R5, 0x4, R108 ;  /* 0x0000000405087825 */ /* 0x002fc800078e026c */
[C---:B----4-:R-:W-:Y:S01]  /*767b0*/  IMAD.WIDE R10, R5.reuse, 0x4, R110 ;  /* 0x00000004050a7825 */ /* 0x050fe200078e026e */
[----:B------:R1:W-:Y:S04]  /*767c0*/  STL.64 [R1+0x1a10], R8 ;  /* 0x001a100801007387 */ /* 0x0003e80000100a00 */
[----:B------:R-:W4:Y:S04]  /*767d0*/  LDL.LU.64 R12, [R1+0x3f8] ;  /* 0x0003f800010c7983 */ /* 0x000f280000300a00 */
[----:B------:R1:W-:Y:S04]  /*767e0*/  LDGSTS.E [R2+0x66a80], desc[UR60][R8.64], P1 ;  /* 0x66a8000008027fae */ /* 0x0003e8000892187c */
[----:B------:R1:W-:Y:S04]  /*767f0*/  STL.64 [R1+0x1a08], R10 ;  /* 0x001a080a01007387 */ /* 0x0003e80000100a00 */
[----:B------:R-:W-:Y:S01]  /*76800*/  LDGSTS.E [R0+0x66e80], desc[UR60][R10.64], P1 ;  /* 0x66e800000a007fae */ /* 0x000fe2000892187c */
[----:B-1----:R-:W-:-:S03]  /*76810*/  IMAD.WIDE R8, R5, 0x4, R112 ;  /* 0x0000000405087825 */ /* 0x002fc600078e0270 */
[----:B------:R-:W4:Y:S04]  /*76820*/  LDL.LU.64 R10, [R1+0x3d8] ;  /* 0x0003d800010a7983 */ /* 0x000f280000300a00 */
[----:B------:R-:W4:Y:S04]  /*76830*/  LDL.LU.64 R246, [R1+0x3b8] ;  /* 0x0003b80001f67983 */ /* 0x000f280000300a00 */
[----:B------:R1:W-:Y:S04]  /*76840*/  STL.64 [R1+0x1a00], R8 ;  /* 0x001a000801007387 */ /* 0x0003e80000100a00 */
[----:B------:R-:W-:Y:S04]  /*76850*/  LDGSTS.E [R3+0x67280], desc[UR60][R8.64], P1 ;  /* 0x6728000008037fae */ /* 0x000fe8000892187c */
[----:B-1----:R-:W4:Y:S01]  /*76860*/  LDL.LU.64 R8, [R1+0x398] ;  /* 0x0003980001087983 */ /* 0x002f220000300a00 */
[----:B------:R-:W-:-:S04]  /*76870*/  IMAD.WIDE R26, R5, 0x4, R114 ;  /* 0x00000004051a7825 */ /* 0x000fc800078e0272 */
[----:B------:R-:W-:-:S04]  /*76880*/  IMAD.WIDE R24, R5, 0x4, R116 ;  /* 0x0000000405187825 */ /* 0x000fc800078e0274 */
[----:B------:R-:W-:Y:S02]  /*76890*/  VIADD R250, R250, 0x100000 ;  /* 0x00100000fafa7836 */ /* 0x000fe40000000000 */
[C---:B------:R-:W-:Y:S01]  /*768a0*/  IMAD.WIDE R22, R5.reuse, 0x4, R118 ;  /* 0x0000000405167825 */ /* 0x040fe200078e0276 */
[----:B------:R-:W-:Y:S04]  /*768b0*/  STL.64 [R1+0x19f8], R26 ;  /* 0x0019f81a01007387 */ /* 0x000fe80000100a00 */
[----:B------:R-:W-:Y:S04]  /*768c0*/  LDGSTS.E [R2+0x67680], desc[UR60][R26.64], P1 ;  /* 0x676800001a027fae */ /* 0x000fe8000892187c */
[----:B------:R-:W-:Y:S04]  /*768d0*/  STL.64 [R1+0x19f0], R24 ;  /* 0x0019f01801007387 */ /* 0x000fe80000100a00 */
[----:B------:R1:W-:Y:S04]  /*768e0*/  LDGSTS.E [R0+0x67a80], desc[UR60][R24.64], P1 ;  /* 0x67a8000018007fae */ /* 0x0003e8000892187c */
[----:B------:R1:W-:Y:S04]  /*768f0*/  STL.64 [R1+0x19e8], R22 ;  /* 0x0019e81601007387 */ /* 0x0003e80000100a00 */
[----:B------:R4:W-:Y:S04]  /*76900*/  LDGSTS.E [R250+0x67e80], desc[UR60][R22.64], P1 ;  /* 0x67e8000016fa7fae */ /* 0x0009e8000892187c */
[----:B-1----:R-:W4:Y:S04]  /*76910*/  LDL.LU.64 R22, [R1+0x378] ;  /* 0x0003780001167983 */ /* 0x002f280000300a00 */
[----:B------:R-:W4:Y:S04]  /*76920*/  LDL.LU.64 R26, [R1+0x358] ;  /* 0x00035800011a7983 */ /* 0x000f280000300a00 */
[----:B------:R-:W4:Y:S01]  /*76930*/  LDL.LU.64 R24, [R1+0x338] ;  /* 0x0003380001187983 */ /* 0x000f220000300a00 */
[----:B--2---:R-:W-:-:S03]  /*76940*/  IMAD.WIDE R222, R5, 0x4, R18 ;  /* 0x0000000405de7825 */ /* 0x004fc600078e0212 */
[----:B------:R-:W2:Y:S01]  /*76950*/  LDL.LU.64 R18, [R1+0x318] ;  /* 0x0003180001127983 */ /* 0x000ea20000300a00 */
[----:B---3--:R-:W-:-:S04]  /*76960*/  IMAD.WIDE R228, R5, 0x4, R14 ;  /* 0x0000000405e47825 */ /* 0x008fc800078e020e */
[C---:B----4-:R-:W-:Y:S02]  /*76970*/  IMAD.WIDE R230, R5.reuse, 0x4, R12 ;  /* 0x0000000405e67825 */ /* 0x050fe400078e020c */
[----:B------:R-:W3:Y:S04]  /*76980*/  LDL.LU.64 R12, [R1+0x2f8] ;  /* 0x0002f800010c7983 */ /* 0x000ee80000300a00 */
[----:B------:R-:W4:Y:S01]  /*76990*/  LDL.LU.64 R14, [R1+0x2d8] ;  /* 0x0002d800010e7983 */ /* 0x000f220000300a00 */
[----:B------:R-:W-:-:S03]  /*769a0*/  IMAD.WIDE R236, R5, 0x4, R10 ;  /* 0x0000000405ec7825 */ /* 0x000fc600078e020a */
[----:B------:R-:W4:Y:S01]  /*769b0*/  LDL.LU.64 R10, [R1+0x2b8] ;  /* 0x0002b800010a7983 */ /* 0x000f220000300a00 */
[----:B------:R-:W-:-:S03]  /*769c0*/  IMAD.WIDE R28, R5, 0x4, R8 ;  /* 0x00000004051c7825 */ /* 0x000fc600078e0208 */
[----:B------:R-:W4:Y:S01]  /*769d0*/  LDL.LU.64 R8, [R1+0x298] ;  /* 0x0002980001087983 */ /* 0x000f220000300a00 */
[----:B------:R-:W-:Y:S02]  /*769e0*/  VIADD R0, R251, 0x100000 ;  /* 0x00100000fb007836 */ /* 0x000fe40000000000 */
[----:B------:R-:W-:Y:S01]  /*769f0*/  IMAD.WIDE R16, R5, 0x4, R16 ;  /* 0x0000000405107825 */ /* 0x000fe200078e0210 */
[----:B------:R-:W-:-:S03]  /*76a00*/  IADD3 R3, R251, 0x100000, RZ ;  /* 0x00100000fb037810 */ /* 0x000fc60007ffe0ff */
[----:B------:R-:W-:-:S04]  /*76a10*/  IMAD.WIDE R20, R5, 0x4, R20 ;  /* 0x0000000405147825 */ /* 0x000fc800078e0214 */
[C---:B------:R-:W-:Y:S02]  /*76a20*/  VIADD R2, R251.reuse, 0x100000 ;  /* 0x00100000fb027836 */ /* 0x040fe40000000000 */
[----:B------:R-:W-:Y:S01]  /*76a30*/  VIADD R4, R251, 0x100000 ;  /* 0x00100000fb047836 */ /* 0x000fe20000000000 */
[----:B------:R-:W-:Y:S04]  /*76a40*/  LDGSTS.E [R0+0x40300], desc[UR60][R16.64], P1 ;  /* 0x4030000010007fae */ /* 0x000fe8000892187c */
[----:B------:R-:W-:Y:S01]  /*76a50*/  LDGSTS.E [R3+0x40700], desc[UR60][R20.64], P1 ;  /* 0x4070000014037fae */ /* 0x000fe2000892187c */
[----:B------:R-:W-:-:S03]  /*76a60*/  IMAD.WIDE R246, R5, 0x4, R246 ;  /* 0x0000000405f67825 */ /* 0x000fc600078e02f6 */
[----:B------:R-:W-:Y:S04]  /*76a70*/  LDGSTS.E [R2+0x40b00], desc[UR60][R222.64], P1 ;  /* 0x40b00000de027fae */ /* 0x000fe8000892187c */
[----:B------:R-:W-:Y:S04]  /*76a80*/  LDGSTS.E [R0+0x40f00], desc[UR60][R228.64], P1 ;  /* 0x40f00000e4007fae */ /* 0x000fe8000892187c */
[----:B------:R-:W-:Y:S04]  /*76a90*/  LDGSTS.E [R4+0x41300], desc[UR60][R230.64], P1 ;  /* 0x41300000e6047fae */ /* 0x000fe8000892187c */
[----:B------:R-:W-:Y:S04]  /*76aa0*/  LDGSTS.E [R3+0x41700], desc[UR60][R236.64], P1 ;  /* 0x41700000ec037fae */ /* 0x000fe8000892187c */
[----:B------:R-:W-:Y:S04]  /*76ab0*/  LDGSTS.E [R2+0x41b00], desc[UR60][R246.64], P1 ;  /* 0x41b00000f6027fae */ /* 0x000fe8000892187c */
[----:B------:R1:W-:Y:S04]  /*76ac0*/  STL.64 [R1+0x608], R28 ;  /* 0x0006081c01007387 */ /* 0x0003e80000100a00 */
[----:B------:R-:W-:Y:S01]  /*76ad0*/  LDGSTS.E [R0+0x41f00], desc[UR60][R28.64], P1 ;  /* 0x41f000001c007fae */ /* 0x000fe2000892187c */
[----:B------:R-:W-:-:S04]  /*76ae0*/  IMAD.WIDE R22, R5, 0x4, R22 ;  /* 0x0000000405167825 */ /* 0x000fc800078e0216 */
[----:B------:R-:W-:-:S04]  /*76af0*/  IMAD.WIDE R32, R5, 0x4, R26 ;  /* 0x0000000405207825 */ /* 0x000fc800078e021a */
[C---:B------:R-:W-:Y:S01]  /*76b00*/  IMAD.WIDE R30, R5.reuse, 0x4, R24 ;  /* 0x00000004051e7825 */ /* 0x040fe200078e0218 */
[----:B------:R-:W-:Y:S04]  /*76b10*/  LDGSTS.E [R4+0x42300], desc[UR60][R22.64], P1 ;  /* 0x4230000016047fae */ /* 0x000fe8000892187c */
[----:B-1----:R-:W4:Y:S04]  /*76b20*/  LDL.LU.64 R28, [R1+0x278] ;  /* 0x00027800011c7983 */ /* 0x002f280000300a00 */
[----:B------:R1:W-:Y:S04]  /*76b30*/  STL.64 [R1+0x628], R22 ;  /* 0x0006281601007387 */ /* 0x0003e80000100a00 */
[----:B------:R-:W4:Y:S04]  /*76b40*/  LDL.LU.64 R26, [R1+0x258] ;  /* 0x00025800011a7983 */ /* 0x000f280000300a00 */
[----:B------:R-:W4:Y:S04]  /*76b50*/  LDL.LU.64 R24, [R1+0x238] ;  /* 0x0002380001187983 */ /* 0x000f280000300a00 */
[----:B------:R-:W-:Y:S04]  /*76b60*/  STL.64 [R1+0x658], R32 ;  /* 0x0006582001007387 */ /* 0x000fe80000100a00 */
[----:B------:R4:W-:Y:S04]  /*76b70*/  STL.64 [R1+0x688], R30 ;  /* 0x0006881e01007387 */ /* 0x0009e80000100a00 */
[----:B------:R-:W-:Y:S04]  /*76b80*/  LDGSTS.E [R3+0x42700], desc[UR60][R32.64], P1 ;  /* 0x4270000020037fae */ /* 0x000fe8000892187c */
[----:B------:R4:W-:Y:S04]  /*76b90*/  LDGSTS.E [R2+0x42b00], desc[UR60][R30.64], P1 ;  /* 0x42b000001e027fae */ /* 0x0009e8000892187c */
[----:B-1----:R-:W4:Y:S01]  /*76ba0*/  LDL.LU.64 R22, [R1+0x218] ;  /* 0x0002180001167983 */ /* 0x002f220000300a00 */
[----:B--2---:R-:W-:-:S05]  /*76bb0*/  IMAD.WIDE R18, R5, 0x4, R18 ;  /* 0x0000000405127825 */ /* 0x004fca00078e0212 */
[----:B------:R1:W-:Y:S04]  /*76bc0*/  STL.64 [R1+0x6b8], R18 ;  /* 0x0006b81201007387 */ /* 0x0003e80000100a00 */
[----:B------:R2:W-:Y:S01]  /*76bd0*/  LDGSTS.E [R0+0x42f00], desc[UR60][R18.64], P1 ;  /* 0x42f0000012007fae */ /* 0x0005e2000892187c */
[----:B---3--:R-:W-:-:S04]  /*76be0*/  IMAD.WIDE R12, R5, 0x4, R12 ;  /* 0x00000004050c7825 */ /* 0x008fc800078e020c */
[C---:B----4-:R-:W-:Y:S01]  /*76bf0*/  IMAD.WIDE R30, R5.reuse, 0x4, R14 ;  /* 0x00000004051e7825 */ /* 0x050fe200078e020e */
[----:B-1----:R-:W2:Y:S04]  /*76c00*/  LDL.LU.64 R18, [R1+0x1f8] ;  /* 0x0001f80001127983 */ /* 0x002ea80000300a00 */
[----:B------:R1:W-:Y:S04]  /*76c10*/  STL.64 [R1+0x6e8], R12 ;  /* 0x0006e80c01007387 */ /* 0x0003e80000100a00 */
[----:B------:R-:W3:Y:S04]  /*76c20*/  LDL.LU.64 R14, [R1+0x1d8] ;  /* 0x0001d800010e7983 */ /* 0x000ee80000300a00 */
[----:B------:R4:W-:Y:S04]  /*76c30*/  LDGSTS.E [R4+0x43300], desc[UR60][R12.64], P1 ;  /* 0x433000000c047fae */ /* 0x0009e8000892187c */
[----:B------:R-:W-:Y:S04]  /*76c40*/  STL.64 [R1+0x718], R30 ;  /* 0x0007181e01007387 */ /* 0x000fe80000100a00 */
[----:B------:R-:W-:Y:S01]  /*76c50*/  LDGSTS.E [R3+0x43700], desc[UR60][R30.64], P1 ;  /* 0x437000001e037fae */ /* 0x000fe2000892187c */
[----:B------:R-:W-:-:S03]  /*76c60*/  IMAD.WIDE R10, R5, 0x4, R10 ;  /* 0x00000004050a7825 */ /* 0x000fc600078e020a */
[----:B-1----:R-:W4:Y:S04]  /*76c70*/  LDL.LU.64 R12, [R1+0x1b8] ;  /* 0x0001b800010c7983 */ /* 0x002f280000300a00 */
[----:B------:R1:W-:Y:S04]  /*76c80*/  STL.64 [R1+0x748], R10 ;  /* 0x0007480a01007387 */ /* 0x0003e80000100a00 */
[----:B------:R4:W-:Y:S01]  /*76c90*/  LDGSTS.E [R2+0x43b00], desc[UR60][R10.64], P1 ;  /* 0x43b000000a027fae */ /* 0x0009e2000892187c */
[----:B------:R-:W-:-:S03]  /*76ca0*/  IMAD.WIDE R8, R5, 0x4, R8 ;  /* 0x0000000405087825 */ /* 0x000fc600078e0208 */
[----:B-1----:R-:W4:Y:S04]  /*76cb0*/  LDL.LU.64 R10, [R1+0x198] ;  /* 0x00019800010a7983 */ /* 0x002f280000300a00 */
[----:B------:R1:W-:Y:S04]  /*76cc0*/  STL.64 [R1+0x778], R8 ;  /* 0x0007780801007387 */ /* 0x0003e80000100a00 */
[----:B------:R-:W-:Y:S04]  /*76cd0*/  LDGSTS.E [R0+0x43f00], desc[UR60][R8.64], P1 ;  /* 0x43f0000008007fae */ /* 0x000fe8000892187c */
[----:B-1----:R-:W4:Y:S01]  /*76ce0*/  LDL.LU.64 R8, [R1+0x178] ;  /* 0x0001780001087983 */ /* 0x002f220000300a00 */
[----:B------:R-:W-:-:S04]  /*76cf0*/  IMAD.WIDE R28, R5, 0x4, R28 ;  /* 0x00000004051c7825 */ /* 0x000fc800078e021c */
[----:B------:R-:W-:-:S04]  /*76d00*/  IMAD.WIDE R26, R5, 0x4, R26 ;  /* 0x00000004051a7825 */ /* 0x000fc800078e021a */
[C---:B------:R-:W-:Y:S01]  /*76d10*/  IMAD.WIDE R24, R5.reuse, 0x4, R24 ;  /* 0x0000000405187825 */ /* 0x040fe200078e0218 */
[----:B------:R1:W-:Y:S04]  /*76d20*/  STL.64 [R1+0x7b8], R28 ;  /* 0x0007b81c01007387 */ /* 0x0003e80000100a00 */
[----:B------:R1:W-:Y:S04]  /*76d30*/  STL.64 [R1+0x1210], R26 ;  /* 0x0012101a01007387 */ /* 0x0003e80000100a00 */
[----:B------:R3:W-:Y:S04]  /*76d40*/  STL.64 [R1+0x1250], R24 ;  /* 0x0012501801007387 */ /* 0x0007e80000100a00 */
[----:B------:R-:W4:Y:S04]  /*76d50*/  LDL.LU.64 R32, [R1+0x158] ;  /* 0x0001580001207983 */ /* 0x000f280000300a00 */
[----:B------:R-:W4:Y:S04]  /*76d60*/  LDL.LU.64 R30, [R1+0x138] ;  /* 0x00013800011e7983 */ /* 0x000f280000300a00 */
[----:B------:R4:W-:Y:S04]  /*76d70*/  LDGSTS.E [R4+0x44300], desc[UR60][R28.64], P1 ;  /* 0x443000001c047fae */ /* 0x0009e8000892187c */
[----:B------:R4:W-:Y:S01]  /*76d80*/  LDGSTS.E [R3+0x44700], desc[UR60][R26.64], P1 ;  /* 0x447000001a037fae */ /* 0x0009e2000892187c */
[----:B------:R-:W-:-:S03]  /*76d90*/  IMAD.WIDE R22, R5, 0x4, R22 ;  /* 0x0000000405167825 */ /* 0x000fc600078e0216 */
[----:B------:R-:W-:Y:S04]  /*76da0*/  LDGSTS.E [R2+0x44b00], desc[UR60][R24.64], P1 ;  /* 0x44b0000018027fae */ /* 0x000fe8000892187c */
[----:B------:R3:W-:Y:S04]  /*76db0*/  STL.64 [R1+0x1290], R22 ;  /* 0x0012901601007387 */ /* 0x0007e80000100a00 */
[----:B------:R-:W-:Y:S04]  /*76dc0*/  LDGSTS.E [R0+0x44f00], desc[UR60][R22.64], P1 ;  /* 0x44f0000016007fae */ /* 0x000fe8000892187c */
[----:B-1----:R-:W4:Y:S04]  /*76dd0*/  LDL.LU.64 R28, [R1+0x118] ;  /* 0x00011800011c7983 */ /* 0x002f280000300a00 */
[----:B------:R-:W4:Y:S01]  /*76de0*/  LDL.LU.64 R26, [R1+0xf8] ;  /* 0x0000f800011a7983 */ /* 0x000f220000300a00 */
[----:B--2---:R-:W-:-:S04]  /*76df0*/  IMAD.WIDE R18, R5, 0x4, R18 ;  /* 0x0000000405127825 */ /* 0x004fc800078e0212 */
[C---:B---3--:R-:W-:Y:S01]  /*76e00*/  IMAD.WIDE R14, R5.reuse, 0x4, R14 ;  /* 0x00000004050e7825 */ /* 0x048fe200078e020e */
[----:B------:R1:W-:Y:S04]  /*76e10*/  STL.64 [R1+0x12d0], R18 ;  /* 0x0012d01201007387 */ /* 0x0003e80000100a00 */
[----:B------:R-:W2:Y:S04]  /*76e20*/  LDL.LU.64 R24, [R1+0xd8] ;  /* 0x0000d80001187983 */ /* 0x000ea80000300a00 */
[----:B------:R-:W3:Y:S04]  /*76e30*/  LDL.LU.64 R22, [R1+0xb8] ;  /* 0x0000b80001167983 */ /* 0x000ee80000300a00 */
[----:B------:R1:W-:Y:S04]  /*76e40*/  STL.64 [R1+0x1310], R14 ;  /* 0x0013100e01007387 */ /* 0x0003e80000100a00 */
[----:B------:R-:W-:Y:S04]  /*76e50*/  LDGSTS.E [R4+0x45300], desc[UR60][R18.64], P1 ;  /* 0x4530000012047fae */ /* 0x000fe8000892187c */
[----:B------:R-:W-:Y:S01]  /*76e60*/  LDGSTS.E [R3+0x45700], desc[UR60][R14.64], P1 ;  /* 0x457000000e037fae */ /* 0x000fe2000892187c */
[----:B----4-:R-:W-:-:S05]  /*76e70*/  IMAD.WIDE R12, R5, 0x4, R12 ;  /* 0x00000004050c7825 */ /* 0x010fca00078e020c */
[----:B------:R-:W-:Y:S04]  /*76e80*/  LDGSTS.E [R2+0x45b00], desc[UR60][R12.64], P1 ;  /* 0x45b000000c027fae */ /* 0x000fe8000892187c */
[----:B-1----:R-:W4:Y:S04]  /*76e90*/  LDL.LU.64 R18, [R1+0x98] ;  /* 0x0000980001127983 */ /* 0x002f280000300a00 */
[----:B------:R1:W-:Y:S04]  /*76ea0*/  STL.64 [R1+0x1350], R12 ;  /* 0x0013500c01007387 */ /* 0x0003e80000100a00 */
[----:B------:R-:W4:Y:S01]  /*76eb0*/  LDL.LU.64 R14, [R1+0x78] ;  /* 0x00007800010e7983 */ /* 0x000f220000300a00 */
[----:B------:R-:W-:-:S05]  /*76ec0*/  IMAD.WIDE R10, R5, 0x4, R10 ;  /* 0x00000004050a7825 */ /* 0x000fca00078e020a */
[----:B------:R1:W-:Y:S04]  /*76ed0*/  STL.64 [R1+0x1390], R10 ;  /* 0x0013900a01007387 */ /* 0x0003e80000100a00 */
[----:B-1----:R-:W4:Y:S04]  /*76ee0*/  LDL.LU.64 R12, [R1+0x58] ;  /* 0x00005800010c7983 */ /* 0x002f280000300a00 */
[----:B------:R-:W-:Y:S01]  /*76ef0*/  LDGSTS.E [R0+0x45f00], desc[UR60][R10.64], P1 ;  /* 0x45f000000a007fae */ /* 0x000fe2000892187c */
[----:B------:R-:W-:-:S03]  /*76f00*/  IMAD.WIDE R34, R5, 0x4, R8 ;  /* 0x0000000405227825 */ /* 0x000fc600078e0208 */
[----:B------:R-:W4:Y:S04]  /*76f10*/  LDL.LU.64 R8, [R1+0x38] ;  /* 0x0000380001087983 */ /* 0x000f280000300a00 */
[----:B------:R-:W-:Y:S04]  /*76f20*/  STL.64 [R1+0x13d0], R34 ;  /* 0x0013d02201007387 */ /* 0x000fe80000100a00 */
[----:B------:R-:W4:Y:S04]  /*76f30*/  LDL.LU.64 R10, [R1+0x18] ;  /* 0x00001800010a7983 */ /* 0x000f280000300a00 */
[----:B------:R-:W-:Y:S01]  /*76f40*/  LDGSTS.E [R4+0x46300], desc[UR60][R34.64], P1 ;  /* 0x4630000022047fae */ /* 0x000fe2000892187c */
[----:B------:R-:W-:-:S04]  /*76f50*/  IMAD.WIDE R32, R5, 0x4, R32 ;  /* 0x0000000405207825 */ /* 0x000fc800078e0220 */
[C---:B------:R-:W-:Y:S01]  /*76f60*/  IMAD.WIDE R30, R5.reuse, 0x4, R30 ;  /* 0x00000004051e7825 */ /* 0x040fe200078e021e */
[----:B------:R1:W-:Y:S04]  /*76f70*/  STL.64 [R1+0x1410], R32 ;  /* 0x0014102001007387 */ /* 0x0003e80000100a00 */
[----:B------:R1:W-:Y:S04]  /*76f80*/  LDGSTS.E [R3+0x46700], desc[UR60][R32.64], P1 ;  /* 0x4670000020037fae */ /* 0x0003e8000892187c */
[----:B------:R-:W-:Y:S04]  /*76f90*/  STL.64 [R1+0x1450], R30 ;  /* 0x0014501e01007387 */ /* 0x000fe80000100a00 */
[----:B------:R-:W-:Y:S01]  /*76fa0*/  LDGSTS.E [R2+0x46b00], desc[UR60][R30.64], P1 ;  /* 0x46b000001e027fae */ /* 0x000fe2000892187c */
[----:B------:R-:W-:-:S04]  /*76fb0*/  IMAD.WIDE R28, R5, 0x4, R28 ;  /* 0x00000004051c7825 */ /* 0x000fc800078e021c */
[C---:B------:R-:W-:Y:S01]  /*76fc0*/  IMAD.WIDE R26, R5.reuse, 0x4, R26 ;  /* 0x00000004051a7825 */ /* 0x040fe200078e021a */
[----:B------:R-:W-:Y:S04]  /*76fd0*/  STL.64 [R1+0x1490], R28 ;  /* 0x0014901c01007387 */ /* 0x000fe80000100a00 */
[----:B------:R-:W-:Y:S04]  /*76fe0*/  LDGSTS.E [R0+0x46f00], desc[UR60][R28.64], P1 ;  /* 0x46f000001c007fae */ /* 0x000fe8000892187c */
[----:B------:R-:W-:Y:S04]  /*76ff0*/  STL.64 [R1+0x14d0], R26 ;  /* 0x0014d01a01007387 */ /* 0x000fe80000100a00 */
[----:B------:R-:W-:Y:S01]  /*77000*/  LDGSTS.E [R4+0x47300], desc[UR60][R26.64], P1 ;  /* 0x473000001a047fae */ /* 0x000fe2000892187c */
[----:B-1----:R-:W-:-:S04]  /*77010*/  IMAD.WIDE R32, R5, 0x4, R164 ;  /* 0x0000000405207825 */ /* 0x002fc800078e02a4 */
[----:B--2---:R-:W-:-:S04]  /*77020*/  IMAD.WIDE R24, R5, 0x4, R24 ;  /* 0x0000000405187825 */ /* 0x004fc800078e0218 */
[C---:B---3--:R-:W-:Y:S01]  /*77030*/  IMAD.WIDE R22, R5.reuse, 0x4, R22 ;  /* 0x0000000405167825 */ /* 0x048fe200078e0216 */
[----:B------:R-:W-:Y:S04]  /*77040*/  STL.64 [R1+0x1510], R24 ;  /* 0x0015101801007387 */ /* 0x000fe80000100a00 */
[----:B------:R-:W-:Y:S04]  /*77050*/  LDGSTS.E [R3+0x47700], desc[UR60][R24.64], P1 ;  /* 0x4770000018037fae */ /* 0x000fe8000892187c */
[----:B------:R-:W-:Y:S04]  /*77060*/  STL.64 [R1+0x1550], R22 ;  /* 0x0015501601007387 */ /* 0x000fe80000100a00 */
[----:B------:R-:W-:Y:S01]  /*77070*/  LDGSTS.E [R2+0x47b00], desc[UR60][R22.64], P1 ;  /* 0x47b0000016027fae */ /* 0x000fe2000892187c */
[----:B----4-:R-:W-:-:S04]  /*77080*/  IMAD.WIDE R18, R5, 0x4, R18 ;  /* 0x0000000405127825 */ /* 0x010fc800078e0212 */
[C---:B------:R-:W-:Y:S01]  /*77090*/  IMAD.WIDE R14, R5.reuse, 0x4, R14 ;  /* 0x00000004050e7825 */ /* 0x040fe200078e020e */
[----:B------:R-:W-:Y:S04]  /*770a0*/  STL.64 [R1+0x1590], R18 ;  /* 0x0015901201007387 */ /* 0x000fe80000100a00 */
[----:B------:R-:W-:Y:S04]  /*770b0*/  LDGSTS.E [R0+0x47f00], desc[UR60][R18.64], P1 ;  /* 0x47f0000012007fae */ /* 0x000fe8000892187c */
[----:B------:R-:W-:Y:S04]  /*770c0*/  STL.64 [R1+0x15d0], R14 ;  /* 0x0015d00e01007387 */ /* 0x000fe80000100a00 */
[----:B------:R-:W-:Y:S01]  /*770d0*/  LDGSTS.E [R4+0x60300], desc[UR60][R14.64], P1 ;  /* 0x603000000e047fae */ /* 0x000fe2000892187c */
[----:B------:R-:W-:-:S05]  /*770e0*/  IMAD.WIDE R12, R5, 0x4, R12 ;  /* 0x00000004050c7825 */ /* 0x000fca00078e020c */
[----:B------:R1:W-:Y:S04]  /*770f0*/  STL.64 [R1+0x1610], R12 ;  /* 0x0016100c01007387 */ /* 0x0003e80000100a00 */
[----:B------:R1:W-:Y:S01]  /*77100*/  LDGSTS.E [R3+0x60700], desc[UR60][R12.64], P1 ;  /* 0x607000000c037fae */ /* 0x0003e2000892187c */
[----:B------:R-:W-:-:S04]  /*77110*/  IMAD.WIDE R8, R5, 0x4, R8 ;  /* 0x0000000405087825 */ /* 0x000fc800078e0208 */
[C---:B------:R-:W-:Y:S01]  /*77120*/  IMAD.WIDE R10, R5.reuse, 0x4, R10 ;  /* 0x00000004050a7825 */ /* 0x040fe200078e020a */
        /* <DEDUP_REMOVED lines=49> */
[----:B------:R1:W-:Y:S01]  /*77440*/  LDGSTS.E [R2+0x64b00], desc[UR60][R8.64], P1 ;  /* 0x64b0000008027fae */ /* 0x0003e2000892187c */
[----:B---3--:R-:W-:-:S03]  /*77450*/  IMAD.WIDE R12, R5, 0x4, R148 ;  /* 0x00000004050c7825 */ /* 0x008fc600078e0294 */
        /* <DEDUP_REMOVED lines=8> */
[----:B------:R-:W-:Y:S04]  /*774e0*/  STL.64 [R1+0x1978], R10 ;  /* 0x0019780a01007387 */ /* 0x000fe80000100a00 */
[----:B------:R-:W-:Y:S01]  /*774f0*/  LDGSTS.E [R2+0x65b00], desc[UR60][R10.64], P1 ;  /* 0x65b000000a027fae */ /* 0x000fe2000892187c */
[----:B------:R-:W-:-:S04]  /*77500*/  IMAD.WIDE R22, R5, 0x4, R156 ;  /* 0x0000000405167825 */ /* 0x000fc800078e029c */
[----:B-1----:R-:W-:-:S04]  /*77510*/  IMAD.WIDE R8, R5, 0x4, R152 ;  /* 0x0000000405087825 */ /* 0x002fc800078e0298 */
[----:B--2---:R-:W-:-:S04]  /*77520*/  IMAD.WIDE R12, R5, 0x4, R154 ;  /* 0x00000004050c7825 */ /* 0x004fc800078e029a */
[C---:B------:R-:W-:Y:S01]  /*77530*/  IMAD.WIDE R14, R5.reuse, 0x4, R158 ;  /* 0x00000004050e7825 */ /* 0x040fe200078e029e */
[----:B------:R1:W-:Y:S04]  /*77540*/  STL.64 [R1+0x1988], R8 ;  /* 0x0019880801007387 */ /* 0x0003e80000100a00 */
[----:B------:R-:W-:Y:S04]  /*77550*/  LDGSTS.E [R0+0x65f00], desc[UR60][R8.64], P1 ;  /* 0x65f0000008007fae */ /* 0x000fe8000892187c */
[----:B------:R-:W2:Y:S04]  /*77560*/  LDL.LU.64 R24, [R1+0x470] ;  /* 0x0004700001187983 */ /* 0x000ea80000300a00 */
[----:B------:R-:W-:Y:S01]  /*77570*/  LDGSTS.E [R4+0x66300], desc[UR60][R12.64], P1 ;  /* 0x663000000c047fae */ /* 0x000fe2000892187c */
[----:B------:R-:W-:-:S03]  /*77580*/  IMAD.WIDE R18, R5, 0x4, R160 ;  /* 0x0000000405127825 */ /* 0x000fc600078e02a0 */
[----:B------:R-:W-:Y:S04]  /*77590*/  LDGSTS.E [R3+0x66700], desc[UR60][R22.64], P1 ;  /* 0x6670000016037fae */ /* 0x000fe8000892187c */
[----:B------:R3:W-:Y:S04]  /*775a0*/  LDGSTS.E [R2+0x66b00], desc[UR60][R14.64], P1 ;  /* 0x66b000000e027fae */ /* 0x0007e8000892187c */
[----:B------:R-:W-:Y:S04]  /*775b0*/  LDGSTS.E [R0+0x66f00], desc[UR60][R18.64], P1 ;  /* 0x66f0000012007fae */ /* 0x000fe8000892187c */
[----:B-1----:R-:W4:Y:S04]  /*775c0*/  LDL.LU.64 R8, [R1+0x450] ;  /* 0x0004500001087983 */ /* 0x002f280000300a00 */
[----:B------:R1:W-:Y:S04]  /*775d0*/  STL.64 [R1+0x19c0], R12 ;  /* 0x0019c00c01007387 */ /* 0x0003e80000100a00 */
[----:B------:R-:W4:Y:S04]  /*775e0*/  LDL.LU.64 R10, [R1+0x430] ;  /* 0x00043000010a7983 */ /* 0x000f280000300a00 */
[----:B-1----:R-:W4:Y:S04]  /*775f0*/  LDL.LU.64 R12, [R1+0x410] ;  /* 0x00041000010c7983 */ /* 0x002f280000300a00 */
[----:B------:R-:W-:Y:S04]  /*77600*/  STL.64 [R1+0x19b8], R22 ;  /* 0x0019b81601007387 */ /* 0x000fe80000100a00 */
[----:B------:R3:W-:Y:S04]  /*77610*/  STL.64 [R1+0x19b0], R14 ;  /* 0x0019b00e01007387 */ /* 0x0007e80000100a00 */
[----:B------:R-:W4:Y:S04]  /*77620*/  LDL.LU.64 R28, [R1+0x3f0] ;  /* 0x0003f000011c7983 */ /* 0x000f280000300a00 */
[----:B------:R1:W-:Y:S01]  /*77630*/  STL.64 [R1+0x19a8], R18 ;  /* 0x0019a81201007387 */ /* 0x0003e20000100a00 */
[----:B---3--:R-:W-:-:S03]  /*77640*/  IMAD.WIDE R14, R5, 0x4, R162 ;  /* 0x00000004050e7825 */ /* 0x008fc600078e02a2 */
[----:B-1----:R-:W3:Y:S04]  /*77650*/  LDL.LU.64 R18, [R1+0x3d0] ;  /* 0x0003d00001127983 */ /* 0x002ee80000300a00 */
[----:B------:R1:W-:Y:S04]  /*77660*/  STL.64 [R1+0x19a0], R14 ;  /* 0x0019a00e01007387 */ /* 0x0003e80000100a00 */
[----:B------:R-:W3:Y:S04]  /*77670*/  LDL.LU.64 R22, [R1+0x3b0] ;  /* 0x0003b00001167983 */ /* 0x000ee80000300a00 */
[----:B------:R1:W-:Y:S04]  /*77680*/  STL.64 [R1+0x1998], R32 ;  /* 0x0019982001007387 */ /* 0x0003e80000100a00 */
[----:B------:R-:W3:Y:S01]  /*77690*/  LDL.LU.64 R26, [R1+0x390] ;  /* 0x00039000011a7983 */ /* 0x000ee20000300a00 */
[----:B------:R-:W-:-:S03]  /*776a0*/  IMAD.WIDE R30, R5, 0x4, R166 ;  /* 0x00000004051e7825 */ /* 0x000fc600078e02a6 */
[----:B------:R1:W-:Y:S01]  /*776b0*/  LDGSTS.E [R3+0x67300], desc[UR60][R14.64], P1 ;  /* 0x673000000e037fae */ /* 0x0003e2000892187c */
[----:B------:R-:W-:-:S03]  /*776c0*/  IADD3 R251, R251, 0x100000, RZ ;  /* 0x00100000fbfb7810 */ /* 0x000fc60007ffe0ff */
[----:B------:R-:W-:Y:S04]  /*776d0*/  LDGSTS.E [R2+0x67700], desc[UR60][R32.64], P1 ;  /* 0x6770000020027fae */ /* 0x000fe8000892187c */
[----:B------:R1:W-:Y:S04]  /*776e0*/  STL.64 [R1+0x1990], R30 ;  /* 0x0019901e01007387 */ /* 0x0003e80000100a00 */
[----:B------:R1:W-:Y:S02]  /*776f0*/  LDGSTS.E [R0+0x67b00], desc[UR60][R30.64], P1 ;  /* 0x67b000001e007fae */ /* 0x0003e4000892187c */
[----:B-1----:R-:W-:-:S04]  /*77700*/  IMAD.WIDE R14, R5, 0x4, R168 ;  /* 0x00000004050e7825 */ /* 0x002fc800078e02a8 */
[C---:B------:R-:W-:Y:S01]  /*77710*/  VIADD R0, R252.reuse, 0x100000 ;  /* 0x00100000fc007836 */ /* 0x040fe20000000000 */
[----:B------:R1:W-:Y:S04]  /*77720*/  STL.64 [R1+0x1980], R14 ;  /* 0x0019800e01007387 */ /* 0x0003e80000100a00 */
[----:B------:R1:W-:Y:S04]  /*77730*/  LDGSTS.E [R251+0x67f00], desc[UR60][R14.64], P1 ;  /* 0x67f000000efb7fae */ /* 0x0003e8000892187c */
[----:B------:R-:W3:Y:S04]  /*77740*/  LDL.LU.64 R38, [R1+0x370] ;  /* 0x0003700001267983 */ /* 0x000ee80000300a00 */
[----:B------:R-:W3:Y:S04]  /*77750*/  LDL.LU.64 R36, [R1+0x350] ;  /* 0x0003500001247983 */ /* 0x000ee80000300a00 */
[----:B------:R-:W3:Y:S04]  /*77760*/  LDL.LU.64 R42, [R1+0x330] ;  /* 0x00033000012a7983 */ /* 0x000ee80000300a00 */
[----:B------:R-:W3:Y:S04]  /*77770*/  LDL.LU.64 R34, [R1+0x310] ;  /* 0x0003100001227983 */ /* 0x000ee80000300a00 */
[----:B------:R-:W3:Y:S04]  /*77780*/  LDL.LU.64 R32, [R1+0x2f0] ;  /* 0x0002f00001207983 */ /* 0x000ee80000300a00 */
[----:B------:R-:W3:Y:S01]  /*77790*/  LDL.LU.64 R30, [R1+0x2d0] ;  /* 0x0002d000011e7983 */ /* 0x000ee20000300a00 */
[----:B-1----:R-:W-:-:S02]  /*777a0*/  VIADD R14, R252, 0x100000 ;  /* 0x00100000fc0e7836 */ /* 0x002fc40000000000 */
[----:B--2---:R-:W-:-:S05]  /*777b0*/  IMAD.WIDE R2, R5, 0x4, R24 ;  /* 0x0000000405027825 */ /* 0x004fca00078e0218 */
[----:B------:R-:W-:Y:S01]  /*777c0*/  LDGSTS.E [R0+0x40380], desc[UR60][R2.64], P1 ;  /* 0x4038000002007fae */ /* 0x000fe2000892187c */
[----:B----4-:R-:W-:-:S05]  /*777d0*/  IMAD.WIDE R8, R5, 0x4, R8 ;  /* 0x0000000405087825 */ /* 0x010fca00078e0208 */
[----:B------:R1:W-:Y:S02]  /*777e0*/  LDGSTS.E [R14+0x40780], desc[UR60][R8.64], P1 ;  /* 0x40780000080e7fae */ /* 0x0003e4000892187c */
[C---:B-1----:R-:W-:Y:S02]  /*777f0*/  IMAD.WIDE R14, R5.reuse, 0x4, R28 ;  /* 0x00000004050e7825 */ /* 0x042fe400078e021c */
[----:B------:R-:W2:Y:S02]  /*77800*/  LDL.LU.64 R28, [R1+0x2b0] ;  /* 0x0002b000011c7983 */ /* 0x000ea40000300a00 */
[C---:B---3--:R-:W-:Y:S02]  /*77810*/  IMAD.WIDE R152, R5.reuse, 0x4, R26 ;  /* 0x0000000405987825 */ /* 0x048fe400078e021a */
[----:B------:R-:W3:Y:S04]  /*77820*/  LDL.LU.64 R26, [R1+0x290] ;  /* 0x00029000011a7983 */ /* 0x000ee80000300a00 */
[----:B------:R-:W4:Y:S01]  /*77830*/  LDL.LU.64 R40, [R1+0x270] ;  /* 0x0002700001287983 */ /* 0x000f220000300a00 */
[----:B------:R-:W-:-:S04]  /*77840*/  IMAD.WIDE R154, R5, 0x4, R38 ;  /* 0x00000004059a7825 */ /* 0x000fc800078e0226 */
[C---:B------:R-:W-:Y:S01]  /*77850*/  IMAD.WIDE R156, R5.reuse, 0x4, R36 ;  /* 0x00000004059c7825 */ /* 0x040fe200078e0224 */
[----:B------:R-:W4:Y:S04]  /*77860*/  LDL.LU.64 R38, [R1+0x250] ;  /* 0x0002500001267983 */ /* 0x000f280000300a00 */
[----:B------:R-:W4:Y:S01]  /*77870*/  LDL.LU.64 R36, [R1+0x230] ;  /* 0x0002300001247983 */ /* 0x000f220000300a00 */
[----:B------:R-:W-:-:S04]  /*77880*/  IMAD.WIDE R160, R5, 0x4, R34 ;  /* 0x0000000405a07825 */ /* 0x000fc800078e0222 */
[C---:B------:R-:W-:Y:S01]  /*77890*/  IMAD.WIDE R162, R5.reuse, 0x4, R32 ;  /* 0x0000000405a27825 */ /* 0x040fe200078e0220 */
[----:B------:R-:W4:Y:S04]  /*778a0*/  LDL.LU.64 R34, [R1+0x210] ;  /* 0x0002100001227983 */ /* 0x000f280000300a00 */
[----:B------:R-:W4:Y:S01]  /*778b0*/  LDL.LU.64 R32, [R1+0x1f0] ;  /* 0x0001f00001207983 */ /* 0x000f220000300a00 */
[----:B------:R-:W-:-:S03]  /*778c0*/  IMAD.WIDE R164, R5, 0x4, R30 ;  /* 0x0000000405a47825 */ /* 0x000fc600078e021e */
[----:B------:R-:W4:Y:S01]  /*778d0*/  LDL.LU.64 R30, [R1+0x1d0] ;  /* 0x0001d000011e7983 */ /* 0x000f220000300a00 */
[----:B--2---:R-:W-:-:S03]  /*778e0*/  IMAD.WIDE R166, R5, 0x4, R28 ;  /* 0x0000000405a67825 */ /* 0x004fc600078e021c */
[----:B------:R-:W2:Y:S01]  /*778f0*/  LDL.LU.64 R28, [R1+0x1b0] ;  /* 0x0001b000011c7983 */ /* 0x000ea20000300a00 */
[----:B---3--:R-:W-:-:S03]  /*77900*/  IMAD.WIDE R168, R5, 0x4, R26 ;  /* 0x0000000405a87825 */ /* 0x008fc600078e021a */
[----:B------:R-:W3:Y:S01]  /*77910*/  LDL.LU.64 R26, [R1+0x190] ;  /* 0x00019000011a7983 */ /* 0x000ee20000300a00 */
[----:B------:R-:W-:Y:S01]  /*77920*/  IADD3 R4, R252, 0x100000, RZ ;  /* 0x00100000fc047810 */ /* 0x000fe20007ffe0ff */
[----:B------:R-:W-:-:S04]  /*77930*/  IMAD.WIDE R10, R5, 0x4, R10 ;  /* 0x00000004050a7825 */ /* 0x000fc800078e020a */
[----:B------:R-:W-:-:S04]  /*77940*/  IMAD.WIDE R12, R5, 0x4, R12 ;  /* 0x00000004050c7825 */ /* 0x000fc800078e020c */
[C---:B------:R-:W-:Y:S02]  /*77950*/  VIADD R25, R252.reuse, 0x100000 ;  /* 0x00100000fc197836 */ /* 0x040fe40000000000 */
[----:B------:R-:W-:Y:S02]  /*77960*/  VIADD R24, R252, 0x100000 ;  /* 0x00100000fc187836 */ /* 0x000fe40000000000 */
[----:B------:R-:W-:-:S04]  /*77970*/  IMAD.WIDE R18, R5, 0x4, R18 ;  /* 0x0000000405127825 */ /* 0x000fc800078e0212 */
[C---:B------:R-:W-:Y:S01]  /*77980*/  IMAD.WIDE R22, R5.reuse, 0x4, R22 ;  /* 0x0000000405167825 */ /* 0x040fe200078e0216 */
[----:B------:R-:W-:Y:S04]  /*77990*/  LDGSTS.E [R4+0x40b80], desc[UR60][R10.64], P1 ;  /* 0x40b800000a047fae */ /* 0x000fe8000892187c */
[----:B------:R-:W-:Y:S04]  /*779a0*/  LDGSTS.E [R0+0x40f80], desc[UR60][R12.64], P1 ;  /* 0x40f800000c007fae */ /* 0x000fe8000892187c */
        /* <DEDUP_REMOVED lines=8> */
[----:B------:R-:W-:Y:S01]  /*77a30*/  LDGSTS.E [R0+0x42f80], desc[UR60][R160.64], P1 ;  /* 0x42f80000a0007fae */ /* 0x000fe2000892187c */
[----:B----4-:R-:W-:-:S03]  /*77a40*/  IMAD.WIDE R226, R5, 0x4, R40 ;  /* 0x0000000405e27825 */ /* 0x010fc600078e0228 */
[----:B------:R-:W-:Y:S01]  /*77a50*/  LDGSTS.E [R25+0x43380], desc[UR60][R162.64], P1 ;  /* 0x43380000a2197fae */ /* 0x000fe2000892187c */
[----:B------:R-:W-:-:S03]  /*77a60*/  IMAD.WIDE R234, R5, 0x4, R38 ;  /* 0x0000000405ea7825 */ /* 0x000fc600078e0226 */
[----:B------:R-:W4:Y:S04]  /*77a70*/  LDL.LU.64 R46, [R1+0x170] ;  /* 0x00017000012e7983 */ /* 0x000f280000300a00 */
[----:B------:R-:W-:Y:S01]  /*77a80*/  LDGSTS.E [R24+0x43780], desc[UR60][R164.64], P1 ;  /* 0x43780000a4187fae */ /* 0x000fe2000892187c */
[----:B------:R-:W-:-:S03]  /*77a90*/  IMAD.WIDE R242, R5, 0x4, R36 ;  /* 0x0000000405f27825 */ /* 0x000fc600078e0224 */
[----:B------:R-:W4:Y:S04]  /*77aa0*/  LDL.LU.64 R44, [R1+0x150] ;  /* 0x00015000012c7983 */ /* 0x000f280000300a00 */
[----:B------:R-:W-:Y:S04]  /*77ab0*/  LDGSTS.E [R4+0x43b80], desc[UR60][R166.64], P1 ;  /* 0x43b80000a6047fae */ /* 0x000fe8000892187c */
[----:B------:R-:W4:Y:S01]  /*77ac0*/  LDL.LU.64 R42, [R1+0x130] ;  /* 0x00013000012a7983 */ /* 0x000f220000300a00 */
[----:B------:R-:W-:-:S04]  /*77ad0*/  IMAD.WIDE R250, R5, 0x4, R34 ;  /* 0x0000000405fa7825 */ /* 0x000fc800078e0222 */
[C---:B------:R-:W-:Y:S01]  /*77ae0*/  IMAD.WIDE R48, R5.reuse, 0x4, R32 ;  /* 0x0000000405307825 */ /* 0x040fe200078e0220 */
[----:B------:R-:W-:Y:S04]  /*77af0*/  LDGSTS.E [R0+0x43f80], desc[UR60][R168.64], P1 ;  /* 0x43f80000a8007fae */ /* 0x000fe8000892187c */
[----:B------:R-:W4:Y:S04]  /*77b00*/  LDL.LU.64 R40, [R1+0x110] ;  /* 0x0001100001287983 */ /* 0x000f280000300a00 */
[----:B------:R-:W-:Y:S04]  /*77b10*/  LDGSTS.E [R25+0x44380], desc[UR60][R226.64], P1 ;  /* 0x44380000e2197fae */ /* 0x000fe8000892187c */
[----:B------:R-:W4:Y:S01]  /*77b20*/  LDL.LU.64 R38, [R1+0xf0] ;  /* 0x0000f00001267983 */ /* 0x000f220000300a00 */
[----:B------:R-:W-:-:S03]  /*77b30*/  IMAD.WIDE R30, R5, 0x4, R30 ;  /* 0x00000004051e7825 */ /* 0x000fc600078e021e */
[----:B------:R-:W-:Y:S04]  /*77b40*/  LDGSTS.E [R24+0x44780], desc[UR60][R234.64], P1 ;  /* 0x44780000ea187fae */ /* 0x000fe8000892187c */
[----:B------:R-:W4:Y:S04]  /*77b50*/  LDL.LU.64 R36, [R1+0xd0] ;  /* 0x0000d00001247983 */ /* 0x000f280000300a00 */
[----:B------:R-:W-:Y:S04]  /*77b60*/  LDGSTS.E [R4+0x44b80], desc[UR60][R242.64], P1 ;  /* 0x44b80000f2047fae */ /* 0x000fe8000892187c */
[----:B------:R-:W4:Y:S04]  /*77b70*/  LDL.LU.64 R34, [R1+0xb0] ;  /* 0x0000b00001227983 */ /* 0x000f280000300a00 */
[----:B------:R3:W-:Y:S04]  /*77b80*/  STL.64 [R1+0x7a8], R48 ;  /* 0x0007a83001007387 */ /* 0x0007e80000100a00 */
[----:B------:R-:W-:Y:S04]  /*77b90*/  LDGSTS.E [R0+0x44f80], desc[UR60][R250.64], P1 ;  /* 0x44f80000fa007fae */ /* 0x000fe8000892187c */
[----:B------:R-:W4:Y:S04]  /*77ba0*/  LDL.LU.64 R32, [R1+0x90] ;  /* 0x0000900001207983 */ /* 0x000f280000300a00 */
[----:B------:R3:W-:Y:S04]  /*77bb0*/  LDGSTS.E [R25+0x45380], desc[UR60][R48.64], P1 ;  /* 0x4538000030197fae */ /* 0x0007e8000892187c */
[----:B------:R1:W-:Y:S04]  /*77bc0*/  STL.64 [R1+0x960], R30 ;  /* 0x0009601e01007387 */ /* 0x0003e80000100a00 */
[----:B------:R4:W-:Y:S01]  /*77bd0*/  LDGSTS.E [R24+0x45780], desc[UR60][R30.64], P1 ;  /* 0x457800001e187fae */ /* 0x0009e2000892187c */
[----:B--2---:R-:W-:-:S05]  /*77be0*/  IMAD.WIDE R28, R5, 0x4, R28 ;  /* 0x00000004051c7825 */ /* 0x004fca00078e021c */
[----:B------:R2:W-:Y:S04]  /*77bf0*/  STL.64 [R1+0x1358], R28 ;  /* 0x0013581c01007387 */ /* 0x0005e80000100a00 */
[----:B------:R4:W-:Y:S01]  /*77c00*/  LDGSTS.E [R4+0x45b80], desc[UR60][R28.64], P1 ;  /* 0x45b800001c047fae */ /* 0x0009e2000892187c */
[----:B---3--:R-:W-:-:S03]  /*77c10*/  IMAD.WIDE R48, R5, 0x4, R26 ;  /* 0x0000000405307825 */ /* 0x008fc600078e021a */
[----:B------:R-:W3:Y:S04]  /*77c20*/  LDL.LU.64 R26, [R1+0x70] ;  /* 0x00007000011a7983 */ /* 0x000ee80000300a00 */
[----:B------:R-:W-:Y:S04]  /*77c30*/  STL.64 [R1+0x1398], R48 ;  /* 0x0013983001007387 */ /* 0x000fe80000100a00 */
[----:B-1----:R-:W3:Y:S04]  /*77c40*/  LDL.LU.64 R30, [R1+0x50] ;  /* 0x00005000011e7983 */ /* 0x002ee80000300a00 */
[----:B--2---:R-:W2:Y:S04]  /*77c50*/  LDL.LU.64 R28, [R1+0x30] ;  /* 0x00003000011c7983 */ /* 0x004ea80000300a00 */
[----:B------:R-:W-:Y:S01]  /*77c60*/  LDGSTS.E [R0+0x45f80], desc[UR60][R48.64], P1 ;  /* 0x45f8000030007fae */ /* 0x000fe2000892187c */
[----:B------:R-:W-:-:S04]  /*77c70*/  IMAD.WIDE R240, R5, 0x4, R240 ;  /* 0x0000000405f07825 */ /* 0x000fc800078e02f0 */
[----:B----4-:R-:W-:-:S04]  /*77c80*/  IMAD.WIDE R46, R5, 0x4, R46 ;  /* 0x00000004052e7825 */ /* 0x010fc800078e022e */
[----:B------:R-:W-:-:S04]  /*77c90*/  IMAD.WIDE R44, R5, 0x4, R44 ;  /* 0x00000004052c7825 */ /* 0x000fc800078e022c */
[C---:B------:R-:W-:Y:S01]  /*77ca0*/  IMAD.WIDE R42, R5.reuse, 0x4, R42 ;  /* 0x00000004052a7825 */ /* 0x040fe200078e022a */
[----:B------:R-:W-:Y:S04]  /*77cb0*/  STL.64 [R1+0x13d8], R46 ;  /* 0x0013d82e01007387 */ /* 0x000fe80000100a00 */
[----:B------:R-:W-:Y:S01]  /*77cc0*/  LDGSTS.E [R25+0x46380], desc[UR60][R46.64], P1 ;  /* 0x463800002e197fae */ /* 0x000fe2000892187c */
[----:B------:R-:W-:-:S04]  /*77cd0*/  IMAD.WIDE R40, R5, 0x4, R40 ;  /* 0x0000000405287825 */ /* 0x000fc800078e0228 */
[C---:B------:R-:W-:Y:S01]  /*77ce0*/  IMAD.WIDE R38, R5.reuse, 0x4, R38 ;  /* 0x0000000405267825 */ /* 0x040fe200078e0226 */
[----:B------:R-:W-:Y:S04]  /*77cf0*/  STL.64 [R1+0x1418], R44 ;  /* 0x0014182c01007387 */ /* 0x000fe80000100a00 */
[----:B------:R-:W-:Y:S01]  /*77d00*/  LDGSTS.E [R24+0x46780], desc[UR60][R44.64], P1 ;  /* 0x467800002c187fae */ /* 0x000fe2000892187c */
[----:B------:R-:W-:-:S04]  /*77d10*/  IMAD.WIDE R36, R5, 0x4, R36 ;  /* 0x0000000405247825 */ /* 0x000fc800078e0224 */
[C---:B------:R-:W-:Y:S01]  /*77d20*/  IMAD.WIDE R34, R5.reuse, 0x4, R34 ;  /* 0x0000000405227825 */ /* 0x040fe200078e0222 */
[----:B------:R-:W-:Y:S04]  /*77d30*/  STL.64 [R1+0x1458], R42 ;  /* 0x0014582a01007387 */ /* 0x000fe80000100a00 */
[----:B------:R-:W-:Y:S04]  /*77d40*/  LDGSTS.E [R4+0x46b80], desc[UR60][R42.64], P1 ;  /* 0x46b800002a047fae */ /* 0x000fe8000892187c */
[----:B------:R-:W-:Y:S01]  /*77d50*/  STL.64 [R1+0x1498], R40 ;  /* 0x0014982801007387 */ /* 0x000fe20000100a00 */
[----:B------:R-:W-:-:S03]  /*77d60*/  IMAD.WIDE R32, R5, 0x4, R32 ;  /* 0x0000000405207825 */ /* 0x000fc600078e0220 */
[----:B------:R-:W-:Y:S04]  /*77d70*/  LDGSTS.E [R0+0x46f80], desc[UR60][R40.64], P1 ;  /* 0x46f8000028007fae */ /* 0x000fe8000892187c */
[----:B------:R-:W-:Y:S04]  /*77d80*/  STL.64 [R1+0x14d8], R38 ;  /* 0x0014d82601007387 */ /* 0x000fe80000100a00 */
[----:B------:R-:W-:Y:S04]  /*77d90*/  LDGSTS.E [R25+0x47380], desc[UR60][R38.64], P1 ;  /* 0x4738000026197fae */ /* 0x000fe8000892187c */
[----:B------:R-:W-:Y:S04]  /*77da0*/  STL.64 [R1+0x1518], R36 ;  /* 0x0015182401007387 */ /* 0x000fe80000100a00 */
[----:B------:R-:W-:Y:S04]  /*77db0*/  LDGSTS.E [R24+0x47780], desc[UR60][R36.64], P1 ;  /* 0x4778000024187fae */ /* 0x000fe8000892187c */
[----:B------:R-:W-:Y:S04]  /*77dc0*/  STL.64 [R1+0x1558], R34 ;  /* 0x0015582201007387 */ /* 0x000fe80000100a00 */
[----:B------:R-:W-:Y:S04]  /*77dd0*/  LDGSTS.E [R4+0x47b80], desc[UR60][R34.64], P1 ;  /* 0x47b8000022047fae */ /* 0x000fe8000892187c */
[----:B------:R-:W-:Y:S04]  /*77de0*/  STL.64 [R1+0x1598], R32 ;  /* 0x0015982001007387 */ /* 0x000fe80000100a00 */
[----:B------:R-:W-:Y:S01]  /*77df0*/  LDGSTS.E [R0+0x47f80], desc[UR60][R32.64], P1 ;  /* 0x47f8000020007fae */ /* 0x000fe2000892187c */
        /* <DEDUP_REMOVED lines=19> */
[----:B---3--:R-:W-:-:S04]  /*77f30*/  IMAD.WIDE R26, R5, 0x4, R26 ;  /* 0x00000004051a7825 */ /* 0x008fc800078e021a */
[----:B------:R-:W-:-:S04]  /*77f40*/  IMAD.WIDE R30, R5, 0x4, R30 ;  /* 0x00000004051e7825 */ /* 0x000fc800078e021e */
[C---:B--2---:R-:W-:Y:S01]  /*77f50*/  IMAD.WIDE R28, R5.reuse, 0x4, R28 ;  /* 0x00000004051c7825 */ /* 0x044fe200078e021c */
[----:B------:R1:W-:Y:S04]  /*77f60*/  STL.64 [R1+0x15d8], R26 ;  /* 0x0015d81a01007387 */ /* 0x0003e80000100a00 */
[----:B------:R1:W-:Y:S04]  /*77f70*/  LDGSTS.E [R25+0x60380], desc[UR60][R26.64], P1 ;  /* 0x603800001a197fae */ /* 0x0003e8000892187c */
[----:B------:R2:W-:Y:S04]  /*77f80*/  LDGSTS.E [R24+0x60780], desc[UR60][R30.64], P1 ;  /* 0x607800001e187fae */ /* 0x0005e8000892187c */
[----:B------:R3:W-:Y:S01]  /*77f90*/  LDGSTS.E [R4+0x60b80], desc[UR60][R28.64], P1 ;  /* 0x60b800001c047fae */ /* 0x0007e2000892187c */
[----:B-1----:R-:W-:-:S05]  /*77fa0*/  IMAD.WIDE R26, R5, 0x4, R6 ;  /* 0x00000004051a7825 */ /* 0x002fca00078e0206 */
[----:B------:R1:W-:Y:S04]  /*77fb0*/  LDGSTS.E [R0+0x60f80], desc[UR60][R26.64], P1 ;  /* 0x60f800001a007fae */ /* 0x0003e8000892187c */
        /* <DEDUP_REMOVED lines=12> */
[----:B------:R2:W-:Y:S04]  /*78080*/  STL.64 [R1+0x1618], R30 ;  /* 0x0016181e01007387 */ /* 0x0005e80000100a00 */
[----:B------:R-:W-:Y:S04]  /*78090*/  LDGSTS.E [R25+0x64380], desc[UR60][R190.64], P1 ;  /* 0x64380000be197fae */ /* 0x000fe8000892187c */
[----:B------:R-:W5:Y:S04]  /*780a0*/  LDL.LU.64 R6, [R1+0x2528] ;  /* 0x0025280001067983 */ /* 0x000f680000300a00 */
[----:B------:R-:W-:Y:S04]  /*780b0*/  LDGSTS.E [R24+0x64780], desc[UR60][R192.64], P1 ;  /* 0x64780000c0187fae */ /* 0x000fe8000892187c */
[----:B------:R3:W-:Y:S04]  /*780c0*/  STL.64 [R1+0x1658], R28 ;  /* 0x0016581c01007387 */ /* 0x0007e80000100a00 */
[----:B------:R-:W-:Y:S04]  /*780d0*/  LDGSTS.E [R4+0x64b80], desc[UR60][R194.64], P1 ;  /* 0x64b80000c2047fae */ /* 0x000fe8000892187c */
[----:B------:R-:W-:Y:S04]  /*780e0*/  LDGSTS.E [R0+0x64f80], desc[UR60][R196.64], P1 ;  /* 0x64f80000c4007fae */ /* 0x000fe8000892187c */
[----:B------:R1:W-:Y:S04]  /*780f0*/  STL.64 [R1+0x1698], R26 ;  /* 0x0016981a01007387 */ /* 0x0003e80000100a00 */
[----:B------:R-:W-:Y:S04]  /*78100*/  LDGSTS.E [R25+0x65380], desc[UR60][R198.64], P1 ;  /* 0x65380000c6197fae */ /* 0x000fe8000892187c */
[----:B------:R-:W-:Y:S04]  /*78110*/  LDGSTS.E [R24+0x65780], desc[UR60][R200.64], P1 ;  /* 0x65780000c8187fae */ /* 0x000fe8000892187c */
[----:B------:R-:W-:Y:S01]  /*78120*/  LDGSTS.E [R4+0x65b80], desc[UR60][R202.64], P1 ;  /* 0x65b80000ca047fae */ /* 0x000fe2000892187c */
[----:B--2---:R-:W-:-:S03]  /*78130*/  IMAD.WIDE R30, R5, 0x4, R208 ;  /* 0x00000004051e7825 */ /* 0x004fc600078e02d0 */
[----:B------:R-:W-:Y:S01]  /*78140*/  LDGSTS.E [R0+0x65f80], desc[UR60][R204.64], P1 ;  /* 0x65f80000cc007fae */ /* 0x000fe2000892187c */
[----:B---3--:R-:W-:-:S04]  /*78150*/  IMAD.WIDE R28, R5, 0x4, R206 ;  /* 0x00000004051c7825 */ /* 0x008fc800078e02ce */
        /* <DEDUP_REMOVED lines=9> */
[----:B---3--:R-:W-:Y:S01]  /*781f0*/  IMAD.WIDE R26, R5, 0x4, R214 ;  /* 0x00000004051a7825 */ /* 0x008fe200078e02d6 */
[----:B------:R1:W-:Y:S04]  /*78200*/  STL.64 [R1+0x1908], R28 ;  /* 0x0019081c01007387 */ /* 0x0003e80000100a00 */
[----:B------:R1:W-:Y:S04]  /*78210*/  LDGSTS.E [R0+0x66f80], desc[UR60][R28.64], P1 ;  /* 0x66f800001c007fae */ /* 0x0003e8000892187c */
[----:B------:R2:W-:Y:S04]  /*78220*/  STL.64 [R1+0x1900], R26 ;  /* 0x0019001a01007387 */ /* 0x0005e80000100a00 */
[----:B------:R2:W-:Y:S04]  /*78230*/  LDGSTS.E [R24+0x67380], desc[UR60][R26.64], P1 ;  /* 0x673800001a187fae */ /* 0x0005e8000892187c */
[----:B------:R-:W-:Y:S01]  /*78240*/  STL.64 [R1+0x18f8], R30 ;  /* 0x0018f81e01007387 */ /* 0x000fe20000100a00 */
[----:B------:R-:W-:-:S03]  /*78250*/  IADD3 R252, R252, 0x100000, RZ ;  /* 0x00100000fcfc7810 */ /* 0x000fc60007ffe0ff */
[----:B------:R-:W-:Y:S01]  /*78260*/  LDGSTS.E [R4+0x67780], desc[UR60][R30.64], P1 ;  /* 0x677800001e047fae */ /* 0x000fe2000892187c */
[----:B-1----:R-:W-:-:S04]  /*78270*/  IMAD.WIDE R28, R5, 0x4, R218 ;  /* 0x00000004051c7825 */ /* 0x002fc800078e02da */
[----:B--2---:R-:W-:Y:S01]  /*78280*/  IMAD.WIDE R26, R5, 0x4, R220 ;  /* 0x00000004051a7825 */ /* 0x004fe200078e02dc */
[----:B------:R-:W-:Y:S04]  /*78290*/  STL.64 [R1+0x18f0], R28 ;  /* 0x0018f01c01007387 */ /* 0x000fe80000100a00 */
[----:B------:R-:W-:Y:S04]  /*782a0*/  STL [R1+0x400], RZ ;  /* 0x000400ff01007387 */ /* 0x000fe80000100800 */
[----:B------:R1:W-:Y:S04]  /*782b0*/  STL.64 [R1+0x18e8], R26 ;  /* 0x0018e81a01007387 */ /* 0x0003e80000100a00 */
[----:B------:R2:W-:Y:S04]  /*782c0*/  STL [R1+0x404], RZ ;  /* 0x000404ff01007387 */ /* 0x0005e80000100800 */
        /* <DEDUP_REMOVED lines=254> */
[----:B------:R2:W-:Y:S04]  /*792b0*/  STL [R1], RZ ;  /* 0x000000ff01007387 */ /* 0x0005e80000100800 */
        /* <DEDUP_REMOVED lines=100> */
[----:B------:R-:W-:Y:S04]  /*79900*/  LDGSTS.E [R0+0x67b80], desc[UR60][R28.64], P1 ;  /* 0x67b800001c007fae */ /* 0x000fe8000892187c */
[----:B------:R2:W-:Y:S04]  /*79910*/  STL [R1+0x194], RZ ;  /* 0x000194ff01007387 */ /* 0x0005e80000100800 */
[----:B------:R1:W-:Y:S04]  /*79920*/  LDGSTS.E [R252+0x67f80], desc[UR60][R26.64], P1 ;  /* 0x67f800001afc7fae */ /* 0x0003e8000892187c */
[----:B------:R2:W-:Y:S04]  /*79930*/  STL [R1+0x198], RZ ;  /* 0x000198ff01007387 */ /* 0x0005e80000100800 */
[----:B------:R2:W-:Y:S04]  /*79940*/  STL [R1+0x19c], RZ ;  /* 0x00019cff01007387 */ /* 0x0005e80000100800 */
[----:B------:R2:W-:Y:S04]  /*79950*/  STL [R1+0x1a0], RZ ;  /* 0x0001a0ff01007387 */ /* 0x0005e80000100800 */
[----:B------:R2:W-:Y:S04]  /*79960*/  STL [R1+0x1a4], RZ ;  /* 0x0001a4ff01007387 */ /* 0x0005e80000100800 */
[----:B------:R2:W-:Y:S04]  /*79970*/  STL [R1+0x1a8], RZ ;  /* 0x0001a8ff01007387 */ /* 0x0005e80000100800 */
[----:B------:R2:W-:Y:S04]  /*79980*/  STL [R1+0x1ac], RZ ;  /* 0x0001acff01007387 */ /* 0x0005e80000100800 */
[----:B------:R2:W-:Y:S01]  /*79990*/  STL [R1+0x1b0], RZ ;  /* 0x0001b0ff01007387 */ /* 0x0005e20000100800 */
[----:B-1----:R-:W1:Y:S03]  /*799a0*/  LDC R27, c[0x0][0x230] ;  /* 0x00008c00ff1b7b82 */ /* 0x002e660000000800 */
        /* <DEDUP_REMOVED lines=19> */
[----:B------:R-:W0:Y:S01]  /*79ae0*/  LDGDEPBAR ;  /* 0x00000000000079af */ /* 0x000e220000000000 */
[----:B-1----:R-:W-:-:S05]  /*79af0*/  VIADD R207, R27, 0x7f ;  /* 0x0000007f1bcf7836 */ /* 0x002fca0000000000 */
[----:B------:R-:W-:Y:S02]  /*79b00*/  ISETP.GE.AND P0, PT, R207, 0x80, PT ;  /* 0x00000080cf00780c */ /* 0x000fe40003f06270 */
[----:B------:R-:W-:Y:S02]  /*79b10*/  CS2R R24, SRZ ;  /* 0x0000000000187805 */ /* 0x000fe4000001ff00 */
[----:B------:R-:W-:Y:S02]  /*79b20*/  CS2R R26, SRZ ;  /* 0x00000000001a7805 */ /* 0x000fe4000001ff00 */
[----:B------:R-:W-:Y:S02]  /*79b30*/  CS2R R28, SRZ ;  /* 0x00000000001c7805 */ /* 0x000fe4000001ff00 */
[----:B------:R-:W-:Y:S02]  /*79b40*/  CS2R R30, SRZ ;  /* 0x00000000001e7805 */ /* 0x000fe4000001ff00 */
[----:B------:R-:W-:-:S02]  /*79b50*/  CS2R R32, SRZ ;  /* 0x0000000000207805 */ /* 0x000fc4000001ff00 */
[----:B------:R-:W-:Y:S02]  /*79b60*/  CS2R R34, SRZ ;  /* 0x0000000000227805 */ /* 0x000fe4000001ff00 */
        /* <DEDUP_REMOVED lines=57> */
[----:B------:R-:W-:Y:S01]  /*79f00*/  CS2R R150, SRZ ;  /* 0x0000000000967805 */ /* 0x000fe2000001ff00 */
[----:B--2---:R-:W-:Y:S06]  /*79f10*/  @!P0 BRA `(.L_x_0) ;  /* 0x0000026000488947 */ /* 0x004fec0003800000 */
[----:B------:R-:W2:Y:S04]  /*79f20*/  LDL.LU.64 R150, [R1+0x600] ;  /* 0x0006000001967983 */ /* 0x000ea80000300a00 */
[----:B------:R-:W3:Y:S04]  /*79f30*/  LDL.LU.64 R220, [R1+0x610] ;  /* 0x0006100001dc7983 */ /* 0x000ee80000300a00 */
        /* <DEDUP_REMOVED lines=9> */
[----:B--2---:R1:W-:Y:S01]  /*79fd0*/  STL [R1+0x9a0], R150 ;  /* 0x0009a09601007387 */ /* 0x0043e20000100800 */
[----:B------:R-:W-:-:S03]  /*79fe0*/  IMAD.MOV.U32 R0, RZ, RZ, R151 ;  /* 0x000000ffff007224 */ /* 0x000fc600078e0097 */
[----:B-1----:R-:W2:Y:S04]  /*79ff0*/  LDL.LU.64 R150, [R1+0x6b0] ;  /* 0x0006b00001967983 */ /* 0x002ea80000300a00 */
[----:B------:R1:W-:Y:S04]  /*7a000*/  STL [R1+0x99c], R0 ;  /* 0x00099c0001007387 */ /* 0x0003e80000100800 */
[----:B---3--:R3:W-:Y:S01]  /*7a010*/  STL [R1+0x9a8], R220 ;  /* 0x0009a8dc01007387 */ /* 0x0087e20000100800 */
[----:B-1----:R-:W-:-:S03]  /*7a020*/  MOV R0, R221 ;  /* 0x000000dd00007202 */ /* 0x002fc60000000f00 */
[----:B---3--:R-:W3:Y:S04]  /*7a030*/  LDL.LU.64 R220, [R1+0x6c0] ;  /* 0x0006c00001dc7983 */ /* 0x008ee80000300a00 */
[----:B------:R1:W-:Y:S04]  /*7a040*/  STL [R1+0x9a4], R0 ;  /* 0x0009a40001007387 */ /* 0x0003e80000100800 */
[----:B----4-:R4:W-:Y:S01]  /*7a050*/  STL [R1+0x9b0], R210 ;  /* 0x0009b0d201007387 */ /* 0x0109e20000100800 */
[----:B-1----:R-:W-:-:S03]  /*7a060*/  IMAD.MOV.U32 R0, RZ, RZ, R211 ;  /* 0x000000ffff007224 */ /* 0x002fc600078e00d3 */
[----:B----4-:R-:W4:Y:S04]  /*7a070*/  LDL.LU.64 R210, [R1+0x6d0] ;  /* 0x0006d00001d27983 */ /* 0x010f280000300a00 */
[----:B------:R1:W-:Y:S04]  /*7a080*/  STL [R1+0x9ac], R0 ;  /* 0x0009ac0001007387 */ /* 0x0003e80000100800 */
[----:B------:R1:W-:Y:S02]  /*7a090*/  STL [R1+0x9b8], R208 ;  /* 0x0009b8d001007387 */ /* 0x0003e40000100800 */
[----:B-1----:R-:W-:-:S02]  /*7a0a0*/  IMAD.MOV.U32 R0, RZ, RZ, R209 ;  /* 0x000000ffff007224 */ /* 0x002fc400078e00d1 */
[----:B------:R-:W4:Y:S04]  /*7a0b0*/  LDL.LU.64 R208, [R1+0x6e0] ;  /* 0x0006e00001d07983 */ /* 0x000f280000300a00 */
[----:B------:R1:W-:Y:S04]  /*7a0c0*/  STL [R1+0x9b4], R0 ;  /* 0x0009b40001007387 */ /* 0x0003e80000100800 */
[----:B------:R1:W-:Y:S02]  /*7a0d0*/  STL [R1+0x9c0], R218 ;  /* 0x0009c0da01007387 */ /* 0x0003e40000100800 */
[----:B-1----:R-:W-:-:S02]  /*7a0e0*/  MOV R0, R219 ;  /* 0x000000db00007202 */ /* 0x002fc40000000f00 */
[----:B------:R-:W4:Y:S04]  /*7a0f0*/  LDL.LU.64 R218, [R1+0x6f0] ;  /* 0x0006f00001da7983 */ /* 0x000f280000300a00 */
[----:B------:R1:W-:Y:S04]  /*7a100*/  STL [R1+0x9bc], R0 ;  /* 0x0009bc0001007387 */ /* 0x0003e80000100800 */
[----:B------:R1:W-:Y:S02]  /*7a110*/  STL [R1+0x9c8], R216 ;  /* 0x0009c8d801007387 */ /* 0x0003e40000100800 */
[----:B-1----:R-:W-:-:S02]  /*7a120*/  IMAD.MOV.U32 R0, RZ, RZ, R217 ;  /* 0x000000ffff007224 */ /* 0x002fc400078e00d9 */
[----:B------:R-:W4:Y:S04]  /*7a130*/  LDL.LU.64 R216, [R1+0x700] ;  /* 0x0007000001d87983 */ /* 0x000f280000300a00 */
        /* <DEDUP_REMOVED lines=21> */
[----:B--2---:R2:W-:Y:S01]  /*7a290*/  STL [R1+0x9f8], R150 ;  /* 0x0009f89601007387 */ /* 0x0045e20000100800 */
[----:B-1----:R-:W-:-:S03]  /*7a2a0*/  IMAD.MOV.U32 R0, RZ, RZ, R151 ;  /* 0x000000ffff007224 */ /* 0x002fc600078e0097 */
[----:B--2---:R-:W2:Y:S04]  /*7a2b0*/  LDL.LU.64 R150, [R1+0x760] ;  /* 0x0007600001967983 */ /* 0x004ea80000300a00 */
[----:B------:R1:W-:Y:S04]  /*7a2c0*/  STL [R1+0x9f4], R0 ;  /* 0x0009f40001007387 */ /* 0x0003e80000100800 */
[----:B---3--:R3:W-:Y:S01]  /*7a2d0*/  STL [R1+0xa00], R220 ;  /* 0x000a00dc01007387 */ /* 0x0087e20000100800 */
[----:B-1----:R-:W-:-:S03]  /*7a2e0*/  IMAD.MOV.U32 R0, RZ, RZ, R221 ;  /* 0x000000ffff007224 */ /* 0x002fc600078e00dd */
[----:B---3--:R-:W3:Y:S04]  /*7a2f0*/  LDL.LU.64 R220, [R1+0x770] ;  /* 0x0007700001dc7983 */ /* 0x008ee80000300a00 */
[----:B------:R1:W-:Y:S04]  /*7a300*/  STL [R1+0x9fc], R0 ;  /* 0x0009fc0001007387 */ /* 0x0003e80000100800 */
[----:B----4-:R4:W-:Y:S01]  /*7a310*/  STL [R1+0xa08], R210 ;  /* 0x000a08d201007387 */ /* 0x0109e20000100800 */
[----:B-1----:R-:W-:-:S03]  /*7a320*/  MOV R0, R211 ;  /* 0x000000d300007202 */ /* 0x002fc60000000f00 */
[----:B----4-:R-:W4:Y:S04]  /*7a330*/  LDL.LU.64 R210, [R1+0x780] ;  /* 0x0007800001d27983 */ /* 0x010f280000300a00 */
        /* <DEDUP_REMOVED lines=33> */
[----:B--2---:R2:W-:Y:S01]  /*7a550*/  STL [R1+0xa50], R150 ;  /* 0x000a509601007387 */ /* 0x0045e20000100800 */
[----:B-1----:R-:W-:-:S03]  /*7a560*/  MOV R0, R151 ;  /* 0x0000009700007202 */ /* 0x002fc60000000f00 */
[----:B--2---:R-:W2:Y:S04]  /*7a570*/  LDL.LU.64 R150, [R1+0x7f8] ;  /* 0x0007f80001967983 */ /* 0x004ea80000300a00 */
[----:B------:R1:W-:Y:S04]  /*7a580*/  STL [R1+0xa4c], R0 ;  /* 0x000a4c0001007387 */ /* 0x0003e80000100800 */
[----:B---3--:R3:W-:Y:S01]  /*7a590*/  STL [R1+0xa58], R220 ;  /* 0x000a58dc01007387 */ /* 0x0087e20000100800 */
[----:B-1----:R-:W-:-:S03]  /*7a5a0*/  IMAD.MOV.U32 R0, RZ, RZ, R221 ;  /* 0x000000ffff007224 */ /* 0x002fc600078e00dd */
[----:B---3--:R-:W3:Y:S04]  /*7a5b0*/  LDL.LU.64 R220, [R1+0x800] ;  /* 0x0008000001dc7983 */ /* 0x008ee80000300a00 */
[----:B------:R1:W-:Y:S04]  /*7a5c0*/  STL [R1+0xa54], R0 ;  /* 0x000a540001007387 */ /* 0x0003e80000100800 */
[----:B----4-:R4:W-:Y:S01]  /*7a5d0*/  STL [R1+0xa60], R210 ;  /* 0x000a60d201007387 */ /* 0x0109e20000100800 */
[----:B-1----:R-:W-:-:S03]  /*7a5e0*/  IMAD.MOV.U32 R0, RZ, RZ, R211 ;  /* 0x000000ffff007224 */ /* 0x002fc600078e00d3 */
[----:B----4-:R-:W4:Y:S04]  /*7a5f0*/  LDL.LU.64 R210, [R1+0x808] ;  /* 0x0008080001d27983 */ /* 0x010f280000300a00 */
        /* <DEDUP_REMOVED lines=33> */
[----:B--2---:R2:W-:Y:S01]  /*7a810*/  STL [R1+0xaa8], R150 ;  /* 0x000aa89601007387 */ /* 0x0045e20000100800 */
[----:B-1----:R-:W-:-:S03]  /*7a820*/  IMAD.MOV.U32 R0, RZ, RZ, R151 ;  /* 0x000000ffff007224 */ /* 0x002fc600078e0097 */
[----:B--2---:R-:W2:Y:S04]  /*7a830*/  LDL.LU.64 R150, [R1+0x858] ;  /* 0x0008580001967983 */ /* 0x004ea80000300a00 */
        /* <DEDUP_REMOVED lines=221> */
[----:B---3--:R-:W-:Y:S04]  /*7b610*/  STL [R1+0xc68], R220 ;  /* 0x000c68dc01007387 */ /* 0x008fe80000100800 */
[----:B------:R-:W3:Y:S01]  /*7b620*/  LDL.LU.64 R142, [R1+0xce0] ;  /* 0x000ce000018e7983 */ /* 0x000ee20000300a00 */
[----:B-1----:R-:W-:-:S05]  /*7b630*/  IMAD.MOV.U32 R0, RZ, RZ, R221 ;  /* 0x000000ffff007224 */ /* 0x002fca00078e00dd */
[----:B------:R1:W-:Y:S04]  /*7b640*/  STL [R1+0xc64], R0 ;  /* 0x000c640001007387 */ /* 0x0003e80000100800 */
[----:B----4-:R4:W-:Y:S01]  /*7b650*/  STL [R1+0xc70], R210 ;  /* 0x000c70d201007387 */ /* 0x0109e20000100800 */
[----:B-1----:R-:W-:-:S03]  /*7b660*/  IMAD.MOV.U32 R0, RZ, RZ, R211 ;  /* 0x000000ffff007224 */ /* 0x002fc600078e00d3 */
[----:B----4-:R-:W4:Y:S04]  /*7b670*/  LDL.LU.64 R210, [R1+0xcf0] ;  /* 0x000cf00001d27983 */ /* 0x010f280000300a00 */
[----:B------:R1:W-:Y:S04]  /*7b680*/  STL [R1+0xc6c], R0 ;  /* 0x000c6c0001007387 */ /* 0x0003e80000100800 */
[----:B------:R-:W-:Y:S04]  /*7b690*/  STL [R1+0xc78], R208 ;  /* 0x000c78d001007387 */ /* 0x000fe80000100800 */
[----:B------:R-:W4:Y:S01]  /*7b6a0*/  LDL.LU.64 R220, [R1+0xcf8] ;  /* 0x000cf80001dc7983 */ /* 0x000f220000300a00 */
[----:B-1----:R-:W-:-:S05]  /*7b6b0*/  MOV R0, R209 ;  /* 0x000000d100007202 */ /* 0x002fca0000000f00 */
[----:B------:R1:W-:Y:S04]  /*7b6c0*/  STL [R1+0xc74], R0 ;  /* 0x000c740001007387 */ /* 0x0003e80000100800 */
[----:B------:R1:W-:Y:S02]  /*7b6d0*/  STL [R1+0xc80], R218 ;  /* 0x000c80da01007387 */ /* 0x0003e40000100800 */
[----:B-1----:R-:W-:Y:S02]  /*7b6e0*/  IMAD.MOV.U32 R0, RZ, RZ, R219 ;  /* 0x000000ffff007224 */ /* 0x002fe400078e00db */
[----:B------:R-:W4:Y:S04]  /*7b6f0*/  LDL.LU.64 R208, [R1+0xd00] ;  /* 0x000d000001d07983 */ /* 0x000f280000300a00 */
[----:B------:R-:W-:Y:S04]  /*7b700*/  STL [R1+0xc88], R216 ;  /* 0x000c88d801007387 */ /* 0x000fe80000100800 */
[----:B------:R1:W-:Y:S04]  /*7b710*/  STL [R1+0xc7c], R0 ;  /* 0x000c7c0001007387 */ /* 0x0003e80000100800 */
[----:B------:R-:W4:Y:S01]  /*7b720*/  LDL.LU.64 R218, [R1+0xd08] ;  /* 0x000d080001da7983 */ /* 0x000f220000300a00 */
[----:B-1----:R-:W-:-:S03]  /*7b730*/  IMAD.MOV.U32 R0, RZ, RZ, R217 ;  /* 0x000000ffff007224 */ /* 0x002fc600078e00d9 */
[----:B------:R-:W-:Y:S04]  /*7b740*/  STL [R1+0xc90], R144 ;  /* 0x000c909001007387 */ /* 0x000fe80000100800 */
[----:B------:R1:W-:Y:S04]  /*7b750*/  STL [R1+0xc84], R0 ;  /* 0x000c840001007387 */ /* 0x0003e80000100800 */
[----:B------:R-:W4:Y:S01]  /*7b760*/  LDL.LU.64 R216, [R1+0xd10] ;  /* 0x000d100001d87983 */ /* 0x000f220000300a00 */
[----:B-1----:R-:W-:-:S03]  /*7b770*/  MOV R0, R145 ;  /* 0x0000009100007202 */ /* 0x002fc60000000f00 */
[----:B------:R-:W-:Y:S04]  /*7b780*/  STL [R1+0xc98], R214 ;  /* 0x000c98d601007387 */ /* 0x000fe80000100800 */
[----:B------:R1:W-:Y:S02]  /*7b790*/  STL [R1+0xc8c], R0 ;  /* 0x000c8c0001007387 */ /* 0x0003e40000100800 */
[----:B-1----:R-:W-:Y:S02]  /*7b7a0*/  IMAD.MOV.U32 R0, RZ, RZ, R215 ;  /* 0x000000ffff007224 */ /* 0x002fe400078e00d7 */
[----:B------:R-:W4:Y:S04]  /*7b7b0*/  LDL.LU.64 R214, [R1+0xd20] ;  /* 0x000d200001d67983 */ /* 0x000f280000300a00 */
[----:B------:R1:W-:Y:S04]  /*7b7c0*/  STL [R1+0xc94], R0 ;  /* 0x000c940001007387 */ /* 0x0003e80000100800 */
[----:B------:R1:W-:Y:S02]  /*7b7d0*/  STL [R1+0xca0], R212 ;  /* 0x000ca0d401007387 */ /* 0x0003e40000100800 */
[----:B-1----:R-:W-:-:S02]  /*7b7e0*/  IMAD.MOV.U32 R0, RZ, RZ, R213 ;  /* 0x000000ffff007224 */ /* 0x002fc400078e00d5 */
[----:B------:R-:W4:Y:S04]  /*7b7f0*/  LDL.LU.64 R212, [R1+0xd28] ;  /* 0x000d280001d47983 */ /* 0x000f280000300a00 */
[----:B------:R1:W-:Y:S04]  /*7b800*/  STL [R1+0xc9c], R0 ;  /* 0x000c9c0001007387 */ /* 0x0003e80000100800 */
[----:B------:R1:W-:Y:S04]  /*7b810*/  STL [R1+0xca8], R146 ;  /* 0x000ca89201007387 */ /* 0x0003e80000100800 */
[----:B------:R-:W4:Y:S01]  /*7b820*/  LDL.LU.64 R144, [R1+0xd30] ;  /* 0x000d300001907983 */ /* 0x000f220000300a00 */
[----:B-1----:R-:W-:-:S03]  /*7b830*/  MOV R0, R147 ;  /* 0x0000009300007202 */ /* 0x002fc60000000f00 */
[----:B------:R-:W-:Y:S04]  /*7b840*/  STL [R1+0xcb0], R148 ;  /* 0x000cb09401007387 */ /* 0x000fe80000100800 */
[----:B------:R1:W-:Y:S04]  /*7b850*/  STL [R1+0xca4], R0 ;  /* 0x000ca40001007387 */ /* 0x0003e80000100800 */
[----:B------:R-:W4:Y:S01]  /*7b860*/  LDL.LU.64 R146, [R1+0xd38] ;  /* 0x000d380001927983 */ /* 0x000f220000300a00 */
[----:B-1----:R-:W-:-:S03]  /*7b870*/  IMAD.MOV.U32 R0, RZ, RZ, R149 ;  /* 0x000000ffff007224 */ /* 0x002fc600078e0095 */
[----:B--2---:R-:W-:Y:S04]  /*7b880*/  STL [R1+0xcb8], R150 ;  /* 0x000cb89601007387 */ /* 0x004fe80000100800 */
[----:B------:R1:W-:Y:S04]  /*7b890*/  STL [R1+0xcac], R0 ;  /* 0x000cac0001007387 */ /* 0x0003e80000100800 */
[----:B------:R-:W2:Y:S01]  /*7b8a0*/  LDL.LU.64 R148, [R1+0xd48] ;  /* 0x000d480001947983 */ /* 0x000ea20000300a00 */
[----:B-1----:R-:W-:-:S03]  /*7b8b0*/  IMAD.MOV.U32 R0, RZ, RZ, R151 ;  /* 0x000000ffff007224 */ /* 0x002fc600078e0097 */
[----:B---3--:R-:W-:Y:S04]  /*7b8c0*/  STL [R1+0xcc0], R142 ;  /* 0x000cc08e01007387 */ /* 0x008fe80000100800 */
[----:B------:R1:W-:Y:S04]  /*7b8d0*/  STL [R1+0xcb4], R0 ;  /* 0x000cb40001007387 */ /* 0x0003e80000100800 */
[----:B------:R-:W3:Y:S01]  /*7b8e0*/  LDL.LU.64 R150, [R1+0xd50] ;  /* 0x000d500001967983 */ /* 0x000ee20000300a00 */
[----:B-1----:R-:W-:-:S03]  /*7b8f0*/  MOV R0, R143 ;  /* 0x0000008f00007202 */ /* 0x002fc60000000f00 */
[----:B----4-:R-:W-:Y:S04]  /*7b900*/  STL [R1+0xcc8], R210 ;  /* 0x000cc8d201007387 */ /* 0x010fe80000100800 */
[----:B------:R1:W-:Y:S02]  /*7b910*/  STL [R1+0xcbc], R0 ;  /* 0x000cbc0001007387 */ /* 0x0003e40000100800 */
[----:B-1----:R-:W-:Y:S02]  /*7b920*/  IMAD.MOV.U32 R0, RZ, RZ, R211 ;  /* 0x000000ffff007224 */ /* 0x002fe400078e00d3 */
[----:B------:R-:W4:Y:S04]  /*7b930*/  LDL.LU.64 R210, [R1+0xd58] ;  /* 0x000d580001d27983 */ /* 0x000f280000300a00 */
[----:B------:R1:W-:Y:S04]  /*7b940*/  STL [R1+0xcc4], R0 ;  /* 0x000cc40001007387 */ /* 0x0003e80000100800 */
[----:B------:R1:W-:Y:S02]  /*7b950*/  STL [R1+0xcd0], R220 ;  /* 0x000cd0dc01007387 */ /* 0x0003e40000100800 */
[----:B-1----:R-:W-:-:S02]  /*7b960*/  IMAD.MOV.U32 R0, RZ, RZ, R221 ;  /* 0x000000ffff007224 */ /* 0x002fc400078e00dd */
[----:B------:R-:W-:Y:S04]  /*7b970*/  STL [R1+0xcd8], R208 ;  /* 0x000cd8d001007387 */ /* 0x000fe80000100800 */
[----:B------:R1:W-:Y:S04]  /*7b980*/  STL [R1+0xccc], R0 ;  /* 0x000ccc0001007387 */ /* 0x0003e80000100800 */
[----:B------:R-:W4:Y:S01]  /*7b990*/  LDL.LU.64 R220, [R1+0xd60] ;  /* 0x000d600001dc7983 */ /* 0x000f220000300a00 */
[----:B-1----:R-:W-:-:S03]  /*7b9a0*/  MOV R0, R209 ;  /* 0x000000d100007202 */ /* 0x002fc60000000f00 */
[----:B------:R-:W-:Y:S04]  /*7b9b0*/  STL [R1+0xce0], R218 ;  /* 0x000ce0da01007387 */ /* 0x000fe80000100800 */
[----:B------:R1:W-:Y:S04]  /*7b9c0*/  STL [R1+0xcd4], R0 ;  /* 0x000cd40001007387 */ /* 0x0003e80000100800 */
[----:B------:R-:W4:Y:S01]  /*7b9d0*/  LDL.LU.64 R208, [R1+0xd68] ;  /* 0x000d680001d07983 */ /* 0x000f220000300a00 */
[----:B-1----:R-:W-:-:S03]  /*7b9e0*/  IMAD.MOV.U32 R0, RZ, RZ, R219 ;  /* 0x000000ffff007224 */ /* 0x002fc600078e00db */
[----:B------:R-:W-:Y:S04]  /*7b9f0*/  STL [R1+0xce8], R216 ;  /* 0x000ce8d801007387 */ /* 0x000fe80000100800 */
[----:B------:R1:W-:Y:S04]  /*7ba00*/  STL [R1+0xcdc], R0 ;  /* 0x000cdc0001007387 */ /* 0x0003e80000100800 */
[----:B------:R-:W4:Y:S01]  /*7ba10*/  LDL.LU.64 R218, [R1+0xd70] ;  /* 0x000d700001da7983 */ /* 0x000f220000300a00 */
[----:B-1----:R-:W-:-:S03]  /*7ba20*/  IMAD.MOV.U32 R0, RZ, RZ, R217 ;  /* 0x000000ffff007224 */ /* 0x002fc600078e00d9 */
        /* <DEDUP_REMOVED lines=8> */
[----:B------:R-:W-:Y:S04]  /*7bab0*/  STL [R1+0xd00], R144 ;  /* 0x000d009001007387 */ /* 0x000fe80000100800 */
[----:B------:R1:W-:Y:S04]  /*7bac0*/  STL [R1+0xcf4], R0 ;  /* 0x000cf40001007387 */ /* 0x0003e80000100800 */
[----:B------:R-:W4:Y:S01]  /*7bad0*/  LDL.LU.64 R212, [R1+0xd90] ;  /* 0x000d900001d47983 */ /* 0x000f220000300a00 */
[----:B-1----:R-:W-:-:S03]  /*7bae0*/  IMAD.MOV.U32 R0, RZ, RZ, R145 ;  /* 0x000000ffff007224 */ /* 0x002fc600078e0091 */
[----:B------:R-:W-:Y:S04]  /*7baf0*/  STL [R1+0xd08], R146 ;  /* 0x000d089201007387 */ /* 0x000fe80000100800 */
[----:B------:R1:W-:Y:S04]  /*7bb00*/  STL [R1+0xcfc], R0 ;  /* 0x000cfc0001007387 */ /* 0x0003e80000100800 */
[----:B------:R-:W4:Y:S01]  /*7bb10*/  LDL.LU.64 R138, [R1+0xda0] ;  /* 0x000da000018a7983 */ /* 0x000f220000300a00 */
[----:B-1----:R-:W-:-:S05]  /*7bb20*/  MOV R0, R147 ;  /* 0x0000009300007202 */ /* 0x002fca0000000f00 */
[----:B------:R1:W-:Y:S04]  /*7bb30*/  STL [R1+0xd04], R0 ;  /* 0x000d040001007387 */ /* 0x0003e80000100800 */
[----:B--2---:R-:W-:Y:S01]  /*7bb40*/  STL [R1+0xd10], R148 ;  /* 0x000d109401007387 */ /* 0x004fe20000100800 */
[----:B-1----:R-:W-:-:S03]  /*7bb50*/  IMAD.MOV.U32 R0, RZ, RZ, R149 ;  /* 0x000000ffff007224 */ /* 0x002fc600078e0095 */
[----:B------:R-:W2:Y:S04]  /*7bb60*/  LDL.LU.64 R140, [R1+0xda8] ;  /* 0x000da800018c7983 */ /* 0x000ea80000300a00 */
[----:B------:R1:W-:Y:S04]  /*7bb70*/  STL [R1+0xd0c], R0 ;  /* 0x000d0c0001007387 */ /* 0x0003e80000100800 */
[----:B---3--:R-:W-:Y:S04]  /*7bb80*/  STL [R1+0xd18], R150 ;  /* 0x000d189601007387 */ /* 0x008fe80000100800 */
[----:B------:R-:W3:Y:S01]  /*7bb90*/  LDL.LU.64 R142, [R1+0xdb0] ;  /* 0x000db000018e7983 */ /* 0x000ee20000300a00 */
[----:B-1----:R-:W-:-:S03]  /*7bba0*/  IMAD.MOV.U32 R0, RZ, RZ, R151 ;  /* 0x000000ffff007224 */ /* 0x002fc600078e0097 */
[----:B------:R-:W3:Y:S04]  /*7bbb0*/  LDL.LU.64 R146, [R1+0xdb8] ;  /* 0x000db80001927983 */ /* 0x000ee80000300a00 */
[----:B------:R1:W-:Y:S04]  /*7bbc0*/  STL [R1+0xd14], R0 ;  /* 0x000d140001007387 */ /* 0x0003e80000100800 */
[----:B----4-:R4:W-:Y:S04]  /*7bbd0*/  STL [R1+0xd20], R210 ;  /* 0x000d20d201007387 */ /* 0x0109e80000100800 */
[----:B------:R-:W3:Y:S01]  /*7bbe0*/  LDL.LU.64 R148, [R1+0xdc0] ;  /* 0x000dc00001947983 */ /* 0x000ee20000300a00 */
[----:B-1----:R-:W-:-:S03]  /*7bbf0*/  MOV R0, R211 ;  /* 0x000000d300007202 */ /* 0x002fc60000000f00 */
[----:B------:R-:W3:Y:S04]  /*7bc00*/  LDL.LU.64 R150, [R1+0xdd0] ;  /* 0x000dd00001967983 */ /* 0x000ee80000300a00 */
[----:B------:R1:W-:Y:S04]  /*7bc10*/  STL [R1+0xd1c], R0 ;  /* 0x000d1c0001007387 */ /* 0x0003e80000100800 */
[----:B------:R-:W-:Y:S04]  /*7bc20*/  STL [R1+0xd28], R220 ;  /* 0x000d28dc01007387 */ /* 0x000fe80000100800 */
[----:B----4-:R-:W4:Y:S01]  /*7bc30*/  LDL.LU.64 R210, [R1+0xdd8] ;  /* 0x000dd80001d27983 */ /* 0x010f220000300a00 */
[----:B-1----:R-:W-:-:S03]  /*7bc40*/  IMAD.MOV.U32 R0, RZ, RZ, R221 ;  /* 0x000000ffff007224 */ /* 0x002fc600078e00dd */
[----:B------:R-:W-:Y:S04]  /*7bc50*/  STL [R1+0xd30], R208 ;  /* 0x000d30d001007387 */ /* 0x000fe80000100800 */
[----:B------:R1:W-:Y:S02]  /*7bc60*/  STL [R1+0xd24], R0 ;  /* 0x000d240001007387 */ /* 0x0003e40000100800 */
[----:B-1----:R-:W-:Y:S02]  /*7bc70*/  IMAD.MOV.U32 R0, RZ, RZ, R209 ;  /* 0x000000ffff007224 */ /* 0x002fe400078e00d1 */
[----:B------:R-:W4:Y:S04]  /*7bc80*/  LDL.LU.64 R208, [R1+0xde0] ;  /* 0x000de00001d07983 */ /* 0x000f280000300a00 */
[----:B------:R1:W-:Y:S04]  /*7bc90*/  STL [R1+0xd2c], R0 ;  /* 0x000d2c0001007387 */ /* 0x0003e80000100800 */
[----:B------:R-:W-:Y:S01]  /*7bca0*/  STL [R1+0xd38], R218 ;  /* 0x000d38da01007387 */ /* 0x000fe20000100800 */
[----:B-1----:R-:W-:-:S03]  /*7bcb0*/  MOV R0, R219 ;  /* 0x000000db00007202 */ /* 0x002fc60000000f00 */
[----:B------:R-:W-:Y:S04]  /*7bcc0*/  STL [R1+0xd40], R216 ;  /* 0x000d40d801007387 */ /* 0x000fe80000100800 */
[----:B------:R1:W-:Y:S04]  /*7bcd0*/  STL [R1+0xd34], R0 ;  /* 0x000d340001007387 */ /* 0x0003e80000100800 */
[----:B------:R-:W4:Y:S01]  /*7bce0*/  LDL.LU.64 R144, [R1+0xde8] ;  /* 0x000de80001907983 */ /* 0x000f220000300a00 */
[----:B-1----:R-:W-:-:S03]  /*7bcf0*/  IMAD.MOV.U32 R0, RZ, RZ, R217 ;  /* 0x000000ffff007224 */ /* 0x002fc600078e00d9 */
[----:B------:R-:W-:Y:S04]  /*7bd00*/  STL [R1+0xd48], R214 ;  /* 0x000d48d601007387 */ /* 0x000fe80000100800 */
[----:B------:R1:W-:Y:S04]  /*7bd10*/  STL [R1+0xd3c], R0 ;  /* 0x000d3c0001007387 */ /* 0x0003e80000100800 */
[----:B------:R-:W4:Y:S04]  /*7bd20*/  LDL.LU.64 R220, [R1+0xdf0] ;  /* 0x000df00001dc7983 */ /* 0x000f280000300a00 */
[----:B------:R-:W4:Y:S01]  /*7bd30*/  LDL.LU.64 R218, [R1+0xdf8] ;  /* 0x000df80001da7983 */ /* 0x000f220000300a00 */
[----:B-1----:R-:W-:-:S05]  /*7bd40*/  IMAD.MOV.U32 R0, RZ, RZ, R215 ;  /* 0x000000ffff007224 */ /* 0x002fca00078e00d7 */
[----:B------:R1:W-:Y:S04]  /*7bd50*/  STL [R1+0xd44], R0 ;  /* 0x000d440001007387 */ /* 0x0003e80000100800 */
[----:B------:R-:W-:Y:S04]  /*7bd60*/  STL [R1+0xd50], R212 ;  /* 0x000d50d401007387 */ /* 0x000fe80000100800 */
[----:B------:R-:W4:Y:S01]  /*7bd70*/  LDL.LU.64 R216, [R1+0xe00] ;  /* 0x000e000001d87983 */ /* 0x000f220000300a00 */
[----:B-1----:R-:W-:-:S03]  /*7bd80*/  MOV R0, R213 ;  /* 0x000000d500007202 */ /* 0x002fc60000000f00 */
[----:B------:R-:W4:Y:S04]  /*7bd90*/  LDL.LU.64 R214, [R1+0x918] ;  /* 0x0009180001d67983 */ /* 0x000f280000300a00 */
[----:B------:R1:W-:Y:S04]  /*7bda0*/  STL [R1+0xd4c], R0 ;  /* 0x000d4c0001007387 */ /* 0x0003e80000100800 */
[----:B------:R-:W-:Y:S01]  /*7bdb0*/  STL [R1+0xd58], R138 ;  /* 0x000d588a01007387 */ /* 0x000fe20000100800 */
[----:B-1----:R-:W-:-:S03]  /*7bdc0*/  IMAD.MOV.U32 R0, RZ, RZ, R139 ;  /* 0x000000ffff007224 */ /* 0x002fc600078e008b */
[----:B------:R-:W4:Y:S04]  /*7bdd0*/  LDL.LU.64 R212, [R1+0x648] ;  /* 0x0006480001d47983 */ /* 0x000f280000300a00 */
[----:B--2---:R-:W-:Y:S04]  /*7bde0*/  STL [R1+0xd60], R140 ;  /* 0x000d608c01007387 */ /* 0x004fe80000100800 */
[----:B------:R1:W-:Y:S02]  /*7bdf0*/  STL [R1+0xd54], R0 ;  /* 0x000d540001007387 */ /* 0x0003e40000100800 */
[----:B-1----:R-:W-:-:S02]  /*7be00*/  IMAD.MOV.U32 R0, RZ, RZ, R141 ;  /* 0x000000ffff007224 */ /* 0x002fc400078e008d */
[----:B---3--:R-:W-:Y:S04]  /*7be10*/  STL [R1+0xd68], R142 ;  /* 0x000d688e01007387 */ /* 0x008fe80000100800 */
[----:B------:R1:W-:Y:S04]  /*7be20*/  STL [R1+0xd5c], R0 ;  /* 0x000d5c0001007387 */ /* 0x0003e80000100800 */
[----:B------:R-:W-:Y:S01]  /*7be30*/  STL [R1+0xd70], R146 ;  /* 0x000d709201007387 */ /* 0x000fe20000100800 */
[----:B-1----:R-:W-:-:S05]  /*7be40*/  MOV R0, R143 ;  /* 0x0000008f00007202 */ /* 0x002fca0000000f00 */
[----:B------:R1:W-:Y:S02]  /*7be50*/  STL [R1+0xd64], R0 ;  /* 0x000d640001007387 */ /* 0x0003e40000100800 */
[----:B-1----:R-:W-:Y:S02]  /*7be60*/  IMAD.MOV.U32 R0, RZ, RZ, R147 ;  /* 0x000000ffff007224 */ /* 0x002fe400078e0093 */
[----:B------:R-:W-:Y:S04]  /*7be70*/  STL [R1+0xd78], R148 ;  /* 0x000d789401007387 */ /* 0x000fe80000100800 */
[----:B------:R1:W-:Y:S04]  /*7be80*/  STL [R1+0xd6c], R0 ;  /* 0x000d6c0001007387 */ /* 0x0003e80000100800 */
[----:B------:R-:W-:Y:S01]  /*7be90*/  STL [R1+0xd80], R150 ;  /* 0x000d809601007387 */ /* 0x000fe20000100800 */
[----:B-1----:R-:W-:-:S05]  /*7bea0*/  IMAD.MOV.U32 R0, RZ, RZ, R149 ;  /* 0x000000ffff007224 */ /* 0x002fca00078e0095 */
[----:B------:R1:W-:Y:S04]  /*7beb0*/  STL [R1+0xd74], R0 ;  /* 0x000d740001007387 */ /* 0x0003e80000100800 */
[----:B----4-:R-:W-:Y:S01]  /*7bec0*/  STL [R1+0xd88], R210 ;  /* 0x000d88d201007387 */ /* 0x010fe20000100800 */
[----:B-1----:R-:W-:-:S05]  /*7bed0*/  MOV R0, R151 ;  /* 0x0000009700007202 */ /* 0x002fca0000000f00 */
[----:B------:R1:W-:Y:S04]  /*7bee0*/  STL [R1+0xd7c], R0 ;  /* 0x000d7c0001007387 */ /* 0x0003e80000100800 */
[----:B------:R-:W2:Y:S04]  /*7bef0*/  LDL.LU.64 R146, [R1+0xe38] ;  /* 0x000e380001927983 */ /* 0x000ea80000300a00 */
[----:B------:R-:W3:Y:S01]  /*7bf00*/  LDL.LU.64 R148, [R1+0xe40] ;  /* 0x000e400001947983 */ /* 0x000ee20000300a00 */
[----:B-1----:R-:W-:-:S05]  /*7bf10*/  IMAD.MOV.U32 R0, RZ, RZ, R211 ;  /* 0x000000ffff007224 */ /* 0x002fca00078e00d3 */
[----:B------:R1:W-:Y:S04]  /*7bf20*/  STL [R1+0xd84], R0 ;  /* 0x000d840001007387 */ /* 0x0003e80000100800 */
[----:B------:R4:W-:Y:S04]  /*7bf30*/  STL [R1+0xd90], R208 ;  /* 0x000d90d001007387 */ /* 0x0009e80000100800 */
[----:B------:R-:W3:Y:S01]  /*7bf40*/  LDL.LU.64 R150, [R1+0xe48] ;  /* 0x000e480001967983 */ /* 0x000ee20000300a00 */
[----:B-1----:R-:W-:-:S03]  /*7bf50*/  IMAD.MOV.U32 R0, RZ, RZ, R209 ;  /* 0x000000ffff007224 */ /* 0x002fc600078e00d1 */
[----:B------:R-:W3:Y:S04]  /*7bf60*/  LDL.LU.64 R210, [R1+0x908] ;  /* 0x0009080001d27983 */ /* 0x000ee80000300a00 */
[----:B------:R1:W-:Y:S04]  /*7bf70*/  STL [R1+0xd8c], R0 ;  /* 0x000d8c0001007387 */ /* 0x0003e80000100800 */
[----:B------:R-:W-:Y:S04]  /*7bf80*/  STL [R1+0xd98], R144 ;  /* 0x000d989001007387 */ /* 0x000fe80000100800 */
[----:B----4-:R-:W4:Y:S01]  /*7bf90*/  LDL.LU.64 R208, [R1+0x678] ;  /* 0x0006780001d07983 */ /* 0x010f220000300a00 */
[----:B-1----:R-:W-:-:S03]  /*7bfa0*/  MOV R0, R145 ;  /* 0x0000009100007202 */ /* 0x002fc60000000f00 */
[----:B------:R-:W-:Y:S04]  /*7bfb0*/  STL [R1+0xda0], R220 ;  /* 0x000da0dc01007387 */ /* 0x000fe80000100800 */
[----:B------:R1:W-:Y:S04]  /*7bfc0*/  STL [R1+0xd94], R0 ;  /* 0x000d940001007387 */ /* 0x0003e80000100800 */
[----:B------:R-:W-:Y:S01]  /*7bfd0*/  STL [R1+0xda8], R218 ;  /* 0x000da8da01007387 */ /* 0x000fe20000100800 */
[----:B-1----:R-:W-:-:S05]  /*7bfe0*/  IMAD.MOV.U32 R0, RZ, RZ, R221 ;  /* 0x000000ffff007224 */ /* 0x002fca00078e00dd */
[----:B------:R1:W-:Y:S04]  /*7bff0*/  STL [R1+0xd9c], R0 ;  /* 0x000d9c0001007387 */ /* 0x0003e80000100800 */
[----:B------:R-:W-:Y:S01]  /*7c000*/  STL [R1+0xdb0], R216 ;  /* 0x000db0d801007387 */ /* 0x000fe20000100800 */
[----:B-1----:R-:W-:-:S05]  /*7c010*/  IMAD.MOV.U32 R0, RZ, RZ, R219 ;  /* 0x000000ffff007224 */ /* 0x002fca00078e00db */
[----:B------:R1:W-:Y:S04]  /*7c020*/  STL [R1+0xda4], R0 ;  /* 0x000da40001007387 */ /* 0x0003e80000100800 */
[----:B------:R-:W-:Y:S01]  /*7c030*/  STL [R1+0xdb8], R214 ;  /* 0x000db8d601007387 */ /* 0x000fe20000100800 */
[----:B-1----:R-:W-:-:S05]  /*7c040*/  MOV R0, R217 ;  /* 0x000000d900007202 */ /* 0x002fca0000000f00 */
[----:B------:R1:W-:Y:S04]  /*7c050*/  STL [R1+0xdac], R0 ;  /* 0x000dac0001007387 */ /* 0x0003e80000100800 */
[----:B------:R-:W-:Y:S01]  /*7c060*/  STL [R1+0xdc0], R212 ;  /* 0x000dc0d401007387 */ /* 0x000fe20000100800 */
[----:B-1----:R-:W-:-:S05]  /*7c070*/  IMAD.MOV.U32 R0, RZ, RZ, R215 ;  /* 0x000000ffff007224 */ /* 0x002fca00078e00d7 */
[----:B------:R1:W-:Y:S04]  /*7c080*/  STL [R1+0xdb4], R0 ;  /* 0x000db40001007387 */ /* 0x0003e80000100800 */
[----:B------:R-:W4:Y:S01]  /*7c090*/  LDL.LU.64 R218, [R1+0xe68] ;  /* 0x000e680001da7983 */ /* 0x000f220000300a00 */
[----:B-1----:R-:W-:-:S05]  /*7c0a0*/  IMAD.MOV.U32 R0, RZ, RZ, R213 ;  /* 0x000000ffff007224 */ /* 0x002fca00078e00d5 */
[----:B------:R2:W-:Y:S04]  /*7c0b0*/  STL [R1+0xdbc], R0 ;  /* 0x000dbc0001007387 */ /* 0x0005e80000100800 */
[----:B------:R-:W-:Y:S04]  /*7c0c0*/  STL [R1+0xdc8], R238 ;  /* 0x000dc8ee01007387 */ /* 0x000fe80000100800 */
[----:B------:R-:W-:Y:S04]  /*7c0d0*/  STL [R1+0xdc4], R239 ;  /* 0x000dc4ef01007387 */ /* 0x000fe80000100800 */
[----:B------:R-:W4:Y:S04]  /*7c0e0*/  LDL.LU.64 R220, [R1+0xe78] ;  /* 0x000e780001dc7983 */ /* 0x000f280000300a00 */
[----:B------:R-:W-:Y:S04]  /*7c0f0*/  STL [R1+0xdd0], R16 ;  /* 0x000dd01001007387 */ /* 0x000fe80000100800 */
[----:B------:R-:W-:Y:S04]  /*7c100*/  STL [R1+0xdcc], R17 ;  /* 0x000dcc1101007387 */ /* 0x000fe80000100800 */
[----:B------:R-:W4:Y:S04]  /*7c110*/  LDL.LU.64 R216, [R1+0xe88] ;  /* 0x000e880001d87983 */ /* 0x000f280000300a00 */
[----:B------:R-:W-:Y:S04]  /*7c120*/  STL [R1+0xdd8], R2 ;  /* 0x000dd80201007387 */ /* 0x000fe80000100800 */
[----:B------:R-:W4:Y:S04]  /*7c130*/  LDL.LU.64 R214, [R1+0x8c8] ;  /* 0x0008c80001d67983 */ /* 0x000f280000300a00 */
[----:B------:R-:W-:Y:S04]  /*7c140*/  STL [R1+0xdd4], R3 ;  /* 0x000dd40301007387 */ /* 0x000fe80000100800 */
[----:B------:R-:W4:Y:S01]  /*7c150*/  LDL.LU.64 R212, [R1+0x6a8] ;  /* 0x0006a80001d47983 */ /* 0x000f220000300a00 */
[----:B--2---:R-:W-:-:S03]  /*7c160*/  MOV R0, R147 ;  /* 0x0000009300007202 */ /* 0x004fc60000000f00 */
[----:B------:R-:W-:Y:S04]  /*7c170*/  STL [R1+0xde0], R146 ;  /* 0x000de09201007387 */ /* 0x000fe80000100800 */
[----:B---3--:R-:W-:Y:S04]  /*7c180*/  STL [R1+0xde8], R148 ;  /* 0x000de89401007387 */ /* 0x008fe80000100800 */
[----:B------:R1:W-:Y:S02]  /*7c190*/  STL [R1+0xddc], R0 ;  /* 0x000ddc0001007387 */ /* 0x0003e40000100800 */
[----:B-1----:R-:W-:-:S02]  /*7c1a0*/  IMAD.MOV.U32 R0, RZ, RZ, R149 ;  /* 0x000000ffff007224 */ /* 0x002fc400078e0095 */
        /* <DEDUP_REMOVED lines=8> */
[----:B------:R-:W-:Y:S01]  /*7c230*/  STL [R1+0xe08], R244 ;  /* 0x000e08f401007387 */ /* 0x000fe20000100800 */
[----:B-1----:R-:W-:-:S05]  /*7c240*/  IMAD.MOV.U32 R0, RZ, RZ, R209 ;  /* 0x000000ffff007224 */ /* 0x002fca00078e00d1 */
[----:B------:R1:W-:Y:S04]  /*7c250*/  STL [R1+0xdfc], R0 ;  /* 0x000dfc0001007387 */ /* 0x0003e80000100800 */
[----:B------:R-:W2:Y:S04]  /*7c260*/  LDL.LU.64 R210, [R1+0xe98] ;  /* 0x000e980001d27983 */ /* 0x000ea80000300a00 */
[----:B------:R-:W-:Y:S04]  /*7c270*/  STL [R1+0xe04], R245 ;  /* 0x000e04f501007387 */ /* 0x000fe80000100800 */
[----:B------:R-:W-:Y:S04]  /*7c280*/  STL [R1+0xe10], R20 ;  /* 0x000e101401007387 */ /* 0x000fe80000100800 */
[----:B------:R-:W3:Y:S04]  /*7c290*/  LDL.LU.64 R144, [R1+0xea8] ;  /* 0x000ea80001907983 */ /* 0x000ee80000300a00 */
[----:B------:R-:W-:Y:S04]  /*7c2a0*/  STL [R1+0xe0c], R21 ;  /* 0x000e0c1501007387 */ /* 0x000fe80000100800 */
[----:B------:R-:W-:Y:S04]  /*7c2b0*/  STL [R1+0xe18], R8 ;  /* 0x000e180801007387 */ /* 0x000fe80000100800 */
[----:B------:R-:W4:Y:S04]  /*7c2c0*/  LDL.LU.64 R146, [R1+0xeb0] ;  /* 0x000eb00001927983 */ /* 0x000f280000300a00 */
[----:B------:R-:W-:Y:S04]  /*7c2d0*/  STL [R1+0xe14], R9 ;  /* 0x000e140901007387 */ /* 0x000fe80000100800 */
[----:B------:R-:W4:Y:S04]  /*7c2e0*/  LDL.LU.64 R148, [R1+0x830] ;  /* 0x0008300001947983 */ /* 0x000f280000300a00 */
[----:B------:R1:W-:Y:S02]  /*7c2f0*/  STL [R1+0xe20], R218 ;  /* 0x000e20da01007387 */ /* 0x0003e40000100800 */
[----:B-1----:R-:W-:-:S02]  /*7c300*/  IMAD.MOV.U32 R0, RZ, RZ, R219 ;  /* 0x000000ffff007224 */ /* 0x002fc400078e00db */
[----:B------:R-:W4:Y:S04]  /*7c310*/  LDL.LU.64 R208, [R1+0x6d8] ;  /* 0x0006d80001d07983 */ /* 0x000f280000300a00 */
[----:B------:R-:W-:Y:S04]  /*7c320*/  STL [R1+0xe28], R220 ;  /* 0x000e28dc01007387 */ /* 0x000fe80000100800 */
[----:B------:R1:W-:Y:S04]  /*7c330*/  STL [R1+0xe1c], R0 ;  /* 0x000e1c0001007387 */ /* 0x0003e80000100800 */
[----:B------:R-:W4:Y:S01]  /*7c340*/  LDL.LU.64 R218, [R1+0x618] ;  /* 0x0006180001da7983 */ /* 0x000f220000300a00 */
        /* <DEDUP_REMOVED lines=12> */
[----:B------:R-:W4:Y:S04]  /*7c410*/  LDL.LU.64 R216, [R1+0xeb8] ;  /* 0x000eb80001d87983 */ /* 0x000f280000300a00 */
[----:B------:R-:W-:Y:S04]  /*7c420*/  STL [R1+0xe44], R249 ;  /* 0x000e44f901007387 */ /* 0x000fe80000100800 */
[----:B------:R-:W-:Y:S04]  /*7c430*/  STL [R1+0xe50], R222 ;  /* 0x000e50de01007387 */ /* 0x000fe80000100800 */
[----:B------:R-:W-:Y:S04]  /*7c440*/  STL [R1+0xe4c], R223 ;  /* 0x000e4cdf01007387 */ /* 0x000fe80000100800 */
[----:B------:R-:W4:Y:S04]  /*7c450*/  LDL.LU.64 R150, [R1+0xec0] ;  /* 0x000ec00001967983 */ /* 0x000f280000300a00 */
[----:B------:R-:W-:Y:S04]  /*7c460*/  STL [R1+0xe58], R10 ;  /* 0x000e580a01007387 */ /* 0x000fe80000100800 */
[----:B------:R-:W4:Y:S04]  /*7c470*/  LDL.LU.64 R220, [R1+0xed0] ;  /* 0x000ed00001dc7983 */ /* 0x000f280000300a00 */
[----:B------:R-:W-:Y:S04]  /*7c480*/  STL [R1+0xe54], R11 ;  /* 0x000e540b01007387 */ /* 0x000fe80000100800 */
[----:B------:R-:W4:Y:S04]  /*7c490*/  LDL.LU.64 R214, [R1+0x928] ;  /* 0x0009280001d67983 */ /* 0x000f280000300a00 */
[----:B--2---:R2:W-:Y:S01]  /*7c4a0*/  STL [R1+0xe60], R210 ;  /* 0x000e60d201007387 */ /* 0x0045e20000100800 */
[----:B-1----:R-:W-:-:S03]  /*7c4b0*/  IMAD.MOV.U32 R0, RZ, RZ, R211 ;  /* 0x000000ffff007224 */ /* 0x002fc600078e00d3 */
[----:B------:R-:W4:Y:S04]  /*7c4c0*/  LDL.LU.64 R212, [R1+0x708] ;  /* 0x0007080001d47983 */ /* 0x000f280000300a00 */
[----:B---3--:R-:W-:Y:S04]  /*7c4d0*/  STL [R1+0xe68], R144 ;  /* 0x000e689001007387 */ /* 0x008fe80000100800 */
[----:B------:R1:W-:Y:S04]  /*7c4e0*/  STL [R1+0xe5c], R0 ;  /* 0x000e5c0001007387 */ /* 0x0003e80000100800 */
[----:B--2---:R-:W2:Y:S01]  /*7c4f0*/  LDL.LU.64 R210, [R1+0x638] ;  /* 0x0006380001d27983 */ /* 0x004ea20000300a00 */
[----:B-1----:R-:W-:-:S03]  /*7c500*/  IMAD.MOV.U32 R0, RZ, RZ, R145 ;  /* 0x000000ffff007224 */ /* 0x002fc600078e0091 */
[----:B----4-:R-:W-:Y:S04]  /*7c510*/  STL [R1+0xe70], R146 ;  /* 0x000e709201007387 */ /* 0x010fe80000100800 */
[----:B------:R1:W-:Y:S04]  /*7c520*/  STL [R1+0xe64], R0 ;  /* 0x000e640001007387 */ /* 0x0003e80000100800 */
[----:B------:R-:W-:Y:S01]  /*7c530*/  STL [R1+0xe78], R148 ;  /* 0x000e789401007387 */ /* 0x000fe20000100800 */
[----:B-1----:R-:W-:-:S05]  /*7c540*/  MOV R0, R147 ;  /* 0x0000009300007202 */ /* 0x002fca0000000f00 */
[----:B------:R1:W-:Y:S02]  /*7c550*/  STL [R1+0xe6c], R0 ;  /* 0x000e6c0001007387 */ /* 0x0003e40000100800 */
[----:B-1----:R-:W-:Y:S02]  /*7c560*/  IMAD.MOV.U32 R0, RZ, RZ, R149 ;  /* 0x000000ffff007224 */ /* 0x002fe400078e0095 */
[----:B------:R-:W-:Y:S04]  /*7c570*/  STL [R1+0xe80], R208 ;  /* 0x000e80d001007387 */ /* 0x000fe80000100800 */
[----:B------:R1:W-:Y:S02]  /*7c580*/  STL [R1+0xe74], R0 ;  /* 0x000e740001007387 */ /* 0x0003e40000100800 */
[----:B-1----:R-:W-:-:S02]  /*7c590*/  IMAD.MOV.U32 R0, RZ, RZ, R209 ;  /* 0x000000ffff007224 */ /* 0x002fc400078e00d1 */
[----:B------:R-:W3:Y:S04]  /*7c5a0*/  LDL.LU.64 R208, [R1+0xee0] ;  /* 0x000ee00001d07983 */ /* 0x000ee80000300a00 */
[----:B------:R1:W-:Y:S04]  /*7c5b0*/  STL [R1+0xe7c], R0 ;  /* 0x000e7c0001007387 */ /* 0x0003e80000100800 */
[----:B------:R4:W-:Y:S01]  /*7c5c0*/  STL [R1+0xe88], R218 ;  /* 0x000e88da01007387 */ /* 0x0009e20000100800 */
[----:B-1----:R-:W-:-:S03]  /*7c5d0*/  MOV R0, R219 ;  /* 0x000000db00007202 */ /* 0x002fc60000000f00 */
[----:B------:R-:W-:Y:S04]  /*7c5e0*/  STL [R1+0xe90], R228 ;  /* 0x000e90e401007387 */ /* 0x000fe80000100800 */
[----:B------:R1:W-:Y:S04]  /*7c5f0*/  STL [R1+0xe84], R0 ;  /* 0x000e840001007387 */ /* 0x0003e80000100800 */
[----:B------:R-:W3:Y:S04]  /*7c600*/  LDL.LU.64 R144, [R1+0xf18] ;  /* 0x000f180001907983 */ /* 0x000ee80000300a00 */
[----:B------:R-:W-:Y:S04]  /*7c610*/  STL [R1+0xe8c], R229 ;  /* 0x000e8ce501007387 */ /* 0x000fe80000100800 */
[----:B------:R-:W-:Y:S04]  /*7c620*/  STL [R1+0xe98], R12 ;  /* 0x000e980c01007387 */ /* 0x000fe80000100800 */
[----:B------:R-:W3:Y:S04]  /*7c630*/  LDL.LU.64 R146, [R1+0xf10] ;  /* 0x000f100001927983 */ /* 0x000ee80000300a00 */
[----:B------:R-:W-:Y:S04]  /*7c640*/  STL [R1+0xe94], R13 ;  /* 0x000e940d01007387 */ /* 0x000fe80000100800 */
[----:B------:R-:W3:Y:S04]  /*7c650*/  LDL.LU.64 R148, [R1+0xef8] ;  /* 0x000ef80001947983 */ /* 0x000ee80000300a00 */
[----:B------:R1:W-:Y:S04]  /*7c660*/  STL [R1+0xea0], R216 ;  /* 0x000ea0d801007387 */ /* 0x0003e80000100800 */
[----:B----4-:R-:W4:Y:S01]  /*7c670*/  LDL.LU.64 R218, [R1+0x738] ;  /* 0x0007380001da7983 */ /* 0x010f220000300a00 */
[----:B-1----:R-:W-:-:S03]  /*7c680*/  IMAD.MOV.U32 R0, RZ, RZ, R217 ;  /* 0x000000ffff007224 */ /* 0x002fc600078e00d9 */
[----:B------:R-:W4:Y:S04]  /*7c690*/  LDL.LU.64 R216, [R1+0x668] ;  /* 0x0006680001d87983 */ /* 0x000f280000300a00 */
[----:B------:R1:W-:Y:S04]  /*7c6a0*/  STL [R1+0xe9c], R0 ;  /* 0x000e9c0001007387 */ /* 0x0003e80000100800 */
[----:B------:R-:W-:Y:S01]  /*7c6b0*/  STL [R1+0xea8], R150 ;  /* 0x000ea89601007387 */ /* 0x000fe20000100800 */
[----:B-1----:R-:W-:-:S03]  /*7c6c0*/  IMAD.MOV.U32 R0, RZ, RZ, R151 ;  /* 0x000000ffff007224 */ /* 0x002fc600078e0097 */
[----:B------:R-:W-:Y:S04]  /*7c6d0*/  STL [R1+0xeb0], R220 ;  /* 0x000eb0dc01007387 */ /* 0x000fe80000100800 */
[----:B------:R1:W-:Y:S04]  /*7c6e0*/  STL [R1+0xea4], R0 ;  /* 0x000ea40001007387 */ /* 0x0003e80000100800 */
[----:B------:R-:W-:Y:S01]  /*7c6f0*/  STL [R1+0xeb8], R214 ;  /* 0x000eb8d601007387 */ /* 0x000fe20000100800 */
[----:B-1----:R-:W-:-:S05]  /*7c700*/  MOV R0, R221 ;  /* 0x000000dd00007202 */ /* 0x002fca0000000f00 */
[----:B------:R1:W-:Y:S02]  /*7c710*/  STL [R1+0xeac], R0 ;  /* 0x000eac0001007387 */ /* 0x0003e40000100800 */
[----:B-1----:R-:W-:Y:S02]  /*7c720*/  IMAD.MOV.U32 R0, RZ, RZ, R215 ;  /* 0x000000ffff007224 */ /* 0x002fe400078e00d7 */
[----:B------:R-:W-:Y:S04]  /*7c730*/  STL [R1+0xec0], R212 ;  /* 0x000ec0d401007387 */ /* 0x000fe80000100800 */
[----:B------:R1:W-:Y:S04]  /*7c740*/  STL [R1+0xeb4], R0 ;  /* 0x000eb40001007387 */ /* 0x0003e80000100800 */
[----:B------:R-:W4:Y:S01]  /*7c750*/  LDL.LU.64 R214, [R1+0xf20] ;  /* 0x000f200001d67983 */ /* 0x000f220000300a00 */
[----:B-1----:R-:W-:-:S05]  /*7c760*/  IMAD.MOV.U32 R0, RZ, RZ, R213 ;  /* 0x000000ffff007224 */ /* 0x002fca00078e00d5 */
[----:B------:R1:W-:Y:S04]  /*7c770*/  STL [R1+0xebc], R0 ;  /* 0x000ebc0001007387 */ /* 0x0003e80000100800 */
[----:B--2---:R2:W-:Y:S04]  /*7c780*/  STL [R1+0xec8], R210 ;  /* 0x000ec8d201007387 */ /* 0x0045e80000100800 */
[----:B------:R-:W4:Y:S01]  /*7c790*/  LDL.LU.64 R212, [R1+0xf28] ;  /* 0x000f280001d47983 */ /* 0x000f220000300a00 */
[----:B-1----:R-:W-:-:S05]  /*7c7a0*/  MOV R0, R211 ;  /* 0x000000d300007202 */ /* 0x002fca0000000f00 */
[----:B------:R1:W-:Y:S04]  /*7c7b0*/  STL [R1+0xec4], R0 ;  /* 0x000ec40001007387 */ /* 0x0003e80000100800 */
[----:B------:R-:W-:Y:S04]  /*7c7c0*/  STL [R1+0xed0], R230 ;  /* 0x000ed0e601007387 */ /* 0x000fe80000100800 */
[----:B------:R-:W-:Y:S04]  /*7c7d0*/  STL [R1+0xecc], R231 ;  /* 0x000ecce701007387 */ /* 0x000fe80000100800 */
[----:B------:R-:W-:Y:S04]  /*7c7e0*/  STL [R1+0xed8], R14 ;  /* 0x000ed80e01007387 */ /* 0x000fe80000100800 */
[----:B--2---:R-:W2:Y:S04]  /*7c7f0*/  LDL.LU.64 R210, [R1+0xf40] ;  /* 0x000f400001d27983 */ /* 0x004ea80000300a00 */
[----:B------:R-:W-:Y:S04]  /*7c800*/  STL [R1+0xed4], R15 ;  /* 0x000ed40f01007387 */ /* 0x000fe80000100800 */
[----:B---3--:R-:W-:Y:S01]  /*7c810*/  STL [R1+0xee0], R208 ;  /* 0x000ee0d001007387 */ /* 0x008fe20000100800 */
[----:B-1----:R-:W-:-:S03]  /*7c820*/  IMAD.MOV.U32 R0, RZ, RZ, R209 ;  /* 0x000000ffff007224 */ /* 0x002fc600078e00d1 */
[----:B------:R-:W3:Y:S04]  /*7c830*/  LDL.LU.64 R150, [R1+0xf38] ;  /* 0x000f380001967983 */ /* 0x000ee80000300a00 */
[----:B------:R-:W3:Y:S04]  /*7c840*/  LDL.LU.64 R220, [R1+0x768] ;  /* 0x0007680001dc7983 */ /* 0x000ee80000300a00 */
[----:B------:R1:W-:Y:S02]  /*7c850*/  STL [R1+0xedc], R0 ;  /* 0x000edc0001007387 */ /* 0x0003e40000100800 */
[----:B-1----:R-:W-:-:S02]  /*7c860*/  IMAD.MOV.U32 R0, RZ, RZ, R145 ;  /* 0x000000ffff007224 */ /* 0x002fc400078e0091 */
[----:B------:R-:W-:Y:S04]  /*7c870*/  STL [R1+0xee8], R144 ;  /* 0x000ee89001007387 */ /* 0x000fe80000100800 */
[----:B------:R-:W3:Y:S04]  /*7c880*/  LDL.LU.64 R208, [R1+0x698] ;  /* 0x0006980001d07983 */ /* 0x000ee80000300a00 */
[----:B------:R-:W-:Y:S04]  /*7c890*/  STL [R1+0xef0], R146 ;  /* 0x000ef09201007387 */ /* 0x000fe80000100800 */
[----:B------:R1:W-:Y:S04]  /*7c8a0*/  STL [R1+0xee4], R0 ;  /* 0x000ee40001007387 */ /* 0x0003e80000100800 */
[----:B------:R-:W-:Y:S01]  /*7c8b0*/  STL [R1+0xef8], R148 ;  /* 0x000ef89401007387 */ /* 0x000fe20000100800 */
[----:B-1----:R-:W-:-:S05]  /*7c8c0*/  MOV R0, R147 ;  /* 0x0000009300007202 */ /* 0x002fca0000000f00 */
[----:B------:R1:W-:Y:S02]  /*7c8d0*/  STL [R1+0xeec], R0 ;  /* 0x000eec0001007387 */ /* 0x0003e40000100800 */
[----:B-1----:R-:W-:Y:S02]  /*7c8e0*/  IMAD.MOV.U32 R0, RZ, RZ, R149 ;  /* 0x000000ffff007224 */ /* 0x002fe400078e0095 */
[----:B----4-:R-:W-:Y:S04]  /*7c8f0*/  STL [R1+0xf00], R218 ;  /* 0x000f00da01007387 */ /* 0x010fe80000100800 */
[----:B------:R1:W-:Y:S04]  /*7c900*/  STL [R1+0xef4], R0 ;  /* 0x000ef40001007387 */ /* 0x0003e80000100800 */
[----:B------:R-:W-:Y:S01]  /*7c910*/  STL [R1+0xf08], R216 ;  /* 0x000f08d801007387 */ /* 0x000fe20000100800 */
[----:B-1----:R-:W-:-:S05]  /*7c920*/  IMAD.MOV.U32 R0, RZ, RZ, R219 ;  /* 0x000000ffff007224 */ /* 0x002fca00078e00db */
[----:B------:R1:W-:Y:S04]  /*7c930*/  STL [R1+0xefc], R0 ;  /* 0x000efc0001007387 */ /* 0x0003e80000100800 */
[----:B------:R-:W4:Y:S01]  /*7c940*/  LDL.LU.64 R148, [R1+0xf88] ;  /* 0x000f880001947983 */ /* 0x000f220000300a00 */
[----:B-1----:R-:W-:-:S03]  /*7c950*/  MOV R0, R217 ;  /* 0x000000d900007202 */ /* 0x002fc60000000f00 */
[----:B------:R-:W-:Y:S04]  /*7c960*/  STL [R1+0xf10], R236 ;  /* 0x000f10ec01007387 */ /* 0x000fe80000100800 */
[----:B------:R1:W-:Y:S04]  /*7c970*/  STL [R1+0xf04], R0 ;  /* 0x000f040001007387 */ /* 0x0003e80000100800 */
[----:B------:R-:W4:Y:S04]  /*7c980*/  LDL.LU.64 R218, [R1+0xf98] ;  /* 0x000f980001da7983 */ /* 0x000f280000300a00 */
[----:B------:R-:W-:Y:S04]  /*7c990*/  STL [R1+0xf0c], R237 ;  /* 0x000f0ced01007387 */ /* 0x000fe80000100800 */
[----:B------:R-:W-:Y:S04]  /*7c9a0*/  STL [R1+0xf18], R18 ;  /* 0x000f181201007387 */ /* 0x000fe80000100800 */
[----:B------:R-:W-:Y:S04]  /*7c9b0*/  STL [R1+0xf14], R19 ;  /* 0x000f141301007387 */ /* 0x000fe80000100800 */
[----:B------:R-:W4:Y:S01]  /*7c9c0*/  LDL.LU.64 R216, [R1+0xf70] ;  /* 0x000f700001d87983 */ /* 0x000f220000300a00 */
[----:B-1----:R-:W-:-:S03]  /*7c9d0*/  IMAD.MOV.U32 R0, RZ, RZ, R215 ;  /* 0x000000ffff007224 */ /* 0x002fc600078e00d7 */
[----:B------:R1:W-:Y:S04]  /*7c9e0*/  STL [R1+0xf20], R214 ;  /* 0x000f20d601007387 */ /* 0x0003e80000100800 */
[----:B------:R-:W4:Y:S04]  /*7c9f0*/  LDL.LU.64 R146, [R1+0xf78] ;  /* 0x000f780001927983 */ /* 0x000f280000300a00 */
[----:B------:R1:W-:Y:S04]  /*7ca00*/  STL [R1+0xf1c], R0 ;  /* 0x000f1c0001007387 */ /* 0x0003e80000100800 */
[----:B------:R1:W-:Y:S04]  /*7ca10*/  STL [R1+0xf28], R212 ;  /* 0x000f28d401007387 */ /* 0x0003e80000100800 */
[----:B-1----:R-:W4:Y:S01]  /*7ca20*/  LDL.LU.64 R214, [R1+0x798] ;  /* 0x0007980001d67983 */ /* 0x002f220000300a00 */
[----:B------:R-:W-:-:S03]  /*7ca30*/  IMAD.MOV.U32 R0, RZ, RZ, R213 ;  /* 0x000000ffff007224 */ /* 0x000fc600078e00d5 */
[----:B------:R-:W4:Y:S04]  /*7ca40*/  LDL.LU.64 R212, [R1+0x6c8] ;  /* 0x0006c80001d47983 */ /* 0x000f280000300a00 */
[----:B------:R1:W-:Y:S04]  /*7ca50*/  STL [R1+0xf24], R0 ;  /* 0x000f240001007387 */ /* 0x0003e80000100800 */
[----:B--2---:R2:W-:Y:S01]  /*7ca60*/  STL [R1+0xf30], R210 ;  /* 0x000f30d201007387 */ /* 0x0045e20000100800 */
[----:B-1----:R-:W-:-:S03]  /*7ca70*/  MOV R0, R211 ;  /* 0x000000d300007202 */ /* 0x002fc60000000f00 */
[----:B--2---:R-:W2:Y:S04]  /*7ca80*/  LDL.LU.64 R210, [R1+0x608] ;  /* 0x0006080001d27983 */ /* 0x004ea80000300a00 */
[----:B------:R3:W-:Y:S02]  /*7ca90*/  STL [R1+0xf2c], R0 ;  /* 0x000f2c0001007387 */ /* 0x0007e40000100800 */
[----:B---3--:R-:W-:Y:S02]  /*7caa0*/  IMAD.MOV.U32 R0, RZ, RZ, R151 ;  /* 0x000000ffff007224 */ /* 0x008fe400078e0097 */
[----:B------:R-:W-:Y:S04]  /*7cab0*/  STL [R1+0xf38], R150 ;  /* 0x000f389601007387 */ /* 0x000fe80000100800 */
[----:B------:R-:W-:Y:S04]  /*7cac0*/  STL [R1+0xf40], R220 ;  /* 0x000f40dc01007387 */ /* 0x000fe80000100800 */
[----:B------:R1:W-:Y:S02]  /*7cad0*/  STL [R1+0xf34], R0 ;  /* 0x000f340001007387 */ /* 0x0003e40000100800 */
[----:B-1----:R-:W-:-:S02]  /*7cae0*/  IMAD.MOV.U32 R0, RZ, RZ, R221 ;  /* 0x000000ffff007224 */ /* 0x002fc400078e00dd */
[----:B------:R-:W-:Y:S04]  /*7caf0*/  STL [R1+0xf48], R208 ;  /* 0x000f48d001007387 */ /* 0x000fe80000100800 */
[----:B------:R1:W-:Y:S04]  /*7cb00*/  STL [R1+0xf3c], R0 ;  /* 0x000f3c0001007387 */ /* 0x0003e80000100800 */
[----:B------:R-:W3:Y:S01]  /*7cb10*/  LDL.LU.64 R150, [R1+0xfa0] ;  /* 0x000fa00001967983 */ /* 0x000ee20000300a00 */
[----:B-1----:R-:W-:-:S03]  /*7cb20*/  MOV R0, R209 ;  /* 0x000000d100007202 */ /* 0x002fc60000000f00 */
[----:B------:R-:W-:Y:S04]  /*7cb30*/  STL [R1+0xf50], R246 ;  /* 0x000f50f601007387 */ /* 0x000fe80000100800 */
[----:B------:R4:W-:Y:S04]  /*7cb40*/  STL [R1+0xf44], R0 ;  /* 0x000f440001007387 */ /* 0x0009e80000100800 */
[----:B------:R-:W3:Y:S04]  /*7cb50*/  LDL.LU.64 R220, [R1+0xfa8] ;  /* 0x000fa80001dc7983 */ /* 0x000ee80000300a00 */
[----:B------:R-:W-:Y:S04]  /*7cb60*/  STL [R1+0xf4c], R247 ;  /* 0x000f4cf701007387 */ /* 0x000fe80000100800 */
[----:B------:R-:W-:Y:S04]  /*7cb70*/  STL [R1+0xf58], R22 ;  /* 0x000f581601007387 */ /* 0x000fe80000100800 */
[----:B------:R-:W-:Y:S04]  /*7cb80*/  STL [R1+0xf54], R23 ;  /* 0x000f541701007387 */ /* 0x000fe80000100800 */
[----:B------:R-:W3:Y:S01]  /*7cb90*/  LDL.LU.64 R208, [R1+0xfd0] ;  /* 0x000fd00001d07983 */ /* 0x000ee20000300a00 */
[----:B----4-:R-:W-:-:S03]  /*7cba0*/  IMAD.MOV.U32 R0, RZ, RZ, R149 ;  /* 0x000000ffff007224 */ /* 0x010fc600078e0095 */
        /* <DEDUP_REMOVED lines=8> */
[----:B------:R1:W-:Y:S02]  /*7cc30*/  STL [R1+0xf70], R216 ;  /* 0x000f70d801007387 */ /* 0x0003e40000100800 */
[----:B-1----:R-:W-:-:S02]  /*7cc40*/  MOV R0, R217 ;  /* 0x000000d900007202 */ /* 0x002fc40000000f00 */
[----:B------:R-:W4:Y:S04]  /*7cc50*/  LDL.LU.64 R216, [R1+0x628] ;  /* 0x0006280001d87983 */ /* 0x000f280000300a00 */
[----:B------:R1:W-:Y:S02]  /*7cc60*/  STL [R1+0xf6c], R0 ;  /* 0x000f6c0001007387 */ /* 0x0003e40000100800 */
[----:B-1----:R-:W-:Y:S02]  /*7cc70*/  IMAD.MOV.U32 R0, RZ, RZ, R147 ;  /* 0x000000ffff007224 */ /* 0x002fe400078e0093 */
[----:B------:R-:W-:Y:S04]  /*7cc80*/  STL [R1+0xf78], R146 ;  /* 0x000f789201007387 */ /* 0x000fe80000100800 */
[----:B------:R-:W-:Y:S04]  /*7cc90*/  STL [R1+0xf80], R214 ;  /* 0x000f80d601007387 */ /* 0x000fe80000100800 */
[----:B------:R1:W-:Y:S04]  /*7cca0*/  STL [R1+0xf74], R0 ;  /* 0x000f740001007387 */ /* 0x0003e80000100800 */
[----:B------:R-:W-:Y:S01]  /*7ccb0*/  STL [R1+0xf88], R212 ;  /* 0x000f88d401007387 */ /* 0x000fe20000100800 */
[----:B-1----:R-:W-:-:S05]  /*7ccc0*/  IMAD.MOV.U32 R0, RZ, RZ, R215 ;  /* 0x000000ffff007224 */ /* 0x002fca00078e00d7 */
[----:B------:R1:W-:Y:S04]  /*7ccd0*/  STL [R1+0xf7c], R0 ;  /* 0x000f7c0001007387 */ /* 0x0003e80000100800 */
[----:B------:R-:W4:Y:S01]  /*7cce0*/  LDL.LU.64 R214, [R1+0x1020] ;  /* 0x0010200001d67983 */ /* 0x000f220000300a00 */
[----:B-1----:R-:W-:-:S03]  /*7ccf0*/  MOV R0, R213 ;  /* 0x000000d500007202 */ /* 0x002fc60000000f00 */
[----:B--2---:R-:W-:Y:S04]  /*7cd00*/  STL [R1+0xf90], R210 ;  /* 0x000f90d201007387 */ /* 0x004fe80000100800 */
[----:B------:R1:W-:Y:S04]  /*7cd10*/  STL [R1+0xf84], R0 ;  /* 0x000f840001007387 */ /* 0x0003e80000100800 */
[----:B------:R-:W2:Y:S01]  /*7cd20*/  LDL.LU.64 R212, [R1+0x1048] ;  /* 0x0010480001d47983 */ /* 0x000ea20000300a00 */
[----:B-1----:R-:W-:-:S03]  /*7cd30*/  IMAD.MOV.U32 R0, RZ, RZ, R211 ;  /* 0x000000ffff007224 */ /* 0x002fc600078e00d3 */
[----:B------:R-:W-:Y:S04]  /*7cd40*/  STL [R1+0xf98], R152 ;  /* 0x000f989801007387 */ /* 0x000fe80000100800 */
[----:B------:R3:W-:Y:S04]  /*7cd50*/  STL [R1+0xf8c], R0 ;  /* 0x000f8c0001007387 */ /* 0x0007e80000100800 */
[----:B------:R-:W-:Y:S04]  /*7cd60*/  STL [R1+0xf94], R153 ;  /* 0x000f949901007387 */ /* 0x000fe80000100800 */
[----:B------:R-:W2:Y:S01]  /*7cd70*/  LDL.LU.64 R210, [R1+0xff0] ;  /* 0x000ff00001d27983 */ /* 0x000ea20000300a00 */
[----:B---3--:R-:W-:-:S03]  /*7cd80*/  IMAD.MOV.U32 R0, RZ, RZ, R151 ;  /* 0x000000ffff007224 */ /* 0x008fc600078e0097 */
[----:B------:R1:W-:Y:S04]  /*7cd90*/  STL [R1+0xfa0], R150 ;  /* 0x000fa09601007387 */ /* 0x0003e80000100800 */
[----:B------:R-:W3:Y:S04]  /*7cda0*/  LDL.LU.64 R146, [R1+0xff8] ;  /* 0x000ff80001927983 */ /* 0x000ee80000300a00 */
[----:B------:R1:W-:Y:S04]  /*7cdb0*/  STL [R1+0xf9c], R0 ;  /* 0x000f9c0001007387 */ /* 0x0003e80000100800 */
[----:B------:R1:W-:Y:S04]  /*7cdc0*/  STL [R1+0xfa8], R220 ;  /* 0x000fa8dc01007387 */ /* 0x0003e80000100800 */
[----:B-1----:R-:W3:Y:S01]  /*7cdd0*/  LDL.LU.64 R150, [R1+0x1000] ;  /* 0x0010000001967983 */ /* 0x002ee20000300a00 */
[----:B------:R-:W-:-:S03]  /*7cde0*/  MOV R0, R221 ;  /* 0x000000dd00007202 */ /* 0x000fc60000000f00 */
[----:B------:R-:W3:Y:S04]  /*7cdf0*/  LDL.LU.64 R220, [R1+0x728] ;  /* 0x0007280001dc7983 */ /* 0x000ee80000300a00 */
[----:B------:R1:W-:Y:S04]  /*7ce00*/  STL [R1+0xfa4], R0 ;  /* 0x000fa40001007387 */ /* 0x0003e80000100800 */
[----:B------:R1:W-:Y:S02]  /*7ce10*/  STL [R1+0xfb0], R208 ;  /* 0x000fb0d001007387 */ /* 0x0003e40000100800 */
[----:B-1----:R-:W-:-:S02]  /*7ce20*/  IMAD.MOV.U32 R0, RZ, RZ, R209 ;  /* 0x000000ffff007224 */ /* 0x002fc400078e00d1 */
[----:B------:R-:W3:Y:S04]  /*7ce30*/  LDL.LU.64 R208, [R1+0x658] ;  /* 0x0006580001d07983 */ /* 0x000ee80000300a00 */
[----:B------:R4:W-:Y:S02]  /*7ce40*/  STL [R1+0xfac], R0 ;  /* 0x000fac0001007387 */ /* 0x0009e40000100800 */
[----:B----4-:R-:W-:Y:S02]  /*7ce50*/  IMAD.MOV.U32 R0, RZ, RZ, R145 ;  /* 0x000000ffff007224 */ /* 0x010fe400078e0091 */
[----:B------:R-:W-:Y:S04]  /*7ce60*/  STL [R1+0xfb8], R144 ;  /* 0x000fb89001007387 */ /* 0x000fe80000100800 */
[----:B------:R-:W-:Y:S04]  /*7ce70*/  STL [R1+0xfc0], R148 ;  /* 0x000fc09401007387 */ /* 0x000fe80000100800 */
[----:B------:R1:W-:Y:S04]  /*7ce80*/  STL [R1+0xfb4], R0 ;  /* 0x000fb40001007387 */ /* 0x0003e80000100800 */
[----:B------:R-:W-:Y:S01]  /*7ce90*/  STL [R1+0xfc8], R218 ;  /* 0x000fc8da01007387 */ /* 0x000fe20000100800 */
[----:B-1----:R-:W-:-:S05]  /*7cea0*/  MOV R0, R149 ;  /* 0x0000009500007202 */ /* 0x002fca0000000f00 */
[----:B------:R1:W-:Y:S04]  /*7ceb0*/  STL [R1+0xfbc], R0 ;  /* 0x000fbc0001007387 */ /* 0x0003e80000100800 */
[----:B------:R-:W4:Y:S01]  /*7cec0*/  LDL.LU.64 R148, [R1+0x1060] ;  /* 0x0010600001947983 */ /* 0x000f220000300a00 */
[----:B-1----:R-:W-:-:S03]  /*7ced0*/  IMAD.MOV.U32 R0, RZ, RZ, R219 ;  /* 0x000000ffff007224 */ /* 0x002fc600078e00db */
[----:B------:R-:W-:Y:S04]  /*7cee0*/  STL [R1+0xfd0], R216 ;  /* 0x000fd0d801007387 */ /* 0x000fe80000100800 */
[----:B------:R1:W-:Y:S04]  /*7cef0*/  STL [R1+0xfc4], R0 ;  /* 0x000fc40001007387 */ /* 0x0003e80000100800 */
[----:B------:R-:W4:Y:S01]  /*7cf00*/  LDL.LU.64 R218, [R1+0x1050] ;  /* 0x0010500001da7983 */ /* 0x000f220000300a00 */
[----:B-1----:R-:W-:-:S03]  /*7cf10*/  IMAD.MOV.U32 R0, RZ, RZ, R217 ;  /* 0x000000ffff007224 */ /* 0x002fc600078e00d9 */
[----:B------:R-:W-:Y:S04]  /*7cf20*/  STL [R1+0xfd8], R154 ;  /* 0x000fd89a01007387 */ /* 0x000fe80000100800 */
[----:B------:R1:W-:Y:S04]  /*7cf30*/  STL [R1+0xfcc], R0 ;  /* 0x000fcc0001007387 */ /* 0x0003e80000100800 */
[----:B------:R-:W-:Y:S04]  /*7cf40*/  STL [R1+0xfd4], R155 ;  /* 0x000fd49b01007387 */ /* 0x000fe80000100800 */
[----:B------:R-:W4:Y:S01]  /*7cf50*/  LDL.LU.64 R216, [R1+0x1030] ;  /* 0x0010300001d87983 */ /* 0x000f220000300a00 */
[----:B-1----:R-:W-:-:S03]  /*7cf60*/  MOV R0, R215 ;  /* 0x000000d700007202 */ /* 0x002fc60000000f00 */
[----:B------:R1:W-:Y:S04]  /*7cf70*/  STL [R1+0xfe0], R214 ;  /* 0x000fe0d601007387 */ /* 0x0003e80000100800 */
[----:B------:R-:W4:Y:S04]  /*7cf80*/  LDL.LU.64 R144, [R1+0x1038] ;  /* 0x0010380001907983 */ /* 0x000f280000300a00 */
[----:B------:R1:W-:Y:S04]  /*7cf90*/  STL [R1+0xfdc], R0 ;  /* 0x000fdc0001007387 */ /* 0x0003e80000100800 */
[----:B--2---:R2:W-:Y:S04]  /*7cfa0*/  STL [R1+0xfe8], R212 ;  /* 0x000fe8d401007387 */ /* 0x0045e80000100800 */
[----:B-1----:R-:W4:Y:S01]  /*7cfb0*/  LDL.LU.64 R214, [R1+0x1040] ;  /* 0x0010400001d67983 */ /* 0x002f220000300a00 */
[----:B------:R-:W-:-:S03]  /*7cfc0*/  IMAD.MOV.U32 R0, RZ, RZ, R213 ;  /* 0x000000ffff007224 */ /* 0x000fc600078e00d5 */
[----:B--2---:R-:W2:Y:S04]  /*7cfd0*/  LDL.LU.64 R212, [R1+0x758] ;  /* 0x0007580001d47983 */ /* 0x004ea80000300a00 */
[----:B------:R1:W-:Y:S04]  /*7cfe0*/  STL [R1+0xfe4], R0 ;  /* 0x000fe40001007387 */ /* 0x0003e80000100800 */
[----:B------:R1:W-:Y:S02]  /*7cff0*/  STL [R1+0xff0], R210 ;  /* 0x000ff0d201007387 */ /* 0x0003e40000100800 */
[----:B-1----:R-:W-:-:S02]  /*7d000*/  IMAD.MOV.U32 R0, RZ, RZ, R211 ;  /* 0x000000ffff007224 */ /* 0x002fc400078e00d3 */
[----:B------:R-:W2:Y:S04]  /*7d010*/  LDL.LU.64 R210, [R1+0x688] ;  /* 0x0006880001d27983 */ /* 0x000ea80000300a00 */
[----:B------:R1:W-:Y:S04]  /*7d020*/  STL [R1+0xfec], R0 ;  /* 0x000fec0001007387 */ /* 0x0003e80000100800 */
[----:B---3--:R-:W-:Y:S01]  /*7d030*/  STL [R1+0xff8], R146 ;  /* 0x000ff89201007387 */ /* 0x008fe20000100800 */
[----:B-1----:R-:W-:-:S03]  /*7d040*/  MOV R0, R147 ;  /* 0x0000009300007202 */ /* 0x002fc60000000f00 */
[----:B------:R-:W-:Y:S04]  /*7d050*/  STL [R1+0x1000], R150 ;  /* 0x0010009601007387 */ /* 0x000fe80000100800 */
[----:B------:R1:W-:Y:S04]  /*7d060*/  STL [R1+0xff4], R0 ;  /* 0x000ff40001007387 */ /* 0x0003e80000100800 */
[----:B------:R-:W-:Y:S01]  /*7d070*/  STL [R1+0x1008], R220 ;  /* 0x001008dc01007387 */ /* 0x000fe20000100800 */
[----:B-1----:R-:W-:-:S05]  /*7d080*/  IMAD.MOV.U32 R0, RZ, RZ, R151 ;  /* 0x000000ffff007224 */ /* 0x002fca00078e0097 */
[----:B------:R1:W-:Y:S04]  /*7d090*/  STL [R1+0xffc], R0 ;  /* 0x000ffc0001007387 */ /* 0x0003e80000100800 */
[----:B------:R-:W3:Y:S01]  /*7d0a0*/  LDL.LU.64 R150, [R1+0x10a0] ;  /* 0x0010a00001967983 */ /* 0x000ee20000300a00 */
[----:B-1----:R-:W-:-:S03]  /*7d0b0*/  IMAD.MOV.U32 R0, RZ, RZ, R221 ;  /* 0x000000ffff007224 */ /* 0x002fc600078e00dd */
[----:B------:R-:W-:Y:S04]  /*7d0c0*/  STL [R1+0x1010], R208 ;  /* 0x001010d001007387 */ /* 0x000fe80000100800 */
[----:B------:R1:W-:Y:S04]  /*7d0d0*/  STL [R1+0x1004], R0 ;  /* 0x0010040001007387 */ /* 0x0003e80000100800 */
[----:B------:R-:W3:Y:S01]  /*7d0e0*/  LDL.LU.64 R220, [R1+0x1090] ;  /* 0x0010900001dc7983 */ /* 0x000ee20000300a00 */
[----:B-1----:R-:W-:-:S03]  /*7d0f0*/  MOV R0, R209 ;  /* 0x000000d100007202 */ /* 0x002fc60000000f00 */
[----:B------:R-:W-:Y:S04]  /*7d100*/  STL [R1+0x1018], R156 ;  /* 0x0010189c01007387 */ /* 0x000fe80000100800 */
[----:B------:R4:W-:Y:S04]  /*7d110*/  STL [R1+0x100c], R0 ;  /* 0x00100c0001007387 */ /* 0x0009e80000100800 */
        /* <DEDUP_REMOVED lines=19> */
[----:B--2---:R-:W-:Y:S01]  /*7d250*/  STL [R1+0x1048], R212 ;  /* 0x001048d401007387 */ /* 0x004fe20000100800 */
[----:B-1----:R-:W-:-:S05]  /*7d260*/  IMAD.MOV.U32 R0, RZ, RZ, R215 ;  /* 0x000000ffff007224 */ /* 0x002fca00078e00d7 */
[----:B------:R1:W-:Y:S04]  /*7d270*/  STL [R1+0x103c], R0 ;  /* 0x00103c0001007387 */ /* 0x0003e80000100800 */
[----:B------:R-:W2:Y:S01]  /*7d280*/  LDL.LU.64 R214, [R1+0x10d0] ;  /* 0x0010d00001d67983 */ /* 0x000ea20000300a00 */
[----:B-1----:R-:W-:-:S03]  /*7d290*/  MOV R0, R213 ;  /* 0x000000d500007202 */ /* 0x002fc60000000f00 */
[----:B------:R-:W-:Y:S04]  /*7d2a0*/  STL [R1+0x1050], R210 ;  /* 0x001050d201007387 */ /* 0x000fe80000100800 */
        /* <DEDUP_REMOVED lines=37> */
[----:B--2---:R-:W-:-:S03]  /*7d500*/  MOV R0, R215 ;  /* 0x000000d700007202 */ /* 0x004fc60000000f00 */
[----:B------:R1:W-:Y:S04]  /*7d510*/  STL [R1+0x10a0], R214 ;  /* 0x0010a0d601007387 */ /* 0x0003e80000100800 */
[----:B------:R-:W2:Y:S04]  /*7d520*/  LDL.LU.64 R146, [R1+0x10f8] ;  /* 0x0010f80001927983 */ /* 0x000ea80000300a00 */
[----:B------:R1:W-:Y:S04]  /*7d530*/  STL [R1+0x109c], R0 ;  /* 0x00109c0001007387 */ /* 0x0003e80000100800 */
[----:B------:R1:W-:Y:S04]  /*7d540*/  STL [R1+0x10a8], R212 ;  /* 0x0010a8d401007387 */ /* 0x0003e80000100800 */
[----:B-1----:R-:W2:Y:S01]  /*7d550*/  LDL.LU.64 R214, [R1+0x1100] ;  /* 0x0011000001d67983 */ /* 0x002ea20000300a00 */
[----:B------:R-:W-:-:S03]  /*7d560*/  IMAD.MOV.U32 R0, RZ, RZ, R213 ;  /* 0x000000ffff007224 */ /* 0x000fc600078e00d5 */
[----:B------:R-:W2:Y:S04]  /*7d570*/  LDL.LU.64 R212, [R1+0x1108] ;  /* 0x0011080001d47983 */ /* 0x000ea80000300a00 */
        /* <DEDUP_REMOVED lines=35> */
[----:B--2---:R-:W-:Y:S02]  /*7d7b0*/  IMAD.MOV.U32 R0, RZ, RZ, R147 ;  /* 0x000000ffff007224 */ /* 0x004fe400078e0093 */
[----:B------:R-:W-:Y:S04]  /*7d7c0*/  STL [R1+0x10f8], R146 ;  /* 0x0010f89201007387 */ /* 0x000fe80000100800 */
[----:B------:R-:W-:Y:S04]  /*7d7d0*/  STL [R1+0x1100], R214 ;  /* 0x001100d601007387 */ /* 0x000fe80000100800 */
[----:B------:R1:W-:Y:S04]  /*7d7e0*/  STL [R1+0x10f4], R0 ;  /* 0x0010f40001007387 */ /* 0x0003e80000100800 */
[----:B------:R-:W-:Y:S01]  /*7d7f0*/  STL [R1+0x1108], R212 ;  /* 0x001108d401007387 */ /* 0x000fe20000100800 */
        /* <DEDUP_REMOVED lines=100> */
[----:B------:R-:W2:Y:S04]  /*7de40*/  LDL.LU.64 R210, [R1+0x1230] ;  /* 0x0012300001d27983 */ /* 0x000ea80000300a00 */
[----:B------:R-:W-:Y:S04]  /*7de50*/  STL [R1+0x11d4], R227 ;  /* 0x0011d4e301007387 */ /* 0x000fe80000100800 */
[----:B---3--:R3:W-:Y:S01]  /*7de60*/  STL [R1+0x11e0], R150 ;  /* 0x0011e09601007387 */ /* 0x0087e20000100800 */
[----:B-1----:R-:W-:-:S03]  /*7de70*/  IMAD.MOV.U32 R0, RZ, RZ, R151 ;  /* 0x000000ffff007224 */ /* 0x002fc600078e0097 */
[----:B------:R-:W2:Y:S04]  /*7de80*/  LDL.LU.64 R144, [R1+0x1238] ;  /* 0x0012380001907983 */ /* 0x000ea80000300a00 */
[----:B------:R-:W-:Y:S04]  /*7de90*/  STL [R1+0x11e8], R220 ;  /* 0x0011e8dc01007387 */ /* 0x000fe80000100800 */
[----:B------:R1:W-:Y:S04]  /*7dea0*/  STL [R1+0x11dc], R0 ;  /* 0x0011dc0001007387 */ /* 0x0003e80000100800 */
[----:B---3--:R-:W3:Y:S01]  /*7deb0*/  LDL.LU.64 R150, [R1+0x1240] ;  /* 0x0012400001967983 */ /* 0x008ee20000300a00 */
[----:B-1----:R-:W-:-:S03]  /*7dec0*/  MOV R0, R221 ;  /* 0x000000dd00007202 */ /* 0x002fc60000000f00 */
        /* <DEDUP_REMOVED lines=21> */
[----:B------:R-:W4:Y:S04]  /*7e020*/  LDL.LU.64 R218, [R1+0x1270] ;  /* 0x0012700001da7983 */ /* 0x000f280000300a00 */
[----:B------:R-:W-:Y:S04]  /*7e030*/  STL [R1+0x1214], R235 ;  /* 0x001214eb01007387 */ /* 0x000fe80000100800 */
[----:B--2---:R2:W-:Y:S04]  /*7e040*/  STL [R1+0x1220], R214 ;  /* 0x001220d601007387 */ /* 0x0045e80000100800 */
[----:B------:R-:W4:Y:S01]  /*7e050*/  LDL.LU.64 R216, [R1+0x1278] ;  /* 0x0012780001d87983 */ /* 0x000f220000300a00 */
[----:B-1----:R-:W-:-:S03]  /*7e060*/  MOV R0, R215 ;  /* 0x000000d700007202 */ /* 0x002fc60000000f00 */
[----:B------:R-:W-:Y:S04]  /*7e070*/  STL [R1+0x1228], R212 ;  /* 0x001228d401007387 */ /* 0x000fe80000100800 */
[----:B------:R1:W-:Y:S04]  /*7e080*/  STL [R1+0x121c], R0 ;  /* 0x00121c0001007387 */ /* 0x0003e80000100800 */
[----:B--2---:R-:W2:Y:S01]  /*7e090*/  LDL.LU.64 R214, [R1+0x1280] ;  /* 0x0012800001d67983 */ /* 0x004ea20000300a00 */
[----:B-1----:R-:W-:-:S03]  /*7e0a0*/  IMAD.MOV.U32 R0, RZ, RZ, R213 ;  /* 0x000000ffff007224 */ /* 0x002fc600078e00d5 */
[----:B------:R-:W-:Y:S04]  /*7e0b0*/  STL [R1+0x1230], R210 ;  /* 0x001230d201007387 */ /* 0x000fe80000100800 */
[----:B------:R1:W-:Y:S04]  /*7e0c0*/  STL [R1+0x1224], R0 ;  /* 0x0012240001007387 */ /* 0x0003e80000100800 */
[----:B------:R-:W2:Y:S01]  /*7e0d0*/  LDL.LU.64 R212, [R1+0x1288] ;  /* 0x0012880001d47983 */ /* 0x000ea20000300a00 */
[----:B-1----:R-:W-:-:S03]  /*7e0e0*/  IMAD.MOV.U32 R0, RZ, RZ, R211 ;  /* 0x000000ffff007224 */ /* 0x002fc600078e00d3 */
[----:B------:R-:W-:Y:S04]  /*7e0f0*/  STL [R1+0x1238], R144 ;  /* 0x0012389001007387 */ /* 0x000fe80000100800 */
[----:B------:R1:W-:Y:S04]  /*7e100*/  STL [R1+0x122c], R0 ;  /* 0x00122c0001007387 */ /* 0x0003e80000100800 */
[----:B------:R-:W2:Y:S01]  /*7e110*/  LDL.LU.64 R210, [R1+0x1290] ;  /* 0x0012900001d27983 */ /* 0x000ea20000300a00 */
[----:B-1----:R-:W-:-:S03]  /*7e120*/  MOV R0, R145 ;  /* 0x0000009100007202 */ /* 0x002fc60000000f00 */
[----:B---3--:R-:W-:Y:S04]  /*7e130*/  STL [R1+0x1240], R150 ;  /* 0x0012409601007387 */ /* 0x008fe80000100800 */
[----:B------:R1:W-:Y:S04]  /*7e140*/  STL [R1+0x1234], R0 ;  /* 0x0012340001007387 */ /* 0x0003e80000100800 */
[----:B------:R-:W-:Y:S01]  /*7e150*/  STL [R1+0x1248], R220 ;  /* 0x001248dc01007387 */ /* 0x000fe20000100800 */
[----:B-1----:R-:W-:-:S05]  /*7e160*/  IMAD.MOV.U32 R0, RZ, RZ, R151 ;  /* 0x000000ffff007224 */ /* 0x002fca00078e0097 */
[----:B------:R1:W-:Y:S04]  /*7e170*/  STL [R1+0x123c], R0 ;  /* 0x00123c0001007387 */ /* 0x0003e80000100800 */
[----:B------:R-:W3:Y:S01]  /*7e180*/  LDL.LU.64 R150, [R1+0x1468] ;  /* 0x0014680001967983 */ /* 0x000ee20000300a00 */
[----:B-1----:R-:W-:-:S05]  /*7e190*/  IMAD.MOV.U32 R0, RZ, RZ, R221 ;  /* 0x000000ffff007224 */ /* 0x002fca00078e00dd */
[----:B------:R1:W-:Y:S04]  /*7e1a0*/  STL [R1+0x1244], R0 ;  /* 0x0012440001007387 */ /* 0x0003e80000100800 */
[----:B------:R1:W-:Y:S02]  /*7e1b0*/  STL [R1+0x1250], R208 ;  /* 0x001250d001007387 */ /* 0x0003e40000100800 */
[----:B-1----:R-:W-:Y:S02]  /*7e1c0*/  MOV R0, R209 ;  /* 0x000000d100007202 */ /* 0x002fe40000000f00 */
[----:B------:R-:W3:Y:S04]  /*7e1d0*/  LDL.LU.64 R208, [R1+0x12a8] ;  /* 0x0012a80001d07983 */ /* 0x000ee80000300a00 */
[----:B------:R1:W-:Y:S04]  /*7e1e0*/  STL [R1+0x124c], R0 ;  /* 0x00124c0001007387 */ /* 0x0003e80000100800 */
[----:B------:R-:W-:Y:S04]  /*7e1f0*/  STL [R1+0x1258], R242 ;  /* 0x001258f201007387 */ /* 0x000fe80000100800 */
[----:B------:R-:W-:Y:S04]  /*7e200*/  STL [R1+0x1254], R243 ;  /* 0x001254f301007387 */ /* 0x000fe80000100800 */
[----:B------:R-:W3:Y:S04]  /*7e210*/  LDL.LU.64 R220, [R1+0x12b0] ;  /* 0x0012b00001dc7983 */ /* 0x000ee80000300a00 */
[----:B----4-:R-:W-:Y:S01]  /*7e220*/  STL [R1+0x1260], R146 ;  /* 0x0012609201007387 */ /* 0x010fe20000100800 */
[----:B-1----:R-:W-:-:S03]  /*7e230*/  IMAD.MOV.U32 R0, RZ, RZ, R147 ;  /* 0x000000ffff007224 */ /* 0x002fc600078e0093 */
[----:B------:R-:W4:Y:S04]  /*7e240*/  LDL.LU.64 R144, [R1+0x12b8] ;  /* 0x0012b80001907983 */ /* 0x000f280000300a00 */
[----:B------:R1:W-:Y:S04]  /*7e250*/  STL [R1+0x125c], R0 ;  /* 0x00125c0001007387 */ /* 0x0003e80000100800 */
[----:B------:R-:W-:Y:S01]  /*7e260*/  STL [R1+0x1268], R148 ;  /* 0x0012689401007387 */ /* 0x000fe20000100800 */
        /* <DEDUP_REMOVED lines=15> */
[----:B------:R-:W-:Y:S04]  /*7e360*/  STL [R1+0x1288], R212 ;  /* 0x001288d401007387 */ /* 0x000fe80000100800 */
[----:B------:R-:W2:Y:S01]  /*7e370*/  LDL.LU.64 R148, [R1+0x1460] ;  /* 0x0014600001947983 */ /* 0x000ea20000300a00 */
[----:B-1----:R-:W-:-:S05]  /*7e380*/  MOV R0, R213 ;  /* 0x000000d500007202 */ /* 0x002fca0000000f00 */
[----:B------:R1:W-:Y:S04]  /*7e390*/  STL [R1+0x1284], R0 ;  /* 0x0012840001007387 */ /* 0x0003e80000100800 */
[----:B------:R1:W-:Y:S02]  /*7e3a0*/  STL [R1+0x1290], R210 ;  /* 0x001290d201007387 */ /* 0x0003e40000100800 */
[----:B-1----:R-:W-:Y:S02]  /*7e3b0*/  IMAD.MOV.U32 R0, RZ, RZ, R211 ;  /* 0x000000ffff007224 */ /* 0x002fe400078e00d3 */
[----:B------:R-:W2:Y:S04]  /*7e3c0*/  LDL.LU.64 R212, [R1+0x12e8] ;  /* 0x0012e80001d47983 */ /* 0x000ea80000300a00 */
[----:B------:R1:W-:Y:S04]  /*7e3d0*/  STL [R1+0x128c], R0 ;  /* 0x00128c0001007387 */ /* 0x0003e80000100800 */
[----:B------:R-:W-:Y:S04]  /*7e3e0*/  STL [R1+0x1298], R250 ;  /* 0x001298fa01007387 */ /* 0x000fe80000100800 */
[----:B------:R-:W-:Y:S04]  /*7e3f0*/  STL [R1+0x1294], R251 ;  /* 0x001294fb01007387 */ /* 0x000fe80000100800 */
[----:B------:R-:W2:Y:S04]  /*7e400*/  LDL.LU.64 R210, [R1+0x12f0] ;  /* 0x0012f00001d27983 */ /* 0x000ea80000300a00 */
[----:B---3--:R3:W-:Y:S01]  /*7e410*/  STL [R1+0x12a0], R150 ;  /* 0x0012a09601007387 */ /* 0x0087e20000100800 */
[----:B-1----:R-:W-:-:S03]  /*7e420*/  IMAD.MOV.U32 R0, RZ, RZ, R151 ;  /* 0x000000ffff007224 */ /* 0x002fc600078e0097 */
[----:B---3--:R-:W3:Y:S04]  /*7e430*/  LDL.LU.64 R150, [R1+0x12f8] ;  /* 0x0012f80001967983 */ /* 0x008ee80000300a00 */
[----:B------:R1:W-:Y:S04]  /*7e440*/  STL [R1+0x129c], R0 ;  /* 0x00129c0001007387 */ /* 0x0003e80000100800 */
[----:B------:R1:W-:Y:S02]  /*7e450*/  STL [R1+0x12a8], R208 ;  /* 0x0012a8d001007387 */ /* 0x0003e40000100800 */
[----:B-1----:R-:W-:-:S02]  /*7e460*/  MOV R0, R209 ;  /* 0x000000d100007202 */ /* 0x002fc40000000f00 */
[----:B------:R-:W3:Y:S04]  /*7e470*/  LDL.LU.64 R208, [R1+0x1300] ;  /* 0x0013000001d07983 */ /* 0x000ee80000300a00 */
[----:B------:R1:W-:Y:S04]  /*7e480*/  STL [R1+0x12a4], R0 ;  /* 0x0012a40001007387 */ /* 0x0003e80000100800 */
[----:B------:R1:W-:Y:S02]  /*7e490*/  STL [R1+0x12b0], R220 ;  /* 0x0012b0dc01007387 */ /* 0x0003e40000100800 */
[----:B-1----:R-:W-:-:S02]  /*7e4a0*/  IMAD.MOV.U32 R0, RZ, RZ, R221 ;  /* 0x000000ffff007224 */ /* 0x002fc400078e00dd */
[----:B------:R-:W3:Y:S04]  /*7e4b0*/  LDL.LU.64 R220, [R1+0x1308] ;  /* 0x0013080001dc7983 */ /* 0x000ee80000300a00 */
        /* <DEDUP_REMOVED lines=21> */
[----:B------:R1:W-:Y:S02]  /*7e610*/  STL [R1+0x12e0], R148 ;  /* 0x0012e09401007387 */ /* 0x0003e40000100800 */
[----:B-1----:R-:W-:-:S02]  /*7e620*/  IMAD.MOV.U32 R0, RZ, RZ, R149 ;  /* 0x000000ffff007224 */ /* 0x002fc400078e0095 */
[----:B------:R-:W2:Y:S04]  /*7e630*/  LDL.LU.64 R148, [R1+0x1338] ;  /* 0x0013380001947983 */ /* 0x000ea80000300a00 */
[----:B------:R1:W-:Y:S04]  /*7e640*/  STL [R1+0x12dc], R0 ;  /* 0x0012dc0001007387 */ /* 0x0003e80000100800 */
[----:B------:R1:W-:Y:S02]  /*7e650*/  STL [R1+0x12e8], R212 ;  /* 0x0012e8d401007387 */ /* 0x0003e40000100800 */
[----:B-1----:R-:W-:-:S02]  /*7e660*/  IMAD.MOV.U32 R0, RZ, RZ, R213 ;  /* 0x000000ffff007224 */ /* 0x002fc400078e00d5 */
[----:B------:R-:W2:Y:S04]  /*7e670*/  LDL.LU.64 R212, [R1+0x1340] ;  /* 0x0013400001d47983 */ /* 0x000ea80000300a00 */
[----:B------:R1:W-:Y:S04]  /*7e680*/  STL [R1+0x12e4], R0 ;  /* 0x0012e40001007387 */ /* 0x0003e80000100800 */
[----:B------:R1:W-:Y:S02]  /*7e690*/  STL [R1+0x12f0], R210 ;  /* 0x0012f0d201007387 */ /* 0x0003e40000100800 */
[----:B-1----:R-:W-:-:S02]  /*7e6a0*/  MOV R0, R211 ;  /* 0x000000d300007202 */ /* 0x002fc40000000f00 */
[----:B------:R-:W2:Y:S04]  /*7e6b0*/  LDL.LU.64 R210, [R1+0x1348] ;  /* 0x0013480001d27983 */ /* 0x000ea80000300a00 */
[----:B------:R1:W-:Y:S04]  /*7e6c0*/  STL [R1+0x12ec], R0 ;  /* 0x0012ec0001007387 */ /* 0x0003e80000100800 */
[----:B---3--:R3:W-:Y:S01]  /*7e6d0*/  STL [R1+0x12f8], R150 ;  /* 0x0012f89601007387 */ /* 0x0087e20000100800 */
[----:B-1----:R-:W-:-:S03]  /*7e6e0*/  IMAD.MOV.U32 R0, RZ, RZ, R151 ;  /* 0x000000ffff007224 */ /* 0x002fc600078e0097 */
[----:B---3--:R-:W3:Y:S04]  /*7e6f0*/  LDL.LU.64 R150, [R1+0x1350] ;  /* 0x0013500001967983 */ /* 0x008ee80000300a00 */
[----:B------:R1:W-:Y:S04]  /*7e700*/  STL [R1+0x12f4], R0 ;  /* 0x0012f40001007387 */ /* 0x0003e80000100800 */
[----:B------:R1:W-:Y:S02]  /*7e710*/  STL [R1+0x1300], R208 ;  /* 0x001300d001007387 */ /* 0x0003e40000100800 */
[----:B-1----:R-:W-:-:S02]  /*7e720*/  IMAD.MOV.U32 R0, RZ, RZ, R209 ;  /* 0x000000ffff007224 */ /* 0x002fc400078e00d1 */
[----:B------:R-:W3:Y:S04]  /*7e730*/  LDL.LU.64 R208, [R1+0x1358] ;  /* 0x0013580001d07983 */ /* 0x000ee80000300a00 */
[----:B------:R1:W-:Y:S04]  /*7e740*/  STL [R1+0x12fc], R0 ;  /* 0x0012fc0001007387 */ /* 0x0003e80000100800 */
[----:B------:R1:W-:Y:S02]  /*7e750*/  STL [R1+0x1308], R220 ;  /* 0x001308dc01007387 */ /* 0x0003e40000100800 */
[----:B-1----:R-:W-:-:S02]  /*7e760*/  MOV R0, R221 ;  /* 0x000000dd00007202 */ /* 0x002fc40000000f00 */
[----:B------:R-:W3:Y:S04]  /*7e770*/  LDL.LU.64 R220, [R1+0x1528] ;  /* 0x0015280001dc7983 */ /* 0x000ee80000300a00 */
        /* <DEDUP_REMOVED lines=21> */
[----:B------:R1:W-:Y:S02]  /*7e8d0*/  STL [R1+0x1338], R148 ;  /* 0x0013389401007387 */ /* 0x0003e40000100800 */
[----:B-1----:R-:W-:-:S02]  /*7e8e0*/  MOV R0, R149 ;  /* 0x0000009500007202 */ /* 0x002fc40000000f00 */
[----:B------:R-:W2:Y:S04]  /*7e8f0*/  LDL.LU.64 R148, [R1+0x1390] ;  /* 0x0013900001947983 */ /* 0x000ea80000300a00 */
        /* <DEDUP_REMOVED lines=9> */
[----:B---3--:R3:W-:Y:S01]  /*7e990*/  STL [R1+0x1350], R150 ;  /* 0x0013509601007387 */ /* 0x0087e20000100800 */
[----:B-1----:R-:W-:-:S03]  /*7e9a0*/  MOV R0, R151 ;  /* 0x0000009700007202 */ /* 0x002fc60000000f00 */
[----:B---3--:R-:W3:Y:S04]  /*7e9b0*/  LDL.LU.64 R150, [R1+0x13a8] ;  /* 0x0013a80001967983 */ /* 0x008ee80000300a00 */
[----:B------:R1:W-:Y:S04]  /*7e9c0*/  STL [R1+0x134c], R0 ;  /* 0x00134c0001007387 */ /* 0x0003e80000100800 */
[----:B------:R1:W-:Y:S02]  /*7e9d0*/  STL [R1+0x1358], R208 ;  /* 0x001358d001007387 */ /* 0x0003e40000100800 */
[----:B-1----:R-:W-:-:S02]  /*7e9e0*/  IMAD.MOV.U32 R0, RZ, RZ, R209 ;  /* 0x000000ffff007224 */ /* 0x002fc400078e00d1 */
[----:B------:R-:W3:Y:S04]  /*7e9f0*/  LDL.LU.64 R208, [R1+0x13b0] ;  /* 0x0013b00001d07983 */ /* 0x000ee80000300a00 */
[----:B------:R1:W-:Y:S04]  /*7ea00*/  STL [R1+0x1354], R0 ;  /* 0x0013540001007387 */ /* 0x0003e80000100800 */
[----:B------:R1:W-:Y:S02]  /*7ea10*/  STL [R1+0x1360], R220 ;  /* 0x001360dc01007387 */ /* 0x0003e40000100800 */
[----:B-1----:R-:W-:-:S02]  /*7ea20*/  IMAD.MOV.U32 R0, RZ, RZ, R221 ;  /* 0x000000ffff007224 */ /* 0x002fc400078e00dd */
[----:B------:R-:W3:Y:S04]  /*7ea30*/  LDL.LU.64 R220, [R1+0x13b8] ;  /* 0x0013b80001dc7983 */ /* 0x000ee80000300a00 */
        /* <DEDUP_REMOVED lines=265> */
[----:B----4-:R-:W-:Y:S04]  /*7fad0*/  STL [R1+0x1578], R144 ;  /* 0x0015789001007387 */ /* 0x010fe80000100800 */
[----:B------:R-:W4:Y:S01]  /*7fae0*/  LDL.LU.64 R142, [R1+0x15d0] ;  /* 0x0015d000018e7983 */ /* 0x000f220000300a00 */
[----:B-1----:R-:W-:-:S05]  /*7faf0*/  MOV R0, R145 ;  /* 0x0000009100007202 */ /* 0x002fca0000000f00 */
[----:B------:R1:W-:Y:S04]  /*7fb00*/  STL [R1+0x1574], R0 ;  /* 0x0015740001007387 */ /* 0x0003e80000100800 */
[----:B------:R-:W-:Y:S01]  /*7fb10*/  STL [R1+0x1580], R146 ;  /* 0x0015809201007387 */ /* 0x000fe20000100800 */
[----:B-1----:R-:W-:-:S03]  /*7fb20*/  IMAD.MOV.U32 R0, RZ, RZ, R147 ;  /* 0x000000ffff007224 */ /* 0x002fc600078e0093 */
        /* <DEDUP_REMOVED lines=16> */
[----:B-1----:R-:W-:-:S05]  /*7fc30*/  IMAD.MOV.U32 R0, RZ, RZ, R149 ;  /* 0x000000ffff007224 */ /* 0x002fca00078e0095 */
[----:B------:R1:W-:Y:S04]  /*7fc40*/  STL [R1+0x159c], R0 ;  /* 0x00159c0001007387 */ /* 0x0003e80000100800 */
[----:B------:R1:W-:Y:S02]  /*7fc50*/  STL [R1+0x15a8], R212 ;  /* 0x0015a8d401007387 */ /* 0x0003e40000100800 */
[----:B-1----:R-:W-:Y:S02]  /*7fc60*/  MOV R0, R213 ;  /* 0x000000d500007202 */ /* 0x002fe40000000f00 */
[----:B------:R-:W2:Y:S04]  /*7fc70*/  LDL.LU.64 R212, [R1+0x1600] ;  /* 0x0016000001d47983 */ /* 0x000ea80000300a00 */
[----:B------:R1:W-:Y:S04]  /*7fc80*/  STL [R1+0x15a4], R0 ;  /* 0x0015a40001007387 */ /* 0x0003e80000100800 */
[----:B------:R1:W-:Y:S02]  /*7fc90*/  STL [R1+0x15b0], R210 ;  /* 0x0015b0d201007387 */ /* 0x0003e40000100800 */
[----:B-1----:R-:W-:-:S02]  /*7fca0*/  IMAD.MOV.U32 R0, RZ, RZ, R211 ;  /* 0x000000ffff007224 */ /* 0x002fc400078e00d3 */
[----:B------:R-:W2:Y:S04]  /*7fcb0*/  LDL.LU.64 R210, [R1+0x1608] ;  /* 0x0016080001d27983 */ /* 0x000ea80000300a00 */
[----:B------:R1:W-:Y:S04]  /*7fcc0*/  STL [R1+0x15ac], R0 ;  /* 0x0015ac0001007387 */ /* 0x0003e80000100800 */
[----:B---3--:R-:W-:Y:S04]  /*7fcd0*/  STL [R1+0x15b8], R150 ;  /* 0x0015b89601007387 */ /* 0x008fe80000100800 */
[----:B------:R-:W3:Y:S01]  /*7fce0*/  LDL.LU.64 R148, [R1+0x1610] ;  /* 0x0016100001947983 */ /* 0x000ee20000300a00 */
[----:B-1----:R-:W-:-:S05]  /*7fcf0*/  IMAD.MOV.U32 R0, RZ, RZ, R151 ;  /* 0x000000ffff007224 */ /* 0x002fca00078e0097 */
[----:B------:R1:W-:Y:S02]  /*7fd00*/  STL [R1+0x15b4], R0 ;  /* 0x0015b40001007387 */ /* 0x0003e40000100800 */
[----:B-1----:R-:W-:Y:S02]  /*7fd10*/  MOV R0, R209 ;  /* 0x000000d100007202 */ /* 0x002fe40000000f00 */
[----:B------:R1:W-:Y:S04]  /*7fd20*/  STL [R1+0x15c0], R208 ;  /* 0x0015c0d001007387 */ /* 0x0003e80000100800 */
[----:B-1----:R-:W3:Y:S04]  /*7fd30*/  LDL.LU.64 R208, [R1+0x1618] ;  /* 0x0016180001d07983 */ /* 0x002ee80000300a00 */
[----:B------:R1:W-:Y:S04]  /*7fd40*/  STL [R1+0x15bc], R0 ;  /* 0x0015bc0001007387 */ /* 0x0003e80000100800 */
[----:B------:R4:W-:Y:S04]  /*7fd50*/  STL [R1+0x15c8], R220 ;  /* 0x0015c8dc01007387 */ /* 0x0009e80000100800 */
[----:B------:R-:W3:Y:S01]  /*7fd60*/  LDL.LU.64 R150, [R1+0x1798] ;  /* 0x0017980001967983 */ /* 0x000ee20000300a00 */
[----:B-1----:R-:W-:-:S03]  /*7fd70*/  IMAD.MOV.U32 R0, RZ, RZ, R221 ;  /* 0x000000ffff007224 */ /* 0x002fc600078e00dd */
[----:B----4-:R-:W-:Y:S04]  /*7fd80*/  STL [R1+0x15d0], R142 ;  /* 0x0015d08e01007387 */ /* 0x010fe80000100800 */
[----:B------:R1:W-:Y:S04]  /*7fd90*/  STL [R1+0x15c4], R0 ;  /* 0x0015c40001007387 */ /* 0x0003e80000100800 */
[----:B------:R-:W4:Y:S01]  /*7fda0*/  LDL.LU.64 R220, [R1+0x16d8] ;  /* 0x0016d80001dc7983 */ /* 0x000f220000300a00 */
[----:B-1----:R-:W-:-:S03]  /*7fdb0*/  IMAD.MOV.U32 R0, RZ, RZ, R143 ;  /* 0x000000ffff007224 */ /* 0x002fc600078e008f */
[----:B------:R-:W-:Y:S04]  /*7fdc0*/  STL [R1+0x15d8], R144 ;  /* 0x0015d89001007387 */ /* 0x000fe80000100800 */
[----:B------:R1:W-:Y:S02]  /*7fdd0*/  STL [R1+0x15cc], R0 ;  /* 0x0015cc0001007387 */ /* 0x0003e40000100800 */
[----:B-1----:R-:W-:Y:S02]  /*7fde0*/  MOV R0, R145 ;  /* 0x0000009100007202 */ /* 0x002fe40000000f00 */
        /* <DEDUP_REMOVED lines=32> */
[----:B------:R-:W-:Y:S04]  /*7fff0*/  STL [R1+0x1620], R150 ;  /* 0x0016209601007387 */ /* 0x000fe80000100800 */
[----:B------:R1:W-:Y:S04]  /*80000*/  STL [R1+0x1614], R0 ;  /* 0x0016140001007387 */ /* 0x0003e80000100800 */
[----:B------:R-:W3:Y:S01]  /*80010*/  LDL.LU.64 R208, [R1+0x1670] ;  /* 0x0016700001d07983 */ /* 0x000ee20000300a00 */
[----:B-1----:R-:W-:-:S03]  /*80020*/  MOV R0, R151 ;  /* 0x0000009700007202 */ /* 0x002fc60000000f00 */
[----:B----4-:R-:W-:Y:S04]  /*80030*/  STL [R1+0x1628], R220 ;  /* 0x001628dc01007387 */ /* 0x010fe80000100800 */
[----:B------:R1:W-:Y:S04]  /*80040*/  STL [R1+0x161c], R0 ;  /* 0x00161c0001007387 */ /* 0x0003e80000100800 */
[----:B------:R-:W4:Y:S04]  /*80050*/  LDL.LU.64 R142, [R1+0x1678] ;  /* 0x00167800018e7983 */ /* 0x000f280000300a00 */
[----:B------:R-:W4:Y:S01]  /*80060*/  LDL.LU.64 R150, [R1+0x1680] ;  /* 0x0016800001967983 */ /* 0x000f220000300a00 */
[----:B-1----:R-:W-:-:S05]  /*80070*/  IMAD.MOV.U32 R0, RZ, RZ, R221 ;  /* 0x000000ffff007224 */ /* 0x002fca00078e00dd */
[----:B------:R1:W-:Y:S04]  /*80080*/  STL [R1+0x1624], R0 ;  /* 0x0016240001007387 */ /* 0x0003e80000100800 */
[----:B------:R1:W-:Y:S02]  /*80090*/  STL [R1+0x1630], R144 ;  /* 0x0016309001007387 */ /* 0x0003e40000100800 */
[----:B-1----:R-:W-:Y:S02]  /*800a0*/  IMAD.MOV.U32 R0, RZ, RZ, R145 ;  /* 0x000000ffff007224 */ /* 0x002fe400078e0091 */
[----:B------:R-:W4:Y:S04]  /*800b0*/  LDL.LU.64 R220, [R1+0x1688] ;  /* 0x0016880001dc7983 */ /* 0x000f280000300a00 */
        /* <DEDUP_REMOVED lines=12> */
[----:B------:R-:W-:Y:S04]  /*80180*/  STL [R1+0x1650], R146 ;  /* 0x0016509201007387 */ /* 0x000fe80000100800 */
[----:B------:R1:W-:Y:S04]  /*80190*/  STL [R1+0x1644], R0 ;  /* 0x0016440001007387 */ /* 0x0003e80000100800 */
[----:B------:R-:W2:Y:S01]  /*801a0*/  LDL.LU.64 R214, [R1+0x1720] ;  /* 0x0017200001d67983 */ /* 0x000ea20000300a00 */
[----:B-1----:R-:W-:-:S03]  /*801b0*/  MOV R0, R147 ;  /* 0x0000009300007202 */ /* 0x002fc60000000f00 */
[----:B------:R-:W-:Y:S04]  /*801c0*/  STL [R1+0x1658], R212 ;  /* 0x001658d401007387 */ /* 0x000fe80000100800 */
[----:B------:R1:W-:Y:S02]  /*801d0*/  STL [R1+0x164c], R0 ;  /* 0x00164c0001007387 */ /* 0x0003e40000100800 */
[----:B-1----:R-:W-:Y:S02]  /*801e0*/  IMAD.MOV.U32 R0, RZ, RZ, R213 ;  /* 0x000000ffff007224 */ /* 0x002fe400078e00d5 */
[----:B------:R-:W2:Y:S04]  /*801f0*/  LDL.LU.64 R212, [R1+0x16b0] ;  /* 0x0016b00001d47983 */ /* 0x000ea80000300a00 */
[----:B------:R1:W-:Y:S04]  /*80200*/  STL [R1+0x1654], R0 ;  /* 0x0016540001007387 */ /* 0x0003e80000100800 */
[----:B------:R3:W-:Y:S04]  /*80210*/  STL [R1+0x1660], R210 ;  /* 0x001660d201007387 */ /* 0x0007e80000100800 */
[----:B------:R-:W2:Y:S01]  /*80220*/  LDL.LU.64 R146, [R1+0x16b8] ;  /* 0x0016b80001927983 */ /* 0x000ea20000300a00 */
[----:B-1----:R-:W-:-:S05]  /*80230*/  IMAD.MOV.U32 R0, RZ, RZ, R211 ;  /* 0x000000ffff007224 */ /* 0x002fca00078e00d3 */
[----:B------:R1:W-:Y:S04]  /*80240*/  STL [R1+0x165c], R0 ;  /* 0x00165c0001007387 */ /* 0x0003e80000100800 */
[----:B---3--:R3:W-:Y:S04]  /*80250*/  STL [R1+0x1668], R148 ;  /* 0x0016689401007387 */ /* 0x0087e80000100800 */
[----:B------:R-:W2:Y:S01]  /*80260*/  LDL.LU.64 R210, [R1+0x16c0] ;  /* 0x0016c00001d27983 */ /* 0x000ea20000300a00 */
[----:B-1----:R-:W-:-:S03]  /*80270*/  MOV R0, R149 ;  /* 0x0000009500007202 */ /* 0x002fc60000000f00 */
[----:B---3--:R-:W3:Y:S04]  /*80280*/  LDL.LU.64 R148, [R1+0x16c8] ;  /* 0x0016c80001947983 */ /* 0x008ee80000300a00 */
[----:B------:R1:W-:Y:S02]  /*80290*/  STL [R1+0x1664], R0 ;  /* 0x0016640001007387 */ /* 0x0003e40000100800 */
[----:B-1----:R-:W-:Y:S02]  /*802a0*/  IMAD.MOV.U32 R0, RZ, RZ, R209 ;  /* 0x000000ffff007224 */ /* 0x002fe400078e00d1 */
[----:B------:R1:W-:Y:S04]  /*802b0*/  STL [R1+0x1670], R208 ;  /* 0x001670d001007387 */ /* 0x0003e80000100800 */
[----:B-1----:R-:W3:Y:S04]  /*802c0*/  LDL.LU.64 R208, [R1+0x16d0] ;  /* 0x0016d00001d07983 */ /* 0x002ee80000300a00 */
[----:B------:R1:W-:Y:S04]  /*802d0*/  STL [R1+0x166c], R0 ;  /* 0x00166c0001007387 */ /* 0x0003e80000100800 */
[----:B----4-:R-:W-:Y:S01]  /*802e0*/  STL [R1+0x1678], R142 ;  /* 0x0016788e01007387 */ /* 0x010fe20000100800 */
[----:B-1----:R-:W-:-:S03]  /*802f0*/  IMAD.MOV.U32 R0, RZ, RZ, R143 ;  /* 0x000000ffff007224 */ /* 0x002fc600078e008f */
[----:B------:R-:W-:Y:S04]  /*80300*/  STL [R1+0x1680], R150 ;  /* 0x0016809601007387 */ /* 0x000fe80000100800 */
[----:B------:R1:W-:Y:S02]  /*80310*/  STL [R1+0x1674], R0 ;  /* 0x0016740001007387 */ /* 0x0003e40000100800 */
[----:B-1----:R-:W-:Y:S02]  /*80320*/  MOV R0, R151 ;  /* 0x0000009700007202 */ /* 0x002fe40000000f00 */
        /* <DEDUP_REMOVED lines=13> */
[----:B--2---:R2:W-:Y:S04]  /*80400*/  STL [R1+0x16a0], R216 ;  /* 0x0016a0d801007387 */ /* 0x0045e80000100800 */
[----:B------:R-:W4:Y:S01]  /*80410*/  LDL.LU.64 R144, [R1+0x16f8] ;  /* 0x0016f80001907983 */ /* 0x000f220000300a00 */
[----:B-1----:R-:W-:-:S05]  /*80420*/  IMAD.MOV.U32 R0, RZ, RZ, R217 ;  /* 0x000000ffff007224 */ /* 0x002fca00078e00d9 */
[----:B------:R1:W-:Y:S04]  /*80430*/  STL [R1+0x169c], R0 ;  /* 0x00169c0001007387 */ /* 0x0003e80000100800 */
[----:B------:R1:W-:Y:S04]  /*80440*/  STL [R1+0x16a8], R214 ;  /* 0x0016a8d601007387 */ /* 0x0003e80000100800 */
[----:B--2---:R-:W2:Y:S01]  /*80450*/  LDL.LU.64 R216, [R1+0x1700] ;  /* 0x0017000001d87983 */ /* 0x004ea20000300a00 */
[----:B-1----:R-:W-:-:S03]  /*80460*/  IMAD.MOV.U32 R0, RZ, RZ, R215 ;  /* 0x000000ffff007224 */ /* 0x002fc600078e00d7 */
[----:B------:R-:W2:Y:S04]  /*80470*/  LDL.LU.64 R214, [R1+0x1708] ;  /* 0x0017080001d67983 */ /* 0x000ea80000300a00 */
[----:B------:R1:W-:Y:S02]  /*80480*/  STL [R1+0x16a4], R0 ;  /* 0x0016a40001007387 */ /* 0x0003e40000100800 */
[----:B-1----:R-:W-:Y:S02]  /*80490*/  MOV R0, R213 ;  /* 0x000000d500007202 */ /* 0x002fe40000000f00 */
[----:B------:R1:W-:Y:S04]  /*804a0*/  STL [R1+0x16b0], R212 ;  /* 0x0016b0d401007387 */ /* 0x0003e80000100800 */
[----:B-1----:R-:W2:Y:S04]  /*804b0*/  LDL.LU.64 R212, [R1+0x1710] ;  /* 0x0017100001d47983 */ /* 0x002ea80000300a00 */
[----:B------:R1:W-:Y:S04]  /*804c0*/  STL [R1+0x16ac], R0 ;  /* 0x0016ac0001007387 */ /* 0x0003e80000100800 */
[----:B------:R-:W-:Y:S01]  /*804d0*/  STL [R1+0x16b8], R146 ;  /* 0x0016b89201007387 */ /* 0x000fe20000100800 */
[----:B-1----:R-:W-:-:S03]  /*804e0*/  IMAD.MOV.U32 R0, RZ, RZ, R147 ;  /* 0x000000ffff007224 */ /* 0x002fc600078e0093 */
[----:B------:R-:W-:Y:S04]  /*804f0*/  STL [R1+0x16c0], R210 ;  /* 0x0016c0d201007387 */ /* 0x000fe80000100800 */
[----:B------:R1:W-:Y:S04]  /*80500*/  STL [R1+0x16b4], R0 ;  /* 0x0016b40001007387 */ /* 0x0003e80000100800 */
[----:B---3--:R-:W-:Y:S01]  /*80510*/  STL [R1+0x16c8], R148 ;  /* 0x0016c89401007387 */ /* 0x008fe20000100800 */
[----:B-1----:R-:W-:-:S05]  /*80520*/  IMAD.MOV.U32 R0, RZ, RZ, R211 ;  /* 0x000000ffff007224 */ /* 0x002fca00078e00d3 */
[----:B------:R1:W-:Y:S04]  /*80530*/  STL [R1+0x16bc], R0 ;  /* 0x0016bc0001007387 */ /* 0x0003e80000100800 */
[----:B------:R-:W3:Y:S01]  /*80540*/  LDL.LU.64 R210, [R1+0x17f0] ;  /* 0x0017f00001d27983 */ /* 0x000ee20000300a00 */
[----:B-1----:R-:W-:-:S03]  /*80550*/  MOV R0, R149 ;  /* 0x0000009500007202 */ /* 0x002fc60000000f00 */
[----:B------:R-:W-:Y:S04]  /*80560*/  STL [R1+0x16d0], R208 ;  /* 0x0016d0d001007387 */ /* 0x000fe80000100800 */
[----:B------:R1:W-:Y:S04]  /*80570*/  STL [R1+0x16c4], R0 ;  /* 0x0016c40001007387 */ /* 0x0003e80000100800 */
[----:B------:R-:W3:Y:S01]  /*80580*/  LDL.LU.64 R146, [R1+0x1768] ;  /* 0x0017680001927983 */ /* 0x000ee20000300a00 */
[----:B-1----:R-:W-:-:S03]  /*80590*/  IMAD.MOV.U32 R0, RZ, RZ, R209 ;  /* 0x000000ffff007224 */ /* 0x002fc600078e00d1 */
        /* <DEDUP_REMOVED lines=10> */
[----:B------:R-:W-:-:S03]  /*80640*/  MOV R0, R221 ;  /* 0x000000dd00007202 */ /* 0x000fc60000000f00 */
[----:B------:R-:W4:Y:S04]  /*80650*/  LDL.LU.64 R220, [R1+0x1748] ;  /* 0x0017480001dc7983 */ /* 0x000f280000300a00 */
[----:B------:R1:W-:Y:S04]  /*80660*/  STL [R1+0x16e4], R0 ;  /* 0x0016e40001007387 */ /* 0x0003e80000100800 */
[----:B------:R1:W-:Y:S02]  /*80670*/  STL [R1+0x16f0], R218 ;  /* 0x0016f0da01007387 */ /* 0x0003e40000100800 */
[----:B-1----:R-:W-:-:S02]  /*80680*/  IMAD.MOV.U32 R0, RZ, RZ, R219 ;  /* 0x000000ffff007224 */ /* 0x002fc400078e00db */
[----:B------:R-:W4:Y:S04]  /*80690*/  LDL.LU.64 R218, [R1+0x1750] ;  /* 0x0017500001da7983 */ /* 0x000f280000300a00 */
[----:B------:R1:W-:Y:S04]  /*806a0*/  STL [R1+0x16ec], R0 ;  /* 0x0016ec0001007387 */ /* 0x0003e80000100800 */
[----:B------:R-:W-:Y:S01]  /*806b0*/  STL [R1+0x16f8], R144 ;  /* 0x0016f89001007387 */ /* 0x000fe20000100800 */
[----:B-1----:R-:W-:-:S03]  /*806c0*/  IMAD.MOV.U32 R0, RZ, RZ, R145 ;  /* 0x000000ffff007224 */ /* 0x002fc600078e0091 */
[----:B--2---:R-:W-:Y:S04]  /*806d0*/  STL [R1+0x1700], R216 ;  /* 0x001700d801007387 */ /* 0x004fe80000100800 */
[----:B------:R1:W-:Y:S04]  /*806e0*/  STL [R1+0x16f4], R0 ;  /* 0x0016f40001007387 */ /* 0x0003e80000100800 */
[----:B------:R-:W-:Y:S01]  /*806f0*/  STL [R1+0x1708], R214 ;  /* 0x001708d601007387 */ /* 0x000fe20000100800 */
[----:B-1----:R-:W-:-:S05]  /*80700*/  MOV R0, R217 ;  /* 0x000000d900007202 */ /* 0x002fca0000000f00 */
[----:B------:R1:W-:Y:S04]  /*80710*/  STL [R1+0x16fc], R0 ;  /* 0x0016fc0001007387 */ /* 0x0003e80000100800 */
[----:B------:R-:W2:Y:S01]  /*80720*/  LDL.LU.64 R216, [R1+0x17f8] ;  /* 0x0017f80001d87983 */ /* 0x000ea20000300a00 */
[----:B-1----:R-:W-:-:S03]  /*80730*/  IMAD.MOV.U32 R0, RZ, RZ, R215 ;  /* 0x000000ffff007224 */ /* 0x002fc600078e00d7 */
[----:B------:R-:W-:Y:S04]  /*80740*/  STL [R1+0x1710], R212 ;  /* 0x001710d401007387 */ /* 0x000fe80000100800 */
[----:B------:R1:W-:Y:S04]  /*80750*/  STL [R1+0x1704], R0 ;  /* 0x0017040001007387 */ /* 0x0003e80000100800 */
[----:B------:R-:W2:Y:S01]  /*80760*/  LDL.LU.64 R214, [R1+0x17a0] ;  /* 0x0017a00001d67983 */ /* 0x000ea20000300a00 */
[----:B-1----:R-:W-:-:S03]  /*80770*/  IMAD.MOV.U32 R0, RZ, RZ, R213 ;  /* 0x000000ffff007224 */ /* 0x002fc600078e00d5 */
[----:B------:R-:W-:Y:S04]  /*80780*/  STL [R1+0x1718], R232 ;  /* 0x001718e801007387 */ /* 0x000fe80000100800 */
[----:B------:R1:W-:Y:S04]  /*80790*/  STL [R1+0x170c], R0 ;  /* 0x00170c0001007387 */ /* 0x0003e80000100800 */
[----:B------:R-:W-:Y:S04]  /*807a0*/  STL [R1+0x1714], R233 ;  /* 0x001714e901007387 */ /* 0x000fe80000100800 */
[----:B------:R-:W2:Y:S04]  /*807b0*/  LDL.LU.64 R212, [R1+0x1770] ;  /* 0x0017700001d47983 */ /* 0x000ea80000300a00 */
[----:B---3--:R3:W-:Y:S01]  /*807c0*/  STL [R1+0x1720], R210 ;  /* 0x001720d201007387 */ /* 0x0087e20000100800 */
[----:B-1----:R-:W-:-:S03]  /*807d0*/  MOV R0, R211 ;  /* 0x000000d300007202 */ /* 0x002fc60000000f00 */
[----:B------:R-:W2:Y:S04]  /*807e0*/  LDL.LU.64 R144, [R1+0x1778] ;  /* 0x0017780001907983 */ /* 0x000ea80000300a00 */
[----:B------:R-:W-:Y:S04]  /*807f0*/  STL [R1+0x1728], R146 ;  /* 0x0017289201007387 */ /* 0x000fe80000100800 */
[----:B------:R1:W-:Y:S04]  /*80800*/  STL [R1+0x171c], R0 ;  /* 0x00171c0001007387 */ /* 0x0003e80000100800 */
[----:B---3--:R-:W3:Y:S01]  /*80810*/  LDL.LU.64 R210, [R1+0x1780] ;  /* 0x0017800001d27983 */ /* 0x008ee20000300a00 */
[----:B-1----:R-:W-:-:S03]  /*80820*/  IMAD.MOV.U32 R0, RZ, RZ, R147 ;  /* 0x000000ffff007224 */ /* 0x002fc600078e0093 */
[----:B------:R-:W3:Y:S04]  /*80830*/  LDL.LU.64 R146, [R1+0x1788] ;  /* 0x0017880001927983 */ /* 0x000ee80000300a00 */
[----:B------:R1:W-:Y:S04]  /*80840*/  STL [R1+0x1724], R0 ;  /* 0x0017240001007387 */ /* 0x0003e80000100800 */
[----:B------:R1:W-:Y:S02]  /*80850*/  STL [R1+0x1730], R208 ;  /* 0x001730d001007387 */ /* 0x0003e40000100800 */
[----:B-1----:R-:W-:-:S02]  /*80860*/  IMAD.MOV.U32 R0, RZ, RZ, R209 ;  /* 0x000000ffff007224 */ /* 0x002fc400078e00d1 */
[----:B------:R-:W3:Y:S04]  /*80870*/  LDL.LU.64 R208, [R1+0x1790] ;  /* 0x0017900001d07983 */ /* 0x000ee80000300a00 */
[----:B------:R1:W-:Y:S04]  /*80880*/  STL [R1+0x172c], R0 ;  /* 0x00172c0001007387 */ /* 0x0003e80000100800 */
[----:B----4-:R-:W-:Y:S01]  /*80890*/  STL [R1+0x1738], R148 ;  /* 0x0017389401007387 */ /* 0x010fe20000100800 */
[----:B-1----:R-:W-:-:S03]  /*808a0*/  MOV R0, R149 ;  /* 0x0000009500007202 */ /* 0x002fc60000000f00 */
[----:B------:R-:W-:Y:S04]  /*808b0*/  STL [R1+0x1740], R150 ;  /* 0x0017409601007387 */ /* 0x000fe80000100800 */
[----:B------:R1:W-:Y:S04]  /*808c0*/  STL [R1+0x1734], R0 ;  /* 0x0017340001007387 */ /* 0x0003e80000100800 */
[----:B------:R-:W-:Y:S01]  /*808d0*/  STL [R1+0x1748], R220 ;  /* 0x001748dc01007387 */ /* 0x000fe20000100800 */
[----:B-1----:R-:W-:-:S05]  /*808e0*/  IMAD.MOV.U32 R0, RZ, RZ, R151 ;  /* 0x000000ffff007224 */ /* 0x002fca00078e0097 */
        /* <DEDUP_REMOVED lines=8> */
[----:B------:R1:W-:Y:S04]  /*80970*/  STL [R1+0x174c], R0 ;  /* 0x00174c0001007387 */ /* 0x0003e80000100800 */
[----:B------:R-:W4:Y:S04]  /*80980*/  LDL.LU.64 R220, [R1+0x17b0] ;  /* 0x0017b00001dc7983 */ /* 0x000f280000300a00 */
[----:B------:R-:W-:Y:S04]  /*80990*/  STL [R1+0x1754], R225 ;  /* 0x001754e101007387 */ /* 0x000fe80000100800 */
[----:B--2---:R2:W-:Y:S01]  /*809a0*/  STL [R1+0x1760], R216 ;  /* 0x001760d801007387 */ /* 0x0045e20000100800 */
[----:B-1----:R-:W-:-:S03]  /*809b0*/  IMAD.MOV.U32 R0, RZ, RZ, R217 ;  /* 0x000000ffff007224 */ /* 0x002fc600078e00d9 */
[----:B------:R-:W4:Y:S04]  /*809c0*/  LDL.LU.64 R218, [R1+0x17b8] ;  /* 0x0017b80001da7983 */ /* 0x000f280000300a00 */
[----:B------:R-:W-:Y:S04]  /*809d0*/  STL [R1+0x1768], R214 ;  /* 0x001768d601007387 */ /* 0x000fe80000100800 */
[----:B------:R1:W-:Y:S04]  /*809e0*/  STL [R1+0x175c], R0 ;  /* 0x00175c0001007387 */ /* 0x0003e80000100800 */
[----:B--2---:R-:W2:Y:S01]  /*809f0*/  LDL.LU.64 R216, [R1+0x17c0] ;  /* 0x0017c00001d87983 */ /* 0x004ea20000300a00 */
[----:B-1----:R-:W-:-:S03]  /*80a00*/  IMAD.MOV.U32 R0, RZ, RZ, R215 ;  /* 0x000000ffff007224 */ /* 0x002fc600078e00d7 */
[----:B------:R-:W2:Y:S04]  /*80a10*/  LDL.LU.64 R214, [R1+0x17c8] ;  /* 0x0017c80001d67983 */ /* 0x000ea80000300a00 */
[----:B------:R1:W-:Y:S04]  /*80a20*/  STL [R1+0x1764], R0 ;  /* 0x0017640001007387 */ /* 0x0003e80000100800 */
[----:B------:R1:W-:Y:S02]  /*80a30*/  STL [R1+0x1770], R212 ;  /* 0x001770d401007387 */ /* 0x0003e40000100800 */
[----:B-1----:R-:W-:-:S02]  /*80a40*/  MOV R0, R213 ;  /* 0x000000d500007202 */ /* 0x002fc40000000f00 */
[----:B------:R-:W-:Y:S04]  /*80a50*/  STL [R1+0x1778], R144 ;  /* 0x0017789001007387 */ /* 0x000fe80000100800 */
[----:B------:R1:W-:Y:S04]  /*80a60*/  STL [R1+0x176c], R0 ;  /* 0x00176c0001007387 */ /* 0x0003e80000100800 */
[----:B------:R-:W2:Y:S01]  /*80a70*/  LDL.LU.64 R212, [R1+0x17d0] ;  /* 0x0017d00001d47983 */ /* 0x000ea20000300a00 */
[----:B-1----:R-:W-:-:S03]  /*80a80*/  IMAD.MOV.U32 R0, RZ, RZ, R145 ;  /* 0x000000ffff007224 */ /* 0x002fc600078e0091 */
[----:B---3--:R-:W-:Y:S04]  /*80a90*/  STL [R1+0x1780], R210 ;  /* 0x001780d201007387 */ /* 0x008fe80000100800 */
[----:B------:R1:W-:Y:S04]  /*80aa0*/  STL [R1+0x1774], R0 ;  /* 0x0017740001007387 */ /* 0x0003e80000100800 */
[----:B------:R-:W-:Y:S01]  /*80ab0*/  STL [R1+0x1788], R146 ;  /* 0x0017889201007387 */ /* 0x000fe20000100800 */
        /* <DEDUP_REMOVED lines=10> */
[----:B------:R-:W3:Y:S04]  /*80b60*/  LDL.LU.64 R146, [R1+0x18d8] ;  /* 0x0018d80001927983 */ /* 0x000ee80000300a00 */
[----:B------:R-:W-:Y:S04]  /*80b70*/  STL [R1+0x1794], R173 ;  /* 0x001794ad01007387 */ /* 0x000fe80000100800 */
[----:B----4-:R4:W-:Y:S01]  /*80b80*/  STL [R1+0x17a0], R148 ;  /* 0x0017a09401007387 */ /* 0x0109e20000100800 */
[----:B-1----:R-:W-:-:S03]  /*80b90*/  IMAD.MOV.U32 R0, RZ, RZ, R149 ;  /* 0x000000ffff007224 */ /* 0x002fc600078e0095 */
[----:B------:R-:W3:Y:S04]  /*80ba0*/  LDL.LU.64 R208, [R1+0x18e0] ;  /* 0x0018e00001d07983 */ /* 0x000ee80000300a00 */
[----:B------:R-:W-:Y:S04]  /*80bb0*/  STL [R1+0x17a8], R150 ;  /* 0x0017a89601007387 */ /* 0x000fe80000100800 */
[----:B------:R1:W-:Y:S04]  /*80bc0*/  STL [R1+0x179c], R0 ;  /* 0x00179c0001007387 */ /* 0x0003e80000100800 */
[----:B----4-:R-:W4:Y:S01]  /*80bd0*/  LDL.LU.64 R148, [R1+0x1800] ;  /* 0x0018000001947983 */ /* 0x010f220000300a00 */
        /* <DEDUP_REMOVED lines=8> */
[----:B-1----:R-:W-:-:S05]  /*80c60*/  IMAD.MOV.U32 R0, RZ, RZ, R219 ;  /* 0x000000ffff007224 */ /* 0x002fca00078e00db */
[----:B------:R1:W-:Y:S04]  /*80c70*/  STL [R1+0x17b4], R0 ;  /* 0x0017b40001007387 */ /* 0x0003e80000100800 */
[----:B--2---:R2:W-:Y:S01]  /*80c80*/  STL [R1+0x17c0], R216 ;  /* 0x0017c0d801007387 */ /* 0x0045e20000100800 */
[----:B-1----:R-:W-:-:S03]  /*80c90*/  MOV R0, R217 ;  /* 0x000000d900007202 */ /* 0x002fc60000000f00 */
[----:B------:R-:W-:Y:S04]  /*80ca0*/  STL [R1+0x17c8], R214 ;  /* 0x0017c8d601007387 */ /* 0x000fe80000100800 */
[----:B------:R1:W-:Y:S04]  /*80cb0*/  STL [R1+0x17bc], R0 ;  /* 0x0017bc0001007387 */ /* 0x0003e80000100800 */
[----:B------:R-:W4:Y:S04]  /*80cc0*/  LDL.LU.64 R218, [R1+0x1818] ;  /* 0x0018180001da7983 */ /* 0x000f280000300a00 */
[----:B--2---:R-:W2:Y:S01]  /*80cd0*/  LDL.LU.64 R216, [R1+0x1820] ;  /* 0x0018200001d87983 */ /* 0x004ea20000300a00 */
[----:B-1----:R-:W-:-:S05]  /*80ce0*/  IMAD.MOV.U32 R0, RZ, RZ, R215 ;  /* 0x000000ffff007224 */ /* 0x002fca00078e00d7 */
[----:B------:R1:W-:Y:S04]  /*80cf0*/  STL [R1+0x17c4], R0 ;  /* 0x0017c40001007387 */ /* 0x0003e80000100800 */
[----:B------:R-:W-:Y:S01]  /*80d00*/  STL [R1+0x17d0], R212 ;  /* 0x0017d0d401007387 */ /* 0x000fe20000100800 */
[----:B-1----:R-:W-:-:S03]  /*80d10*/  IMAD.MOV.U32 R0, RZ, RZ, R213 ;  /* 0x000000ffff007224 */ /* 0x002fc600078e00d5 */
[----:B------:R-:W-:Y:S04]  /*80d20*/  STL [R1+0x17d8], R174 ;  /* 0x0017d8ae01007387 */ /* 0x000fe80000100800 */
[----:B------:R1:W-:Y:S04]  /*80d30*/  STL [R1+0x17cc], R0 ;  /* 0x0017cc0001007387 */ /* 0x0003e80000100800 */
[----:B------:R-:W2:Y:S04]  /*80d40*/  LDL.LU.64 R214, [R1+0x1828] ;  /* 0x0018280001d67983 */ /* 0x000ea80000300a00 */
[----:B------:R-:W-:Y:S04]  /*80d50*/  STL [R1+0x17d4], R175 ;  /* 0x0017d4af01007387 */ /* 0x000fe80000100800 */
[----:B---3--:R3:W-:Y:S01]  /*80d60*/  STL [R1+0x17e0], R210 ;  /* 0x0017e0d201007387 */ /* 0x0087e20000100800 */
[----:B-1----:R-:W-:-:S03]  /*80d70*/  MOV R0, R211 ;  /* 0x000000d300007202 */ /* 0x002fc60000000f00 */
[----:B------:R-:W2:Y:S04]  /*80d80*/  LDL.LU.64 R212, [R1+0x1830] ;  /* 0x0018300001d47983 */ /* 0x000ea80000300a00 */
[----:B------:R-:W-:Y:S04]  /*80d90*/  STL [R1+0x17e8], R144 ;  /* 0x0017e89001007387 */ /* 0x000fe80000100800 */
[----:B------:R1:W-:Y:S04]  /*80da0*/  STL [R1+0x17dc], R0 ;  /* 0x0017dc0001007387 */ /* 0x0003e80000100800 */
[----:B---3--:R-:W3:Y:S01]  /*80db0*/  LDL.LU.64 R210, [R1+0x1838] ;  /* 0x0018380001d27983 */ /* 0x008ee20000300a00 */
[----:B-1----:R-:W-:-:S03]  /*80dc0*/  IMAD.MOV.U32 R0, RZ, RZ, R145 ;  /* 0x000000ffff007224 */ /* 0x002fc600078e0091 */
[----:B------:R-:W-:Y:S04]  /*80dd0*/  STL [R1+0x17f0], R146 ;  /* 0x0017f09201007387 */ /* 0x000fe80000100800 */
        /* <DEDUP_REMOVED lines=8> */
[----:B----4-:R-:W-:Y:S04]  /*80e60*/  STL [R1+0x1800], R148 ;  /* 0x0018009401007387 */ /* 0x010fe80000100800 */
        /* <DEDUP_REMOVED lines=12> */
[----:B------:R1:W-:Y:S02]  /*80f30*/  STL [R1+0x180c], R0 ;  /* 0x00180c0001007387 */ /* 0x0003e40000100800 */
[----:B-1----:R-:W-:Y:S02]  /*80f40*/  IMAD.MOV.U32 R0, RZ, RZ, R219 ;  /* 0x000000ffff007224 */ /* 0x002fe400078e00db */
[----:B------:R-:W-:Y:S04]  /*80f50*/  STL [R1+0x1818], R218 ;  /* 0x001818da01007387 */ /* 0x000fe80000100800 */
[----:B--2---:R-:W-:Y:S04]  /*80f60*/  STL [R1+0x1820], R216 ;  /* 0x001820d801007387 */ /* 0x004fe80000100800 */
[----:B------:R1:W-:Y:S04]  /*80f70*/  STL [R1+0x1814], R0 ;  /* 0x0018140001007387 */ /* 0x0003e80000100800 */
[----:B------:R-:W2:Y:S04]  /*80f80*/  LDL.LU.64 R150, [R1+0x1880] ;  /* 0x0018800001967983 */ /* 0x000ea80000300a00 */
[----:B------:R-:W2:Y:S01]  /*80f90*/  LDL.LU.64 R220, [R1+0x1888] ;  /* 0x0018880001dc7983 */ /* 0x000ea20000300a00 */
[----:B-1----:R-:W-:-:S05]  /*80fa0*/  IMAD.MOV.U32 R0, RZ, RZ, R217 ;  /* 0x000000ffff007224 */ /* 0x002fca00078e00d9 */
[----:B------:R1:W-:Y:S04]  /*80fb0*/  STL [R1+0x181c], R0 ;  /* 0x00181c0001007387 */ /* 0x0003e80000100800 */
[----:B------:R-:W-:Y:S01]  /*80fc0*/  STL [R1+0x1828], R214 ;  /* 0x001828d601007387 */ /* 0x000fe20000100800 */
[----:B-1----:R-:W-:-:S03]  /*80fd0*/  MOV R0, R215 ;  /* 0x000000d700007202 */ /* 0x002fc60000000f00 */
[----:B------:R-:W2:Y:S04]  /*80fe0*/  LDL.LU.64 R218, [R1+0x1890] ;  /* 0x0018900001da7983 */ /* 0x000ea80000300a00 */
[----:B------:R-:W-:Y:S04]  /*80ff0*/  STL [R1+0x1830], R212 ;  /* 0x001830d401007387 */ /* 0x000fe80000100800 */
[----:B------:R1:W-:Y:S04]  /*81000*/  STL [R1+0x1824], R0 ;  /* 0x0018240001007387 */ /* 0x0003e80000100800 */
[----:B------:R-:W2:Y:S01]  /*81010*/  LDL.LU.64 R216, [R1+0x18a0] ;  /* 0x0018a00001d87983 */ /* 0x000ea20000300a00 */
[----:B-1----:R-:W-:-:S05]  /*81020*/  IMAD.MOV.U32 R0, RZ, RZ, R213 ;  /* 0x000000ffff007224 */ /* 0x002fca00078e00d5 */
[----:B------:R1:W-:Y:S04]  /*81030*/  STL [R1+0x182c], R0 ;  /* 0x00182c0001007387 */ /* 0x0003e80000100800 */
[----:B---3--:R3:W-:Y:S04]  /*81040*/  STL [R1+0x1838], R210 ;  /* 0x001838d201007387 */ /* 0x0087e80000100800 */
[----:B------:R-:W2:Y:S01]  /*81050*/  LDL.LU.64 R214, [R1+0x18a8] ;  /* 0x0018a80001d67983 */ /* 0x000ea20000300a00 */
[----:B-1----:R-:W-:-:S03]  /*81060*/  IMAD.MOV.U32 R0, RZ, RZ, R211 ;  /* 0x000000ffff007224 */ /* 0x002fc600078e00d3 */
[----:B------:R-:W2:Y:S04]  /*81070*/  LDL.LU.64 R212, [R1+0x18b0] ;  /* 0x0018b00001d47983 */ /* 0x000ea80000300a00 */
[----:B------:R1:W-:Y:S04]  /*81080*/  STL [R1+0x1834], R0 ;  /* 0x0018340001007387 */ /* 0x0003e80000100800 */
[----:B------:R-:W-:Y:S04]  /*81090*/  STL [R1+0x1840], R138 ;  /* 0x0018408a01007387 */ /* 0x000fe80000100800 */
[----:B---3--:R-:W3:Y:S01]  /*810a0*/  LDL.LU.64 R210, [R1+0x18b8] ;  /* 0x0018b80001d27983 */ /* 0x008ee20000300a00 */
[----:B-1----:R-:W-:-:S03]  /*810b0*/  MOV R0, R139 ;  /* 0x0000008b00007202 */ /* 0x002fc60000000f00 */
[----:B------:R-:W-:Y:S04]  /*810c0*/  STL [R1+0x1848], R208 ;  /* 0x001848d001007387 */ /* 0x000fe80000100800 */
[----:B------:R1:W-:Y:S02]  /*810d0*/  STL [R1+0x183c], R0 ;  /* 0x00183c0001007387 */ /* 0x0003e40000100800 */
[----:B-1----:R-:W-:Y:S02]  /*810e0*/  IMAD.MOV.U32 R0, RZ, RZ, R209 ;  /* 0x000000ffff007224 */ /* 0x002fe400078e00d1 */
[----:B----4-:R-:W-:Y:S04]  /*810f0*/  STL [R1+0x1850], R140 ;  /* 0x0018508c01007387 */ /* 0x010fe80000100800 */
[----:B------:R1:W-:Y:S04]  /*81100*/  STL [R1+0x1844], R0 ;  /* 0x0018440001007387 */ /* 0x0003e80000100800 */
[----:B------:R-:W4:Y:S01]  /*81110*/  LDL.64 R208, [R1+0x18c8] ;  /* 0x0018c80001d07983 */ /* 0x000f220000100a00 */
[----:B-1----:R-:W-:-:S03]  /*81120*/  IMAD.MOV.U32 R0, RZ, RZ, R141 ;  /* 0x000000ffff007224 */ /* 0x002fc600078e008d */
[----:B------:R-:W-:Y:S04]  /*81130*/  STL [R1+0x1858], R142 ;  /* 0x0018588e01007387 */ /* 0x000fe80000100800 */
[----:B------:R1:W-:Y:S04]  /*81140*/  STL [R1+0x184c], R0 ;  /* 0x00184c0001007387 */ /* 0x0003e80000100800 */
[----:B------:R-:W-:Y:S01]  /*81150*/  STL [R1+0x1860], R144 ;  /* 0x0018609001007387 */ /* 0x000fe20000100800 */
[----:B-1----:R-:W-:-:S05]  /*81160*/  MOV R0, R143 ;  /* 0x0000008f00007202 */ /* 0x002fca0000000f00 */
        /* <DEDUP_REMOVED lines=11> */
[----:B--2---:R-:W-:-:S03]  /*81220*/  IMAD.MOV.U32 R0, RZ, RZ, R151 ;  /* 0x000000ffff007224 */ /* 0x004fc600078e0097 */
[----:B------:R-:W-:Y:S04]  /*81230*/  STL [R1+0x1880], R150 ;  /* 0x0018809601007387 */ /* 0x000fe80000100800 */
[----:B------:R-:W-:Y:S04]  /*81240*/  STL [R1+0x1888], R220 ;  /* 0x001888dc01007387 */ /* 0x000fe80000100800 */
        /* <DEDUP_REMOVED lines=8> */
[----:B-1----:R-:W-:-:S03]  /*812d0*/  IMAD.MOV.U32 R0, RZ, RZ, R217 ;  /* 0x000000ffff007224 */ /* 0x002fc600078e00d9 */
[----:B------:R-:W-:Y:S04]  /*812e0*/  STL [R1+0x18a0], R216 ;  /* 0x0018a0d801007387 */ /* 0x000fe80000100800 */
[----:B------:R-:W-:Y:S04]  /*812f0*/  STL [R1+0x18a8], R214 ;  /* 0x0018a8d601007387 */ /* 0x000fe80000100800 */
[----:B------:R1:W-:Y:S04]  /*81300*/  STL [R1+0x189c], R0 ;  /* 0x00189c0001007387 */ /* 0x0003e80000100800 */
[----:B------:R-:W-:Y:S01]  /*81310*/  STL [R1+0x18b0], R212 ;  /* 0x0018b0d401007387 */ /* 0x000fe20000100800 */
[----:B-1----:R-:W-:-:S05]  /*81320*/  IMAD.MOV.U32 R0, RZ, RZ, R215 ;  /* 0x000000ffff007224 */ /* 0x002fca00078e00d7 */
[----:B------:R1:W-:Y:S04]  /*81330*/  STL [R1+0x18a4], R0 ;  /* 0x0018a40001007387 */ /* 0x0003e80000100800 */
[----:B---3--:R-:W-:Y:S01]  /*81340*/  STL [R1+0x18b8], R210 ;  /* 0x0018b8d201007387 */ /* 0x008fe20000100800 */
[----:B-1----:R-:W-:-:S05]  /*81350*/  MOV R0, R213 ;  /* 0x000000d500007202 */ /* 0x002fca0000000f00 */
[----:B------:R1:W-:Y:S04]  /*81360*/  STL [R1+0x18ac], R0 ;  /* 0x0018ac0001007387 */ /* 0x0003e80000100800 */
[----:B------:R-:W-:Y:S01]  /*81370*/  STL [R1+0x18c0], R180 ;  /* 0x0018c0b401007387 */ /* 0x000fe20000100800 */
[----:B-1----:R-:W-:-:S05]  /*81380*/  IMAD.MOV.U32 R0, RZ, RZ, R211 ;  /* 0x000000ffff007224 */ /* 0x002fca00078e00d3 */
[----:B------:R4:W-:Y:S04]  /*81390*/  STL [R1+0x18b4], R0 ;  /* 0x0018b40001007387 */ /* 0x0009e80000100800 */
[----:B------:R-:W-:Y:S01]  /*813a0*/  STL [R1+0x18bc], R181 ;  /* 0x0018bcb501007387 */ /* 0x000fe20000100800 */
[----:B----4-:R-:W-:-:S03]  /*813b0*/  IMAD.MOV.U32 R0, RZ, RZ, R209 ;  /* 0x000000ffff007224 */ /* 0x010fc600078e00d1 */
[----:B------:R-:W-:Y:S04]  /*813c0*/  STL [R1+0x18c8], R208 ;  /* 0x0018c8d001007387 */ /* 0x000fe80000100800 */
[----:B------:R-:W2:Y:S04]  /*813d0*/  LDL.LU.64 R10, [R1+0x1d50] ;  /* 0x001d5000010a7983 */ /* 0x000ea80000300a00 */
[----:B------:R-:W-:Y:S04]  /*813e0*/  STL [R1+0x18c4], R0 ;  /* 0x0018c40001007387 */ /* 0x000fe80000100800 */
[----:B------:R-:W3:Y:S04]  /*813f0*/  LDL.LU.64 R8, [R1+0x1d48] ;  /* 0x001d480001087983 */ /* 0x000ee80000300a00 */
[----:B--2---:R1:W-:Y:S04]  /*81400*/  STL.64 [R1+0x988], R10 ;  /* 0x0009880a01007387 */ /* 0x0043e80000100a00 */
[----:B-1----:R-:W2:Y:S04]  /*81410*/  LDL.LU.64 R10, [R1+0x1d40] ;  /* 0x001d4000010a7983 */ /* 0x002ea80000300a00 */
[----:B---3--:R1:W-:Y:S04]  /*81420*/  STL.64 [R1+0x980], R8 ;  /* 0x0009800801007387 */ /* 0x0083e80000100a00 */
[----:B-1----:R-:W3:Y:S04]  /*81430*/  LDL.LU.64 R8, [R1+0x1d38] ;  /* 0x001d380001087983 */ /* 0x002ee80000300a00 */
        /* <DEDUP_REMOVED lines=185> */
[----:B------:R-:W-:Y:S04]  /*81fd0*/  STL.64 [R1+0x688], R182 ;  /* 0x000688b601007387 */ /* 0x000fe80000100a00 */
[----:B---3--:R2:W-:Y:S04]  /*81fe0*/  STL.64 [R1+0x690], R8 ;  /* 0x0006900801007387 */ /* 0x0085e80000100a00 */
[----:B-1----:R-:W3:Y:S04]  /*81ff0*/  LDL.LU.64 R10, [R1+0x19c8] ;  /* 0x0019c800010a7983 */ /* 0x002ee80000300a00 */
[----:B--2---:R-:W2:Y:S04]  /*82000*/  LDL.LU.64 R8, [R1+0x1930] ;  /* 0x0019300001087983 */ /* 0x004ea80000300a00 */
[----:B---3--:R1:W-:Y:S04]  /*82010*/  STL.64 [R1+0x680], R10 ;  /* 0x0006800a01007387 */ /* 0x0083e80000100a00 */
[----:B------:R-:W-:Y:S04]  /*82020*/  STL.64 [R1+0x670], R184 ;  /* 0x000670b801007387 */ /* 0x000fe80000100a00 */
[----:B--2---:R2:W-:Y:S04]  /*82030*/  STL.64 [R1+0x678], R8 ;  /* 0x0006780801007387 */ /* 0x0045e80000100a00 */
        /* <DEDUP_REMOVED lines=12> */
[----:B---3--:R-:W-:Y:S04]  /*82100*/  STL.64 [R1+0x638], R10 ;  /* 0x0006380a01007387 */ /* 0x008fe80000100a00 */
[----:B------:R-:W-:Y:S04]  /*82110*/  STL.64 [R1+0x628], R190 ;  /* 0x000628be01007387 */ /* 0x000fe80000100a00 */
[----:B--2---:R1:W-:Y:S04]  /*82120*/  STL.64 [R1+0x630], R8 ;  /* 0x0006300801007387 */ /* 0x0043e80000100a00 */
[----:B-1----:R-:W2:Y:S04]  /*82130*/  LDL.LU.64 R8, [R1+0x1a58] ;  /* 0x001a580001087983 */ /* 0x002ea80000300a00 */
[----:B------:R-:W3:Y:S04]  /*82140*/  LDL.LU.64 R10, [R1+0x1a50] ;  /* 0x001a5000010a7983 */ /* 0x000ee80000300a00 */
[----:B--2---:R1:W-:Y:S04]  /*82150*/  STL.64 [R1+0x620], R8 ;  /* 0x0006200801007387 */ /* 0x0043e80000100a00 */
[----:B-1----:R-:W2:Y:S04]  /*82160*/  LDL.LU.64 R8, [R1+0x1a48] ;  /* 0x001a480001087983 */ /* 0x002ea80000300a00 */
[----:B---3--:R1:W-:Y:S04]  /*82170*/  STL.64 [R1+0x618], R10 ;  /* 0x0006180a01007387 */ /* 0x0083e80000100a00 */
[----:B-1----:R-:W3:Y:S04]  /*82180*/  LDL.LU.64 R10, [R1+0x1a40] ;  /* 0x001a4000010a7983 */ /* 0x002ee80000300a00 */
[----:B--2---:R1:W-:Y:S04]  /*82190*/  STL.64 [R1+0x610], R8 ;  /* 0x0006100801007387 */ /* 0x0043e80000100a00 */
[----:B-1----:R-:W2:Y:S04]  /*821a0*/  LDL.LU.64 R8, [R1+0x1a38] ;  /* 0x001a380001087983 */ /* 0x002ea80000300a00 */
[----:B---3--:R-:W-:Y:S04]  /*821b0*/  STL.64 [R1+0x608], R10 ;  /* 0x0006080a01007387 */ /* 0x008fe80000100a00 */
[----:B------:R1:W5:Y:S01]  /*821c0*/  LDL.LU.64 R250, [R1+0x1a30] ;  /* 0x001a300001fa7983 */ /* 0x0003620000300a00 */
[----:B------:R-:W-:Y:S01]  /*821d0*/  SHF.R.S32.HI R3, RZ, 0x1f, R207 ;  /* 0x0000001fff037819 */ /* 0x000fe200000114cf */
[----:B------:R-:W-:Y:S01]  /*821e0*/  IMAD.MOV.U32 R208, RZ, RZ, R202 ;  /* 0x000000ffffd07224 */ /* 0x000fe200078e00ca */
[----:B------:R-:W-:Y:S01]  /*821f0*/  MOV R213, R201 ;  /* 0x000000c900d57202 */ /* 0x000fe20000000f00 */
[----:B------:R-:W-:Y:S01]  /*82200*/  IMAD.MOV.U32 R209, RZ, RZ, R203 ;  /* 0x000000ffffd17224 */ /* 0x000fe200078e00cb */
[----:B------:R-:W-:Y:S01]  /*82210*/  LEA.HI R3, R3, R207, RZ, 0x7 ;  /* 0x000000cf03037211 */ /* 0x000fe200078f38ff */
[----:B------:R-:W-:Y:S01]  /*82220*/  IMAD.MOV.U32 R212, RZ, RZ, R200 ;  /* 0x000000ffffd47224 */ /* 0x000fe200078e00c8 */
[----:B------:R-:W-:Y:S01]  /*82230*/  MOV R216, R198 ;  /* 0x000000c600d87202 */ /* 0x000fe20000000f00 */
[----:B------:R-:W-:Y:S01]  /*82240*/  IMAD.MOV.U32 R217, RZ, RZ, R199 ;  /* 0x000000ffffd97224 */ /* 0x000fe200078e00c7 */
[----:B------:R-:W-:Y:S01]  /*82250*/  MOV R225, R195 ;  /* 0x000000c300e17202 */ /* 0x000fe20000000f00 */
[----:B------:R-:W-:-:S02]  /*82260*/  IMAD.MOV.U32 R220, RZ, RZ, R196 ;  /* 0x000000ffffdc7224 */ /* 0x000fc400078e00c4 */
[----:B------:R-:W-:Y:S01]  /*82270*/  IMAD.MOV.U32 R221, RZ, RZ, R197 ;  /* 0x000000ffffdd7224 */ /* 0x000fe200078e00c5 */
[----:B------:R-:W-:Y:S01]  /*82280*/  MOV R228, R192 ;  /* 0x000000c000e47202 */ /* 0x000fe20000000f00 */
[----:B------:R-:W-:Y:S02]  /*82290*/  IMAD.MOV.U32 R224, RZ, RZ, R194 ;  /* 0x000000ffffe07224 */ /* 0x000fe400078e00c2 */
[----:B------:R-:W-:Y:S01]  /*822a0*/  IMAD.MOV.U32 R229, RZ, RZ, R193 ;  /* 0x000000ffffe57224 */ /* 0x000fe200078e00c1 */
[----:B------:R-:W-:Y:S01]  /*822b0*/  MOV R4, 0xffffffff ;  /* 0xffffffff00047802 */ /* 0x000fe20000000f00 */
[----:B--2---:R2:W-:Y:S04]  /*822c0*/  STL.64 [R1+0x600], R8 ;  /* 0x0006000801007387 */ /* 0x0045e80000100a00 */
[----:B------:R1:W5:Y:S04]  /*822d0*/  LDL.LU.64 R248, [R1+0x1a28] ;  /* 0x001a280001f87983 */ /* 0x0003680000300a00 */
        /* <DEDUP_REMOVED lines=22> */
[----:B------:R1:W5:Y:S01]  /*82440*/  LDL.LU.64 R188, [R1+0x1980] ;  /* 0x0019800001bc7983 */ /* 0x0003620000300a00 */
[----:B--2---:R-:W-:-:S03]  /*82450*/  IMAD.MOV.U32 R9, RZ, RZ, 0x5 ;  /* 0x00000005ff097424 */ /* 0x004fc600078e00ff */
        /* <DEDUP_REMOVED lines=8> */
[----:B------:R1:W-:Y:S04]  /*824e0*/  STL [R1+0x994], R9 ;  /* 0x0009940901007387 */ /* 0x0003e80000100800 */
[----:B------:R1:W-:Y:S04]  /*824f0*/  STL [R1+0x990], RZ ;  /* 0x000990ff01007387 */ /* 0x0003e80000100800 */
[----:B------:R1:W-:Y:S04]  /*82500*/  STL [R1+0x998], R4 ;  /* 0x0009980401007387 */ /* 0x0003e80000100800 */
        /* <DEDUP_REMOVED lines=383> */
[----:B------:R1:W-:Y:S01]  /*83d00*/  STL [R1+0x1fc], RZ ;  /* 0x0001fcff01007387 */ /* 0x0003e20000100800 */
[----:B------:R-:W-:-:S02]  /*83d10*/  SHF.R.S32.HI R0, RZ, 0x1f, R5 ;  /* 0x0000001fff007819 */ /* 0x000fc40000011405 */
[----:B------:R-:W-:Y:S02]  /*83d20*/  SHF.R.S32.HI R2, RZ, 0x1f, R171 ;  /* 0x0000001fff027819 */ /* 0x000fe400000114ab */
[----:B------:R-:W-:Y:S02]  /*83d30*/  CS2R R24, SRZ ;  /* 0x0000000000187805 */ /* 0x000fe4000001ff00 */
[C---:B------:R-:W-:Y:S01]  /*83d40*/  SHF.L.U64.HI R0, R5.reuse, 0x2, R0 ;  /* 0x0000000205007819 */ /* 0x040fe20000010200 */
[----:B------:R-:W-:Y:S01]  /*83d50*/  IMAD.SHL.U32 R5, R5, 0x4, RZ ;  /* 0x0000000405057824 */ /* 0x000fe200078e00ff */
[C---:B------:R-:W-:Y:S02]  /*83d60*/  SHF.L.U64.HI R2, R171.reuse, 0x2, R2 ;  /* 0x00000002ab027819 */ /* 0x040fe40000010202 */
[----:B------:R-:W-:Y:S02]  /*83d70*/  CS2R R26, SRZ ;  /* 0x00000000001a7805 */ /* 0x000fe4000001ff00 */
[----:B------:R-:W-:-:S02]  /*83d80*/  SHF.L.U32 R8, R171, 0x2, RZ ;  /* 0x00000002ab087819 */ /* 0x000fc400000006ff */
[----:B------:R-:W-:Y:S02]  /*83d90*/  CS2R R28, SRZ ;  /* 0x00000000001c7805 */ /* 0x000fe4000001ff00 */
[----:B------:R-:W-:Y:S02]  /*83da0*/  SHF.R.S32.HI R3, RZ, 0x7, R3 ;  /* 0x00000007ff037819 */ /* 0x000fe40000011403 */
        /* <DEDUP_REMOVED lines=60> */
[----:B-1----:R-:W-:-:S07]  /*84170*/  CS2R R150, SRZ ;  /* 0x0000000000967805 */ /* 0x002fce000001ff00 */
.L_x_1:
[----:B------:R-:W2:Y:S01]  /*84180*/  LDL.LU R3, [R1+0x998] ;  /* 0x0009980001037983 */ /* 0x000ea20000300800 */
[----:B------:R-:W-:-:S04]  /*84190*/  DEPBAR.LE SB0, 0xa ;  /* 0x000082800000791a */ /* 0x000fc80000000000 */
[----:B------:R-:W-:Y:S04]  /*841a0*/  STL.64 [R1+0x27c0], R150 ;  /* 0x0027c09601007387 */ /* 0x000fe80000100a00 */
        /* <DEDUP_REMOVED lines=56> */
[----:B------:R1:W-:Y:S04]  /*84530*/  STL.64 [R1+0x25f8], R36 ;  /* 0x0025f82401007387 */ /* 0x0003e80000100a00 */
[----:B-1----:R-:W3:Y:S04]  /*84540*/  LDL.LU.64 R36, [R1+0x400] ;  /* 0x0004000001247983 */ /* 0x002ee80000300a00 */
        /* <DEDUP_REMOVED lines=62> */
[----:B------:R-:W3:Y:S01]  /*84930*/  LDL.LU.64 R162, [R1+0x5f8] ;  /* 0x0005f80001a27983 */ /* 0x000ee20000300a00 */
[----:B--2---:R-:W-:Y:S01]  /*84940*/  VIADD R3, R3, 0x1 ;  /* 0x0000000103037836 */ /* 0x004fe20000000000 */
[----:B------:R-:W-:Y:S01]  /*84950*/  UMOV UR11, 0x40000040 ;  /* 0x40000040000b7882 */ /* 0x000fe20000000000 */
[----:B------:R-:W-:Y:S01]  /*84960*/  UMOV UR9, 0x40000040 ;  /* 0x4000004000097882 */ /* 0x000fe20000000000 */
[----:B------:R-:W-:Y:S01]  /*84970*/  STL.64 [R1+0x25f0], R34 ;  /* 0x0025f02201007387 */ /* 0x000fe20000100a00 */
[----:B------:R-:W-:Y:S01]  /*84980*/  MOV R169, UR11 ;  /* 0x0000000b00a97c02 */ /* 0x000fe20008000f00 */
[----:B------:R-:W-:Y:S01]  /*84990*/  UMOV UR17, UR9 ;  /* 0x0000000900117c82 */ /* 0x000fe20008000000 */
[----:B------:R-:W-:Y:S01]  /*849a0*/  BAR.SYNC.DEFER_BLOCKING 0x0 ;  /* 0x0000000000007b1d */ /* 0x000fe20000010000 */
[----:B------:R-:W-:-:S02]  /*849b0*/  ISETP.GT.AND P0, PT, R3, 0x6, PT ;  /* 0x000000060300780c */ /* 0x000fc40003f04270 */
[----:B------:R-:W-:Y:S02]  /*849c0*/  MOV R252, UR61 ;  /* 0x0000003d00fc7c02 */ /* 0x000fe40008000f00 */
[----:B------:R-:W-:Y:S01]  /*849d0*/  MOV R171, UR60 ;  /* 0x0000003c00ab7c02 */ /* 0x000fe20008000f00 */
[----:B------:R-:W-:Y:S04]  /*849e0*/  STL.64 [R1+0x25e8], R32 ;  /* 0x0025e82001007387 */ /* 0x000fe80000100a00 */
[----:B------:R-:W-:Y:S04]  /*849f0*/  STL.64 [R1+0x25e0], R30 ;  /* 0x0025e01e01007387 */ /* 0x000fe80000100a00 */
[----:B------:R-:W-:Y:S04]  /*84a00*/  STL.64 [R1+0x25d8], R28 ;  /* 0x0025d81c01007387 */ /* 0x000fe80000100a00 */
[----:B------:R-:W-:Y:S04]  /*84a10*/  STL.64 [R1+0x25d0], R26 ;  /* 0x0025d01a01007387 */ /* 0x000fe80000100a00 */
[----:B------:R-:W-:Y:S04]  /*84a20*/  STL.64 [R1+0x25c8], R24 ;  /* 0x0025c81801007387 */ /* 0x000fe80000100a00 */
[----:B-----5:R1:W-:Y:S04]  /*84a30*/  STL.64 [R1+0x25c0], R194 ;  /* 0x0025c0c201007387 */ /* 0x0203e80000100a00 */
[----:B------:R-:W-:Y:S04]  /*84a40*/  STL.64 [R1+0x25b8], R192 ;  /* 0x0025b8c001007387 */ /* 0x000fe80000100a00 */
[----:B------:R-:W-:Y:S04]  /*84a50*/  STL.64 [R1+0x25b0], R190 ;  /* 0x0025b0be01007387 */ /* 0x000fe80000100a00 */
[----:B------:R-:W-:Y:S01]  /*84a60*/  STL [R1+0x25a8], R189 ;  /* 0x0025a8bd01007387 */ /* 0x000fe20000100800 */
[----:B-1----:R-:W1:Y:S03]  /*84a70*/  LDC R195, c[0x0][0x230] ;  /* 0x00008c00ffc37b82 */ /* 0x002e660000000800 */
[----:B------:R-:W-:Y:S04]  /*84a80*/  STL.64 [R1+0x25a0], R228 ;  /* 0x0025a0e401007387 */ /* 0x000fe80000100a00 */
[----:B------:R-:W-:Y:S04]  /*84a90*/  STL.64 [R1+0x2598], R224 ;  /* 0x002598e001007387 */ /* 0x000fe80000100a00 */
[----:B------:R-:W-:Y:S04]  /*84aa0*/  STL.64 [R1+0x2590], R220 ;  /* 0x002590dc01007387 */ /* 0x000fe80000100a00 */
[----:B------:R-:W-:Y:S04]  /*84ab0*/  STL.64 [R1+0x2588], R216 ;  /* 0x002588d801007387 */ /* 0x000fe80000100a00 */
[----:B------:R-:W-:Y:S04]  /*84ac0*/  STL [R1+0x2580], R212 ;  /* 0x002580d401007387 */ /* 0x000fe80000100800 */
[----:B------:R-:W-:Y:S04]  /*84ad0*/  STL [R1+0x257c], R213 ;  /* 0x00257cd501007387 */ /* 0x000fe80000100800 */
[----:B------:R2:W-:Y:S04]  /*84ae0*/  STL [R1+0x2578], R6 ;  /* 0x0025780601007387 */ /* 0x0005e80000100800 */
[----:B------:R-:W-:Y:S04]  /*84af0*/  STL.64 [R1+0x2570], R208 ;  /* 0x002570d001007387 */ /* 0x000fe80000100a00 */
[----:B------:R-:W-:Y:S01]  /*84b00*/  STL.64 [R1+0x2568], R204 ;  /* 0x002568cc01007387 */ /* 0x000fe20000100a00 */
[----:B--2---:R-:W-:-:S03]  /*84b10*/  SEL R6, R3, RZ, !P0 ;  /* 0x000000ff03067207 */ /* 0x004fc60004000000 */
[----:B------:R-:W-:Y:S02]  /*84b20*/  STL.64 [R1+0x2560], R186 ;  /* 0x002560ba01007387 */ /* 0x000fe40000100a00 */
[C-C-:B------:R-:W-:Y:S02]  /*84b30*/  IMAD R3, R6.reuse, 0x10000, R170.reuse ;  /* 0x0001000006037824 */ /* 0x140fe400078e02aa */
[----:B------:R-:W-:Y:S03]  /*84b40*/  STL.64 [R1+0x2558], R184 ;  /* 0x002558b801007387 */ /* 0x000fe60000100a00 */
[----:B------:R-:W-:Y:S01]  /*84b50*/  IADD3 R4, R3, 0x1c0000, RZ ;  /* 0x001c000003047810 */ /* 0x000fe20007ffe0ff */
[----:B------:R-:W-:Y:S01]  /*84b60*/  IMAD R3, R6, 0x40000, R170 ;  /* 0x0004000006037824 */ /* 0x000fe200078e02aa */
[----:B------:R-:W-:Y:S02]  /*84b70*/  STL.64 [R1+0x2550], R182 ;  /* 0x002550b601007387 */ /* 0x000fe40000100a00 */
[----:B------:R-:W-:-:S02]  /*84b80*/  SHF.R.U32.HI R4, RZ, 0x4, R4 ;  /* 0x00000004ff047819 */ /* 0x000fc40000011604 */
[----:B------:R-:W-:Y:S01]  /*84b90*/  SHF.R.U32.HI R3, RZ, 0x4, R3 ;  /* 0x00000004ff037819 */ /* 0x000fe20000011603 */
[----:B------:R-:W-:Y:S01]  /*84ba0*/  STL.64 [R1+0x2548], R180 ;  /* 0x002548b401007387 */ /* 0x000fe20000100a00 */
[----:B------:R-:W-:Y:S02]  /*84bb0*/  SGXT.U32 R4, R4, 0xe ;  /* 0x0000000e0404781a */ /* 0x000fe40000000000 */
[----:B------:R-:W-:Y:S01]  /*84bc0*/  SGXT.U32 R3, R3, 0xe ;  /* 0x0000000e0303781a */ /* 0x000fe20000000000 */
[----:B------:R-:W-:Y:S01]  /*84bd0*/  STL.64 [R1+0x2540], R178 ;  /* 0x002540b201007387 */ /* 0x000fe20000100a00 */
[----:B------:R-:W-:Y:S02]  /*84be0*/  R2UR UR4, R4 ;  /* 0x00000000040472ca */ /* 0x000fe400000e0000 */
[C---:B------:R-:W-:Y:S01]  /*84bf0*/  R2UR UR5, R3.reuse ;  /* 0x00000000030572ca */ /* 0x040fe200000e0000 */
[----:B------:R-:W-:Y:S01]  /*84c00*/  STL.64 [R1+0x2538], R176 ;  /* 0x002538b001007387 */ /* 0x000fe20000100a00 */
[----:B------:R-:W-:-:S02]  /*84c10*/  IADD3 R3, P1, R3, 0x2, RZ ;  /* 0x0000000203037810 */ /* 0x000fc40007f3e0ff */
[----:B------:R-:W-:Y:S01]  /*84c20*/  IADD3 R4, P0, R4, 0x2, RZ ;  /* 0x0000000204047810 */ /* 0x000fe20007f1e0ff */
[----:B------:R-:W-:Y:S01]  /*84c30*/  STL.64 [R1+0x2530], R174 ;  /* 0x002530ae01007387 */ /* 0x000fe20000100a00 */
[----:B------:R-:W-:Y:S01]  /*84c40*/  R2UR UR6, R3 ;  /* 0x00000000030672ca */ /* 0x000fe200000e0000 */
[----:B------:R-:W-:Y:S02]  /*84c50*/  IMAD.MOV.U32 R3, RZ, RZ, RZ ;  /* 0x000000ffff037224 */ /* 0x000fe400078e00ff */
[----:B------:R-:W-:Y:S02]  /*84c60*/  STL.64 [R1+0x2528], R172 ;  /* 0x002528ac01007387 */ /* 0x000fe40000100a00 */
[----:B------:R-:W-:Y:S01]  /*84c70*/  UMOV UR8, UR4 ;  /* 0x0000000400087c82 */ /* 0x000fe20008000000 */
[----:B------:R-:W-:Y:S01]  /*84c80*/  R2UR UR4, R4 ;  /* 0x00000000040472ca */ /* 0x000fe200000e0000 */
[----:B------:R-:W-:Y:S01]  /*84c90*/  UMOV UR10, UR5 ;  /* 0x00000005000a7c82 */ /* 0x000fe20008000000 */
[----:B------:R-:W-:Y:S01]  /*84ca0*/  IMAD.MOV.U32 R4, RZ, RZ, RZ ;  /* 0x000000ffff047224 */ /* 0x000fe200078e00ff */
[----:B------:R-:W-:Y:S01]  /*84cb0*/  IADD3.X R3, R3, 0x40000040, RZ, P1, !PT ;  /* 0x4000004003037810 */ /* 0x000fe20000ffe4ff */
[----:B------:R-:W-:Y:S01]  /*84cc0*/  IMAD.U32 R168, RZ, RZ, UR10 ;  /* 0x0000000affa87e24 */ /* 0x000fe2000f8e00ff */
[----:B------:R-:W-:Y:S01]  /*84cd0*/  UMOV UR16, UR8 ;  /* 0x0000000800107c82 */ /* 0x000fe20008000000 */
[----:B------:R-:W-:Y:S01]  /*84ce0*/  STL [R1+0x998], R6 ;  /* 0x0009980601007387 */ /* 0x000fe20000100800 */
[----:B------:R-:W-:-:S02]  /*84cf0*/  IADD3.X R4, R4, 0x40000040, RZ, P0, !PT ;  /* 0x4000004004047810 */ /* 0x000fc400007fe4ff */
[----:B------:R-:W-:Y:S01]  /*84d00*/  R2UR UR7, R3 ;  /* 0x00000000030772ca */ /* 0x000fe200000e0000 */
[----:B------:R-:W2:Y:S01]  /*84d10*/  LDL.LU.64 R24, [R1] ;  /* 0x0000000001187983 */ /* 0x000ea20000300a00 */
[----:B------:R-:W-:-:S03]  /*84d20*/  R2UR UR5, R4 ;  /* 0x00000000040572ca */ /* 0x000fc600000e0000 */
[----:B------:R-:W4:Y:S04]  /*84d30*/  LDL.LU.64 R26, [R1+0x8] ;  /* 0x00000800011a7983 */ /* 0x000f280000300a00 */
[----:B------:R-:W2:Y:S04]  /*84d40*/  LDL.LU.64 R28, [R1+0x10] ;  /* 0x00001000011c7983 */ /* 0x000ea80000300a00 */
[----:B------:R-:W-:Y:S02]  /*84d50*/  UIADD3.64 UR14, UR6, 0x7fe, URZ ;  /* 0x000007fe060e7897 */ /* 0x000fe4000fffe03f */
[----:B------:R-:W-:-:S02]  /*84d60*/  UIADD3.64 UR12, UR4, 0x3fe, URZ ;  /* 0x000003fe040c7897 */ /* 0x000fc4000fffe03f */
[----:B------:R-:W-:Y:S02]  /*84d70*/  UIADD3.64 UR18, UR6, 0x800, URZ ;  /* 0x0000080006127897 */ /* 0x000fe4000fffe03f */
[----:B------:R-:W-:Y:S01]  /*84d80*/  MOV R10, UR15 ;  /* 0x0000000f000a7c02 */ /* 0x000fe20008000f00 */
[----:B------:R-:W-:Y:S01]  /*84d90*/  UIADD3.64 UR22, UR6, 0x802, URZ ;  /* 0x0000080206167897 */ /* 0x000fe2000fffe03f */
[----:B------:R-:W-:Y:S01]  /*84da0*/  MOV R9, UR14 ;  /* 0x0000000e00097c02 */ /* 0x000fe20008000f00 */
[----:B------:R-:W-:Y:S01]  /*84db0*/  UIADD3.64 UR20, UR4, 0x402, URZ ;  /* 0x0000040204147897 */ /* 0x000fe2000fffe03f */
[----:B------:R-:W-:Y:S01]  /*84dc0*/  MOV R4, UR13 ;  /* 0x0000000d00047c02 */ /* 0x000fe20008000f00 */
[----:B------:R-:W-:Y:S01]  /*84dd0*/  UIADD3.64 UR26, UR6, 0x804, URZ ;  /* 0x00000804061a7897 */ /* 0x000fe2000fffe03f */
[----:B------:R-:W-:Y:S01]  /*84de0*/  MOV R3, UR12 ;  /* 0x0000000c00037c02 */ /* 0x000fe20008000f00 */
[----:B------:R-:W-:Y:S02]  /*84df0*/  UIADD3.64 UR24, UR4, 0x404, URZ ;  /* 0x0000040404187897 */ /* 0x000fe4000fffe03f */
[----:B------:R-:W-:-:S02]  /*84e00*/  UIADD3.64 UR30, UR6, 0xffe, URZ ;  /* 0x00000ffe061e7897 */ /* 0x000fc4000fffe03f */
[----:B------:R-:W-:Y:S02]  /*84e10*/  UIADD3.64 UR28, UR4, 0x7fe, URZ ;  /* 0x000007fe041c7897 */ /* 0x000fe4000fffe03f */
[----:B------:R-:W-:Y:S02]  /*84e20*/  UIADD3.64 UR34, UR6, 0x1000, URZ ;  /* 0x0000100006227897 */ /* 0x000fe4000fffe03f */
[----:B------:R-:W-:Y:S02]  /*84e30*/  UIADD3.64 UR32, UR4, 0x800, URZ ;  /* 0x0000080004207897 */ /* 0x000fe4000fffe03f */
[----:B------:R-:W-:Y:S02]  /*84e40*/  UIADD3.64 UR38, UR6, 0x1002, URZ ;  /* 0x0000100206267897 */ /* 0x000fe4000fffe03f */
        /* <DEDUP_REMOVED lines=10> */
[----:B------:R-:W-:Y:S01]  /*84ef0*/  UIADD3.64 UR56, UR4, 0xc04, URZ ;  /* 0x00000c0404387897 */ /* 0x000fe2000fffe03f */
[----:B---3--:R-:W-:-:S06]  /*84f00*/  WARPGROUP.ARRIVE ;  /* 0x00000000000079c5 */ /* 0x008fcc0000000000 */
[----:B------:R-:W-:Y:S01]  /*84f10*/  HGMMA.64x256x8.F32.TF32 R36, gdesc[UR8], R36, gsb0 ;  /* 0x07e00000082479f0 */ /* 0x000fe20008002824 */
[----:B------:R-:W-:Y:S02]  /*84f20*/  UIADD3.64 UR10, UR6, 0x2, URZ ;  /* 0x00000002060a7897 */ /* 0x000fe4000fffe03f */
[----:B------:R-:W-:-:S04]  /*84f30*/  UIADD3.64 UR8, UR4, 0x2, URZ ;  /* 0x0000000204087897 */ /* 0x000fc8000fffe03f */
[----:B------:R-:W-:Y:S01]  /*84f40*/  MOV R166, UR10 ;  /* 0x0000000a00a67c02 */ /* 0x000fe20008000f00 */
[----:B------:R-:W-:Y:S02]  /*84f50*/  IMAD.U32 R167, RZ, RZ, UR11 ;  /* 0x0000000bffa77e24 */ /* 0x000fe4000f8e00ff */
[----:B------:R-:W-:Y:S01]  /*84f60*/  UMOV UR60, UR8 ;  /* 0x00000008003c7c82 */ /* 0x000fe20008000000 */
[----:B------:R-:W-:Y:S01]  /*84f70*/  UMOV UR61, UR9 ;  /* 0x00000009003d7c82 */ /* 0x000fe20008000000 */
[----:B------:R-:W-:Y:S02]  /*84f80*/  WARPGROUP.DEPBAR.LE gsb0, 0x0 ;  /* 0x00008000000079c5 */ /* 0x000fe40000010000 */
[----:B------:R-:W-:-:S14]  /*84f90*/  WARPGROUP.ARRIVE ;  /* 0x00000000000079c5 */ /* 0x000fdc0000000000 */
[----:B------:R-:W-:Y:S03]  /*84fa0*/  HGMMA.64x256x8.F32.TF32 R36, gdesc[UR4], R36, gsb0 ;  /* 0x07e00000042479f0 */ /* 0x000fe60008002824 */
[----:B------:R-:W-:Y:S02]  /*84fb0*/  WARPGROUP.DEPBAR.LE gsb0, 0x0 ;  /* 0x00008000000079c5 */ /* 0x000fe40000010000 */
[----:B------:R-:W-:-:S15]  /*84fc0*/  WARPGROUP.ARRIVE ;  /* 0x00000000000079c5 */ /* 0x000fde0000000000 */
[----:B------:R-:W-:-:S08]  /*84fd0*/  NOP ;  /* 0x0000000000007918 */ /* 0x000fd00000000000 */
[----:B------:R-:W-:Y:S01]  /*84fe0*/  HGMMA.64x256x8.F32.TF32 R36, gdesc[UR8], R36, gsb0 ;  /* 0x07e00000082479f0 */ /* 0x000fe20008002824 */
[----:B------:R-:W-:Y:S02]  /*84ff0*/  UIADD3.64 UR10, UR6, 0x4, URZ ;  /* 0x00000004060a7897 */ /* 0x000fe4000fffe03f */
[----:B------:R-:W-:Y:S01]  /*85000*/  UIADD3.64 UR8, UR4, 0x4, URZ ;  /* 0x0000000404087897 */ /* 0x000fe2000fffe03f */
[----:B------:R-:W-:Y:S02]  /*85010*/  WARPGROUP.DEPBAR.LE gsb0, 0x0 ;  /* 0x00008000000079c5 */ /* 0x000fe40000010000 */
[----:B------:R-:W-:-:S15]  /*85020*/  WARPGROUP.ARRIVE ;  /* 0x00000000000079c5 */ /* 0x000fde0000000000 */
[----:B------:R-:W-:-:S07]  /*85030*/  NOP ;  /* 0x0000000000007918 */ /* 0x000fce0000000000 */
[----:B------:R-:W-:Y:S03]  /*85040*/  HGMMA.64x256x8.F32.TF32 R36, gdesc[UR8], R36, gsb0 ;  /* 0x07e00000082479f0 */ /* 0x000fe60008002824 */
[----:B------:R-:W-:Y:S02]  /*85050*/  WARPGROUP.DEPBAR.LE gsb0, 0x0 ;  /* 0x00008000000079c5 */ /* 0x000fe40000010000 */
[----:B------:R-:W-:-:S15]  /*85060*/  WARPGROUP.ARRIVE ;  /* 0x00000000000079c5 */ /* 0x000fde0000000000 */
[----:B------:R-:W-:-:S08]  /*85070*/  NOP ;  /* 0x0000000000007918 */ /* 0x000fd00000000000 */
[----:B------:R-:W-:Y:S01]  /*85080*/  HGMMA.64x256x8.F32.TF32 R36, gdesc[UR12], R36, gsb0 ;  /* 0x07e000000c2479f0 */ /* 0x000fe20008002824 */
[----:B------:R-:W-:Y:S01]  /*85090*/  UMOV UR14, UR16 ;  /* 0x00000010000e7c82 */ /* 0x000fe20008000000 */
[----:B------:R-:W-:Y:S01]  /*850a0*/  UMOV UR15, UR17 ;  /* 0x00000011000f7c82 */ /* 0x000fe20008000000 */
        /* <DEDUP_REMOVED lines=46> */
[----:B------:R3:W-:Y:S04]  /*85390*/  STL.64 [R1+0x400], R36 ;  /* 0x0004002401007387 */ /* 0x0007e80000100a00 */
        /* <DEDUP_REMOVED lines=57> */
[----:B------:R-:W-:Y:S04]  /*85730*/  STL.64 [R1+0x5d0], R152 ;  /* 0x0005d09801007387 */ /* 0x000fe80000100a00 */
[----:B------:R-:W-:Y:S04]  /*85740*/  STL.64 [R1+0x5d8], R154 ;  /* 0x0005d89a01007387 */ /* 0x000fe80000100a00 */
[----:B------:R-:W-:Y:S04]  /*85750*/  STL.64 [R1+0x5e0], R156 ;  /* 0x0005e09c01007387 */ /* 0x000fe80000100a00 */
[----:B------:R-:W-:Y:S04]  /*85760*/  STL.64 [R1+0x5e8], R158 ;  /* 0x0005e89e01007387 */ /* 0x000fe80000100a00 */
[----:B------:R-:W-:Y:S04]  /*85770*/  STL.64 [R1+0x5f0], R160 ;  /* 0x0005f0a001007387 */ /* 0x000fe80000100a00 */
[----:B------:R-:W-:Y:S04]  /*85780*/  STL.64 [R1+0x5f8], R162 ;  /* 0x0005f8a201007387 */ /* 0x000fe80000100a00 */
[----:B------:R-:W2:Y:S04]  /*85790*/  LDL.LU.64 R30, [R1+0x18] ;  /* 0x00001800011e7983 */ /* 0x000ea80000300a00 */
[----:B------:R-:W2:Y:S04]  /*857a0*/  LDL.LU.64 R32, [R1+0x20] ;  /* 0x0000200001207983 */ /* 0x000ea80000300a00 */
[----:B------:R-:W2:Y:S04]  /*857b0*/  LDL.LU.64 R34, [R1+0x28] ;  /* 0x0000280001227983 */ /* 0x000ea80000300a00 */
[----:B---3--:R-:W3:Y:S04]  /*857c0*/  LDL.LU.64 R36, [R1+0x30] ;  /* 0x0000300001247983 */ /* 0x008ee80000300a00 */
[----:B-1----:R-:W3:Y:S04]  /*857d0*/  LDL.LU.64 R38, [R1+0x38] ;  /* 0x0000380001267983 */ /* 0x002ee80000300a00 */
[----:B----4-:R-:W4:Y:S04]  /*857e0*/  LDL.LU.64 R40, [R1+0x40] ;  /* 0x0000400001287983 */ /* 0x010f280000300a00 */
[----:B--2---:R-:W2:Y:S04]  /*857f0*/  LDL.LU.64 R42, [R1+0x48] ;  /* 0x00004800012a7983 */ /* 0x004ea80000300a00 */
[----:B------:R-:W3:Y:S04]  /*85800*/  LDL.LU.64 R44, [R1+0x50] ;  /* 0x00005000012c7983 */ /* 0x000ee80000300a00 */
[----:B------:R-:W4:Y:S04]  /*85810*/  LDL.LU.64 R46, [R1+0x58] ;  /* 0x00005800012e7983 */ /* 0x000f280000300a00 */
        /* <DEDUP_REMOVED lines=52> */
[----:B--2---:R-:W-:Y:S04]  /*85b60*/  STL.64 [R1+0x29c0], R150 ;  /* 0x0029c09601007387 */ /* 0x004fe80000100a00 */
[----:B----4-:R-:W-:Y:S04]  /*85b70*/  STL.64 [R1+0x29b8], R148 ;  /* 0x0029b89401007387 */ /* 0x010fe80000100a00 */
[----:B---3--:R-:W-:Y:S04]  /*85b80*/  STL.64 [R1+0x29b0], R146 ;  /* 0x0029b09201007387 */ /* 0x008fe80000100a00 */
        /* <DEDUP_REMOVED lines=61> */
[----:B-1----:R-:W2:Y:S04]  /*85f60*/  LDL.LU.64 R24, [R1+0x200] ;  /* 0x0002000001187983 */ /* 0x002ea80000300a00 */
[----:B------:R-:W2:Y:S04]  /*85f70*/  LDL.LU.64 R26, [R1+0x208] ;  /* 0x00020800011a7983 */ /* 0x000ea80000300a00 */
        /* <DEDUP_REMOVED lines=61> */
[----:B------:R-:W2:Y:S01]  /*86350*/  LDL.LU.64 R150, [R1+0x3f8] ;  /* 0x0003f80001967983 */ /* 0x000ea20000300a00 */
[----:B------:R-:W-:Y:S01]  /*86360*/  UMOV UR12, UR14 ;  /* 0x0000000e000c7c82 */ /* 0x000fe20008000000 */
[----:B------:R-:W-:Y:S01]  /*86370*/  UMOV UR13, UR15 ;  /* 0x0000000f000d7c82 */ /* 0x000fe20008000000 */
[----:B------:R-:W-:-:S06]  /*86380*/  UIADD3.64 UR14, UR6, 0x1ffe, URZ ;  /* 0x00001ffe060e7897 */ /* 0x000fcc000fffe03f */
[----:B------:R-:W-:Y:S01]  /*86390*/  IMAD.U32 R164, RZ, RZ, UR14 ;  /* 0x0000000effa47e24 */ /* 0x000fe2000f8e00ff */
[----:B------:R-:W-:Y:S01]  /*863a0*/  MOV R165, UR15 ;  /* 0x0000000f00a57c02 */ /* 0x000fe20008000f00 */
[----:B--2---:R-:W-:-:S06]  /*863b0*/  WARPGROUP.ARRIVE ;  /* 0x00000000000079c5 */ /* 0x004fcc0000000000 */
[----:B------:R-:W-:Y:S01]  /*863c0*/  HGMMA.64x256x8.F32.TF32 R24, gdesc[UR12], R24, gsb0 ;  /* 0x07e000000c1879f0 */ /* 0x000fe20008002818 */
[----:B------:R-:W-:Y:S01]  /*863d0*/  UIADD3.64 UR14, UR6, 0x2000, URZ ;  /* 0x00002000060e7897 */ /* 0x000fe2000fffe03f */
[----:B------:R-:W-:Y:S01]  /*863e0*/  UMOV UR12, UR4 ;  /* 0x00000004000c7c82 */ /* 0x000fe20008000000 */
[----:B------:R-:W-:-:S04]  /*863f0*/  UMOV UR13, UR5 ;  /* 0x00000005000d7c82 */ /* 0x000fc80008000000 */
[----:B------:R-:W-:Y:S02]  /*86400*/  IMAD.U32 R162, RZ, RZ, UR14 ;  /* 0x0000000effa27e24 */ /* 0x000fe4000f8e00ff */
[----:B------:R-:W-:Y:S01]  /*86410*/  IMAD.U32 R163, RZ, RZ, UR15 ;  /* 0x0000000fffa37e24 */ /* 0x000fe2000f8e00ff */
[----:B------:R-:W-:Y:S02]  /*86420*/  WARPGROUP.DEPBAR.LE gsb0, 0x0 ;  /* 0x00008000000079c5 */ /* 0x000fe40000010000 */
[----:B------:R-:W-:-:S15]  /*86430*/  WARPGROUP.ARRIVE ;  /* 0x00000000000079c5 */ /* 0x000fde0000000000 */
[----:B------:R-:W-:-:S01]  /*86440*/  NOP ;  /* 0x0000000000007918 */ /* 0x000fc20000000000 */
[----:B------:R-:W-:Y:S01]  /*86450*/  HGMMA.64x256x8.F32.TF32 R24, gdesc[UR12], R24, gsb0 ;  /* 0x07e000000c1879f0 */ /* 0x000fe20008002818 */
[----:B------:R-:W-:Y:S01]  /*86460*/  UIADD3.64 UR14, UR6, 0x2002, URZ ;  /* 0x00002002060e7897 */ /* 0x000fe2000fffe03f */
[----:B------:R-:W-:Y:S01]  /*86470*/  UMOV UR12, UR60 ;  /* 0x0000003c000c7c82 */ /* 0x000fe20008000000 */
[----:B------:R-:W-:-:S04]  /*86480*/  UMOV UR13, UR61 ;  /* 0x0000003d000d7c82 */ /* 0x000fc80008000000 */
[----:B------:R-:W-:Y:S01]  /*86490*/  MOV R160, UR14 ;  /* 0x0000000e00a07c02 */ /* 0x000fe20008000f00 */
[----:B------:R-:W-:Y:S01]  /*864a0*/  IMAD.U32 R161, RZ, RZ, UR15 ;  /* 0x0000000fffa17e24 */ /* 0x000fe2000f8e00ff */
[----:B------:R-:W-:Y:S02]  /*864b0*/  WARPGROUP.DEPBAR.LE gsb0, 0x0 ;  /* 0x00008000000079c5 */ /* 0x000fe40000010000 */
[----:B------:R-:W-:-:S15]  /*864c0*/  WARPGROUP.ARRIVE ;  /* 0x00000000000079c5 */ /* 0x000fde0000000000 */
[----:B------:R-:W-:-:S02]  /*864d0*/  NOP ;  /* 0x0000000000007918 */ /* 0x000fc40000000000 */
[----:B------:R-:W-:Y:S01]  /*864e0*/  HGMMA.64x256x8.F32.TF32 R24, gdesc[UR12], R24, gsb0 ;  /* 0x07e000000c1879f0 */ /* 0x000fe20008002818 */
[----:B------:R-:W-:Y:S01]  /*864f0*/  UIADD3.64 UR14, UR6, 0x2004, URZ ;  /* 0x00002004060e7897 */ /* 0x000fe2000fffe03f */
[----:B------:R-:W-:Y:S01]  /*86500*/  UMOV UR12, UR8 ;  /* 0x00000008000c7c82 */ /* 0x000fe20008000000 */
[----:B------:R-:W-:-:S04]  /*86510*/  UMOV UR13, UR9 ;  /* 0x00000009000d7c82 */ /* 0x000fc80008000000 */
[----:B------:R-:W-:Y:S01]  /*86520*/  IMAD.U32 R158, RZ, RZ, UR14 ;  /* 0x0000000eff9e7e24 */ /* 0x000fe2000f8e00ff */
[----:B------:R-:W-:Y:S01]  /*86530*/  MOV R159, UR15 ;  /* 0x0000000f009f7c02 */ /* 0x000fe20008000f00 */
[----:B------:R-:W-:Y:S02]  /*86540*/  WARPGROUP.DEPBAR.LE gsb0, 0x0 ;  /* 0x00008000000079c5 */ /* 0x000fe40000010000 */
[----:B------:R-:W-:-:S15]  /*86550*/  WARPGROUP.ARRIVE ;  /* 0x00000000000079c5 */ /* 0x000fde0000000000 */
[----:B------:R-:W-:-:S02]  /*86560*/  NOP ;  /* 0x0000000000007918 */ /* 0x000fc40000000000 */
[----:B------:R-:W-:Y:S01]  /*86570*/  HGMMA.64x256x8.F32.TF32 R24, gdesc[UR12], R24, gsb0 ;  /* 0x07e000000c1879f0 */ /* 0x000fe20008002818 */
[----:B------:R-:W-:Y:S02]  /*86580*/  R2UR UR15, R10 ;  /* 0x000000000a0f72ca */ /* 0x000fe400000e0000 */
[----:B------:R-:W-:Y:S02]  /*86590*/  R2UR UR14, R9 ;  /* 0x00000000090e72ca */ /* 0x000fe400000e0000 */
[----:B------:R-:W-:Y:S02]  /*865a0*/  R2UR UR13, R4 ;  /* 0x00000000040d72ca */ /* 0x000fe400000e0000 */
[----:B------:R-:W-:-:S07]  /*865b0*/  R2UR UR12, R3 ;  /* 0x00000000030c72ca */ /* 0x000fce00000e0000 */
[----:B------:R-:W-:Y:S02]  /*865c0*/  MOV R4, UR15 ;  /* 0x0000000f00047c02 */ /* 0x000fe40008000f00 */
[----:B------:R-:W-:Y:S01]  /*865d0*/  MOV R3, UR14 ;  /* 0x0000000e00037c02 */ /* 0x000fe20008000f00 */
[----:B------:R-:W-:Y:S01]  /*865e0*/  UIADD3.64 UR14, UR6, 0x27fe, URZ ;  /* 0x000027fe060e7897 */ /* 0x000fe2000fffe03f */
[----:B------:R-:W-:Y:S02]  /*865f0*/  UMOV UR9, UR13 ;  /* 0x0000000d00097c82 */ /* 0x000fe40008000000 */
[----:B------:R-:W-:Y:S01]  /*86600*/  UMOV UR8, UR12 ;  /* 0x0000000c00087c82 */ /* 0x000fe20008000000 */
[----:B------:R-:W-:Y:S01]  /*86610*/  UMOV UR13, UR9 ;  /* 0x00000009000d7c82 */ /* 0x000fe20008000000 */
[----:B------:R-:W-:Y:S01]  /*86620*/  UMOV UR12, UR8 ;  /* 0x00000008000c7c82 */ /* 0x000fe20008000000 */
[----:B------:R-:W-:Y:S02]  /*86630*/  IMAD.U32 R156, RZ, RZ, UR14 ;  /* 0x0000000eff9c7e24 */ /* 0x000fe4000f8e00ff */
[----:B------:R-:W-:Y:S01]  /*86640*/  IMAD.U32 R157, RZ, RZ, UR15 ;  /* 0x0000000fff9d7e24 */ /* 0x000fe2000f8e00ff */
[----:B------:R-:W-:-:S02]  /*86650*/  WARPGROUP.DEPBAR.LE gsb0, 0x0 ;  /* 0x00008000000079c5 */ /* 0x000fc40000010000 */
[----:B------:R-:W-:-:S06]  /*86660*/  WARPGROUP.ARRIVE ;  /* 0x00000000000079c5 */ /* 0x000fcc0000000000 */
        /* <DEDUP_REMOVED lines=84> */
[----:B------:R-:W-:-:S05]  /*86bb0*/  UMOV UR13, UR53 ;  /* 0x00000035000d7c82 */ /* 0x000fca0008000000 */
[----:B------:R-:W-:Y:S01]  /*86bc0*/  UMOV UR60, UR14 ;  /* 0x0000000e003c7c82 */ /* 0x000fe20008000000 */
[----:B------:R-:W-:Y:S01]  /*86bd0*/  UMOV UR61, UR15 ;  /* 0x0000000f003d7c82 */ /* 0x000fe20008000000 */
[----:B------:R-:W-:Y:S02]  /*86be0*/  WARPGROUP.DEPBAR.LE gsb0, 0x0 ;  /* 0x00008000000079c5 */ /* 0x000fe40000010000 */
[----:B------:R-:W-:-:S15]  /*86bf0*/  WARPGROUP.ARRIVE ;  /* 0x00000000000079c5 */ /* 0x000fde0000000000 */
[----:B------:R-:W-:-:S01]  /*86c00*/  NOP ;  /* 0x0000000000007918 */ /* 0x000fc20000000000 */
[----:B------:R-:W-:Y:S01]  /*86c10*/  HGMMA.64x256x8.F32.TF32 R24, gdesc[UR12], R24, gsb0 ;  /* 0x07e000000c1879f0 */ /* 0x000fe20008002818 */
[----:B------:R-:W-:Y:S01]  /*86c20*/  UIADD3.64 UR14, UR6, 0x3804, URZ ;  /* 0x00003804060e7897 */ /* 0x000fe2000fffe03f */
[----:B------:R-:W-:Y:S01]  /*86c30*/  UMOV UR12, UR56 ;  /* 0x00000038000c7c82 */ /* 0x000fe20008000000 */
[----:B------:R-:W-:Y:S01]  /*86c40*/  UMOV UR13, UR57 ;  /* 0x00000039000d7c82 */ /* 0x000fe20008000000 */
[----:B------:R-:W-:Y:S02]  /*86c50*/  WARPGROUP.DEPBAR.LE gsb0, 0x0 ;  /* 0x00008000000079c5 */ /* 0x000fe40000010000 */
[----:B------:R-:W-:-:S15]  /*86c60*/  WARPGROUP.ARRIVE ;  /* 0x00000000000079c5 */ /* 0x000fde0000000000 */
[----:B------:R-:W-:-:S07]  /*86c70*/  NOP ;  /* 0x0000000000007918 */ /* 0x000fce0000000000 */
[----:B------:R-:W-:Y:S03]  /*86c80*/  HGMMA.64x256x8.F32.TF32 R24, gdesc[UR12], R24, gsb0 ;  /* 0x07e000000c1879f0 */ /* 0x000fe60008002818 */
[----:B------:R-:W-:Y:S02]  /*86c90*/  WARPGROUP.DEPBAR.LE gsb0, 0x0 ;  /* 0x00008000000079c5 */ /* 0x000fe40000010000 */
        /* <DEDUP_REMOVED lines=130> */
[----:B------:R-:W-:-:S02]  /*874c0*/  R2UR UR14, R168 ;  /* 0x00000000a80e72ca */ /* 0x000fc400000e0000 */
[----:B------:R-:W-:Y:S01]  /*874d0*/  R2UR UR15, R169 ;  /* 0x00000000a90f72ca */ /* 0x000fe200000e0000 */
[----:B------:R-:W-:-:S07]  /*874e0*/  UIADD3.64 UR12, UR4, 0x1fe, URZ ;  /* 0x000001fe040c7897 */ /* 0x000fce000fffe03f */
[----:B------:R-:W-:Y:S01]  /*874f0*/  UMOV UR8, UR12 ;  /* 0x0000000c00087c82 */ /* 0x000fe20008000000 */
[----:B------:R-:W-:Y:S01]  /*87500*/  UMOV UR9, UR13 ;  /* 0x0000000d00097c82 */ /* 0x000fe20008000000 */
[----:B--2---:R-:W-:-:S06]  /*87510*/  WARPGROUP.ARRIVE ;  /* 0x00000000000079c5 */ /* 0x004fcc0000000000 */
        /* <DEDUP_REMOVED lines=10> */
[----:B------:R-:W-:Y:S02]  /*875c0*/  R2UR UR14, R166 ;  /* 0x00000000a60e72ca */ /* 0x000fe400000e0000 */
[----:B------:R-:W-:Y:S01]  /*875d0*/  R2UR UR15, R167 ;  /* 0x00000000a70f72ca */ /* 0x000fe200000e0000 */
[----:B------:R-:W-:-:S07]  /*875e0*/  UIADD3.64 UR12, UR4, 0x202, URZ ;  /* 0x00000202040c7897 */ /* 0x000fce000fffe03f */
[----:B------:R-:W-:Y:S01]  /*875f0*/  UMOV UR20, UR12 ;  /* 0x0000000c00147c82 */ /* 0x000fe20008000000 */
[----:B------:R-:W-:Y:S01]  /*87600*/  UMOV UR21, UR13 ;  /* 0x0000000d00157c82 */ /* 0x000fe20008000000 */
[----:B------:R-:W-:Y:S02]  /*87610*/  WARPGROUP.DEPBAR.LE gsb0, 0x0 ;  /* 0x00008000000079c5 */ /* 0x000fe40000010000 */
[----:B------:R-:W-:-:S13]  /*87620*/  WARPGROUP.ARRIVE ;  /* 0x00000000000079c5 */ /* 0x000fda0000000000 */
        /* <DEDUP_REMOVED lines=12> */
[----:B------:R-:W-:Y:S01]  /*876f0*/  UIADD3.64 UR12, UR4, 0x5fe, URZ ;  /* 0x000005fe040c7897 */ /* 0x000fe2000fffe03f */
[----:B------:R-:W1:Y:S01]  /*87700*/  LDC R3, c[0x0][0x230] ;  /* 0x00008c00ff037b82 */ /* 0x000e620000000800 */
[----:B------:R-:W-:Y:S01]  /*87710*/  UIADD3.64 UR16, UR4, 0x600, URZ ;  /* 0x0000060004107897 */ /* 0x000fe2000fffe03f */
[----:B------:R-:W-:Y:S02]  /*87720*/  WARPGROUP.DEPBAR.LE gsb0, 0x0 ;  /* 0x00008000000079c5 */ /* 0x000fe40000010000 */
[----:B------:R-:W-:-:S15]  /*87730*/  WARPGROUP.ARRIVE ;  /* 0x00000000000079c5 */ /* 0x000fde0000000000 */
[----:B------:R-:W-:-:S04]  /*87740*/  NOP ;  /* 0x0000000000007918 */ /* 0x000fc80000000000 */
[----:B------:R-:W-:Y:S03]  /*87750*/  HGMMA.64x256x8.F32.TF32 R24, gdesc[UR12], R24, gsb0 ;  /* 0x07e000000c1879f0 */ /* 0x000fe60008002818 */
[----:B------:R-:W-:Y:S02]  /*87760*/  WARPGROUP.DEPBAR.LE gsb0, 0x0 ;  /* 0x00008000000079c5 */ /* 0x000fe40000010000 */
[----:B------:R-:W-:-:S15]  /*87770*/  WARPGROUP.ARRIVE ;  /* 0x00000000000079c5 */ /* 0x000fde0000000000 */
[----:B------:R-:W-:-:S08]  /*87780*/  NOP ;  /* 0x0000000000007918 */ /* 0x000fd00000000000 */
[----:B------:R-:W-:Y:S01]  /*87790*/  HGMMA.64x256x8.F32.TF32 R24, gdesc[UR16], R24, gsb0 ;  /* 0x07e00000101879f0 */ /* 0x000fe20008002818 */
[----:B------:R-:W-:Y:S01]  /*877a0*/  UMOV UR18, UR20 ;  /* 0x0000001400127c82 */ /* 0x000fe20008000000 */
[----:B------:R-:W-:Y:S01]  /*877b0*/  UMOV UR19, UR21 ;  /* 0x0000001500137c82 */ /* 0x000fe20008000000 */
[----:B------:R-:W-:Y:S02]  /*877c0*/  UIADD3.64 UR20, UR4, 0x602, URZ ;  /* 0x0000060204147897 */ /* 0x000fe4000fffe03f */
[----:B------:R-:W-:Y:S01]  /*877d0*/  UIADD3.64 UR24, UR4, 0x604, URZ ;  /* 0x0000060404187897 */ /* 0x000fe2000fffe03f */
[----:B------:R-:W-:Y:S02]  /*877e0*/  WARPGROUP.DEPBAR.LE gsb0, 0x0 ;  /* 0x00008000000079c5 */ /* 0x000fe40000010000 */
[----:B------:R-:W-:-:S15]  /*877f0*/  WARPGROUP.ARRIVE ;  /* 0x00000000000079c5 */ /* 0x000fde0000000000 */
[----:B------:R-:W-:-:S05]  /*87800*/  NOP ;  /* 0x0000000000007918 */ /* 0x000fca0000000000 */
[----:B------:R-:W-:Y:S01]  /*87810*/  HGMMA.64x256x8.F32.TF32 R24, gdesc[UR20], R24, gsb0 ;  /* 0x07e00000141879f0 */ /* 0x000fe20008002818 */
[----:B------:R-:W-:Y:S02]  /*87820*/  UIADD3.64 UR28, UR4, 0x9fe, URZ ;  /* 0x000009fe041c7897 */ /* 0x000fe4000fffe03f */
[----:B------:R-:W-:Y:S02]  /*87830*/  WARPGROUP.DEPBAR.LE gsb0, 0x0 ;  /* 0x00008000000079c5 */ /* 0x000fe40000010000 */
[----:B------:R-:W-:-:S15]  /*87840*/  WARPGROUP.ARRIVE ;  /* 0x00000000000079c5 */ /* 0x000fde0000000000 */
[----:B------:R-:W-:-:S08]  /*87850*/  NOP ;  /* 0x0000000000007918 */ /* 0x000fd00000000000 */
        /* <DEDUP_REMOVED lines=31> */
[----:B------:R-:W-:Y:S01]  /*87a50*/  UIADD3.64 UR4, UR4, 0xe04, URZ ;  /* 0x00000e0404047897 */ /* 0x000fe2000fffe03f */
[----:B------:R-:W-:Y:S01]  /*87a60*/  UMOV UR22, UR6 ;  /* 0x0000000600167c82 */ /* 0x000fe20008000000 */
[----:B------:R-:W-:Y:S01]  /*87a70*/  UMOV UR23, UR7 ;  /* 0x0000000700177c82 */ /* 0x000fe20008000000 */
[----:B------:R-:W-:Y:S01]  /*87a80*/  UMOV UR6, UR58 ;  /* 0x0000003a00067c82 */ /* 0x000fe20008000000 */
[----:B------:R-:W-:Y:S01]  /*87a90*/  UMOV UR7, UR59 ;  /* 0x0000003b00077c82 */ /* 0x000fe20008000000 */
[----:B------:R-:W-:Y:S02]  /*87aa0*/  WARPGROUP.DEPBAR.LE gsb0, 0x0 ;  /* 0x00008000000079c5 */ /* 0x000fe40000010000 */
[----:B------:R-:W-:-:S15]  /*87ab0*/  WARPGROUP.ARRIVE ;  /* 0x00000000000079c5 */ /* 0x000fde0000000000 */
[----:B------:R-:W-:-:S05]  /*87ac0*/  NOP ;  /* 0x0000000000007918 */ /* 0x000fca0000000000 */
[----:B------:R-:W-:Y:S03]  /*87ad0*/  HGMMA.64x256x8.F32.TF32 R24, gdesc[UR52], R24, gsb0 ;  /* 0x07e00000341879f0 */ /* 0x000fe60008002818 */
[----:B------:R-:W-:Y:S02]  /*87ae0*/  WARPGROUP.DEPBAR.LE gsb0, 0x0 ;  /* 0x00008000000079c5 */ /* 0x000fe40000010000 */
[----:B------:R-:W-:-:S15]  /*87af0*/  WARPGROUP.ARRIVE ;  /* 0x00000000000079c5 */ /* 0x000fde0000000000 */
[----:B------:R-:W-:-:S08]  /*87b00*/  NOP ;  /* 0x0000000000007918 */ /* 0x000fd00000000000 */
[----:B------:R-:W-:Y:S03]  /*87b10*/  HGMMA.64x256x8.F32.TF32 R24, gdesc[UR4], R24, gsb0 ;  /* 0x07e00000041879f0 */ /* 0x000fe60008002818 */
[----:B------:R-:W-:Y:S02]  /*87b20*/  WARPGROUP.DEPBAR.LE gsb0, 0x0 ;  /* 0x00008000000079c5 */ /* 0x000fe40000010000 */
[----:B------:R-:W-:Y:S04]  /*87b30*/  STL.64 [R1], R24 ;  /* 0x0000001801007387 */ /* 0x000fe80000100a00 */
        /* <DEDUP_REMOVED lines=63> */
[----:B--2---:R-:W2:Y:S04]  /*87f30*/  LDL.LU.64 R150, [R1+0x27c0] ;  /* 0x0027c00001967983 */ /* 0x004ea80000300a00 */
        /* <DEDUP_REMOVED lines=65> */
[----:B------:R-:W-:Y:S01]  /*88350*/  R2UR UR10, R164 ;  /* 0x00000000a40a72ca */ /* 0x000fe200000e0000 */
[----:B------:R-:W3:Y:S01]  /*88360*/  LDL.LU R6, [R1+0x994] ;  /* 0x0009940001067983 */ /* 0x000ee20000300800 */
[----:B------:R-:W-:-:S02]  /*88370*/  R2UR UR11, R165 ;  /* 0x00000000a50b72ca */ /* 0x000fc400000e0000 */
[----:B------:R-:W-:Y:S01]  /*88380*/  R2UR UR26, R22 ;  /* 0x00000000161a72ca */ /* 0x000fe200000e0000 */
[----:B------:R-:W4:Y:S01]  /*88390*/  LDL.LU R169, [R1+0x99c] ;  /* 0x00099c0001a97983 */ /* 0x000f220000300800 */
[----:B------:R-:W-:Y:S02]  /*883a0*/  R2UR UR27, R23 ;  /* 0x00000000171b72ca */ /* 0x000fe400000e0000 */
[----:B------:R-:W-:Y:S01]  /*883b0*/  R2UR UR30, R20 ;  /* 0x00000000141e72ca */ /* 0x000fe200000e0000 */
[----:B------:R-:W3:Y:S01]  /*883c0*/  LDL.LU R168, [R1+0x9a0] ;  /* 0x0009a00001a87983 */ /* 0x000ee20000300800 */
[----:B------:R-:W-:Y:S02]  /*883d0*/  R2UR UR31, R21 ;  /* 0x00000000151f72ca */ /* 0x000fe400000e0000 */
[----:B------:R-:W-:Y:S01]  /*883e0*/  R2UR UR34, R18 ;  /* 0x00000000122272ca */ /* 0x000fe200000e0000 */
[----:B------:R-:W4:Y:S01]  /*883f0*/  LDL.LU R167, [R1+0x9a4] ;  /* 0x0009a40001a77983 */ /* 0x000f220000300800 */
[----:B------:R-:W-:-:S02]  /*88400*/  R2UR UR35, R19 ;  /* 0x00000000132372ca */ /* 0x000fc400000e0000 */
[----:B------:R-:W-:Y:S01]  /*88410*/  R2UR UR38, R16 ;  /* 0x00000000102672ca */ /* 0x000fe200000e0000 */
[----:B------:R-:W4:Y:S01]  /*88420*/  LDL.LU R166, [R1+0x9a8] ;  /* 0x0009a80001a67983 */ /* 0x000f220000300800 */
[----:B------:R-:W-:Y:S02]  /*88430*/  R2UR UR39, R17 ;  /* 0x00000000112772ca */ /* 0x000fe400000e0000 */
[----:B------:R-:W-:Y:S01]  /*88440*/  R2UR UR42, R14 ;  /* 0x000000000e2a72ca */ /* 0x000fe200000e0000 */
[----:B------:R-:W3:Y:S01]  /*88450*/  LDL.LU R172, [R1+0x990] ;  /* 0x0009900001ac7983 */ /* 0x000ee20000300800 */
[----:B------:R-:W-:Y:S02]  /*88460*/  R2UR UR43, R15 ;  /* 0x000000000f2b72ca */ /* 0x000fe400000e0000 */
[----:B------:R-:W-:Y:S02]  /*88470*/  R2UR UR46, R12 ;  /* 0x000000000c2e72ca */ /* 0x000fe400000e0000 */
[----:B------:R-:W-:-:S02]  /*88480*/  R2UR UR47, R13 ;  /* 0x000000000d2f72ca */ /* 0x000fc400000e0000 */
[----:B------:R-:W-:Y:S02]  /*88490*/  R2UR UR50, R10 ;  /* 0x000000000a3272ca */ /* 0x000fe400000e0000 */
[----:B------:R-:W-:Y:S01]  /*884a0*/  R2UR UR51, R11 ;  /* 0x000000000b3372ca */ /* 0x000fe200000e0000 */
[----:B------:R-:W-:Y:S01]  /*884b0*/  UMOV UR54, UR60 ;  /* 0x0000003c00367c82 */ /* 0x000fe20008000000 */
[----:B------:R-:W-:Y:S01]  /*884c0*/  UMOV UR55, UR61 ;  /* 0x0000003d00377c82 */ /* 0x000fe20008000000 */
[----:B------:R-:W-:Y:S01]  /*884d0*/  IADD3 R195, R195, 0x7f, RZ ;  /* 0x0000007fc3c37810 */ /* 0x000fe20007ffe0ff */
[----:B-1----:R-:W-:Y:S01]  /*884e0*/  VIADD R3, R3, 0xfffffd00 ;  /* 0xfffffd0003037836 */ /* 0x002fe20000000000 */
[----:B------:R-:W4:Y:S01]  /*884f0*/  LDL.LU R16, [R1+0x9b0] ;  /* 0x0009b00001107983 */ /* 0x000f220000300800 */
[----:B--2---:R-:W-:-:S06]  /*88500*/  WARPGROUP.ARRIVE ;  /* 0x00000000000079c5 */ /* 0x004fcc0000000000 */
[----:B------:R-:W-:Y:S01]  /*88510*/  HGMMA.64x256x8.F32.TF32 R24, gdesc[UR8], R24, gsb0 ;  /* 0x07e00000081879f0 */ /* 0x000fe20008002818 */
[----:B------:R-:W-:Y:S02]  /*88520*/  R2UR UR10, R162 ;  /* 0x00000000a20a72ca */ /* 0x000fe400000e0000 */
[----:B------:R-:W-:Y:S01]  /*88530*/  R2UR UR11, R163 ;  /* 0x00000000a30b72ca */ /* 0x000fe200000e0000 */
[----:B------:R-:W-:Y:S01]  /*88540*/  UMOV UR8, UR22 ;  /* 0x0000001600087c82 */ /* 0x000fe20008000000 */
[----:B------:R-:W-:Y:S01]  /*88550*/  UMOV UR9, UR23 ;  /* 0x0000001700097c82 */ /* 0x000fe20008000000 */
[----:B------:R-:W-:Y:S02]  /*88560*/  WARPGROUP.DEPBAR.LE gsb0, 0x0 ;  /* 0x00008000000079c5 */ /* 0x000fe40000010000 */
[----:B------:R-:W-:-:S15]  /*88570*/  WARPGROUP.ARRIVE ;  /* 0x00000000000079c5 */ /* 0x000fde0000000000 */
[----:B------:R-:W-:-:S05]  /*88580*/  NOP ;  /* 0x0000000000007918 */ /* 0x000fca0000000000 */
        /* <DEDUP_REMOVED lines=13> */
[----:B------:R-:W-:Y:S02]  /*88660*/  R2UR UR14, R156 ;  /* 0x000000009c0e72ca */ /* 0x000fe400000e0000 */
[----:B------:R-:W-:Y:S01]  /*88670*/  R2UR UR15, R157 ;  /* 0x000000009d0f72ca */ /* 0x000fe200000e0000 */
[----:B------:R-:W-:Y:S02]  /*88680*/  WARPGROUP.DEPBAR.LE gsb0, 0x0 ;  /* 0x00008000000079c5 */ /* 0x000fe40000010000 */
[----:B------:R-:W-:-:S15]  /*88690*/  WARPGROUP.ARRIVE ;  /* 0x00000000000079c5 */ /* 0x000fde0000000000 */
[----:B------:R-:W-:-:S02]  /*886a0*/  NOP ;  /* 0x0000000000007918 */ /* 0x000fc40000000000 */
[----:B------:R-:W-:Y:S01]  /*886b0*/  HGMMA.64x256x8.F32.TF32 R24, gdesc[UR8], R24, gsb0 ;  /* 0x07e00000081879f0 */ /* 0x000fe20008002818 */
[----:B------:R-:W-:Y:S02]  /*886c0*/  R2UR UR18, R154 ;  /* 0x000000009a1272ca */ /* 0x000fe400000e0000 */
[----:B------:R-:W-:Y:S01]  /*886d0*/  R2UR UR19, R155 ;  /* 0x000000009b1372ca */ /* 0x000fe200000e0000 */
[----:B------:R-:W-:Y:S02]  /*886e0*/  WARPGROUP.DEPBAR.LE gsb0, 0x0 ;  /* 0x00008000000079c5 */ /* 0x000fe40000010000 */
[----:B------:R-:W-:-:S15]  /*886f0*/  WARPGROUP.ARRIVE ;  /* 0x00000000000079c5 */ /* 0x000fde0000000000 */
[----:B------:R-:W-:-:S07]  /*88700*/  NOP ;  /* 0x0000000000007918 */ /* 0x000fce0000000000 */
[----:B------:R-:W-:Y:S01]  /*88710*/  HGMMA.64x256x8.F32.TF32 R24, gdesc[UR12], R24, gsb0 ;  /* 0x07e000000c1879f0 */ /* 0x000fe20008002818 */
[----:B------:R-:W-:Y:S02]  /*88720*/  R2UR UR22, R152 ;  /* 0x00000000981672ca */ /* 0x000fe400000e0000 */
[----:B------:R-:W-:Y:S01]  /*88730*/  R2UR UR23, R153 ;  /* 0x00000000991772ca */ /* 0x000fe200000e0000 */
        /* <DEDUP_REMOVED lines=31> */
[----:B------:R-:W-:Y:S01]  /*88930*/  HGMMA.64x256x8.F32.TF32 R24, gdesc[UR44], R24, gsb0 ;  /* 0x07e000002c1879f0 */ /* 0x000fe20008002818 */
[----:B------:R-:W-:-:S04]  /*88940*/  SHF.R.S32.HI R4, RZ, 0x1f, R195 ;  /* 0x0000001fff047819 */ /* 0x000fc800000114c3 */
[----:B------:R-:W-:Y:S01]  /*88950*/  LEA.HI R4, R4, R195, RZ, 0x7 ;  /* 0x000000c304047211 */ /* 0x000fe200078f38ff */
[----:B------:R-:W-:Y:S02]  /*88960*/  WARPGROUP.DEPBAR.LE gsb0, 0x0 ;  /* 0x00008000000079c5 */ /* 0x000fe40000010000 */
[----:B------:R-:W-:-:S15]  /*88970*/  WARPGROUP.ARRIVE ;  /* 0x00000000000079c5 */ /* 0x000fde0000000000 */
[----:B------:R-:W-:-:S05]  /*88980*/  NOP ;  /* 0x0000000000007918 */ /* 0x000fca0000000000 */
[----:B------:R-:W-:Y:S01]  /*88990*/  HGMMA.64x256x8.F32.TF32 R24, gdesc[UR48], R24, gsb0 ;  /* 0x07e00000301879f0 */ /* 0x000fe20008002818 */
[----:B------:R-:W-:Y:S01]  /*889a0*/  SHF.R.S32.HI R4, RZ, 0x7, R4 ;  /* 0x00000007ff047819 */ /* 0x000fe20000011404 */
[----:B---3--:R-:W-:-:S04]  /*889b0*/  IMAD R3, R172, -0x80, R3 ;  /* 0xffffff80ac037824 */ /* 0x008fc800078e0203 */
[----:B------:R-:W-:Y:S01]  /*889c0*/  VIADD R4, R4, 0xfffffffa ;  /* 0xfffffffa04047836 */ /* 0x000fe20000000000 */
[----:B------:R-:W-:-:S04]  /*889d0*/  ISETP.GT.AND P2, PT, R3, 0x1, PT ;  /* 0x000000010300780c */ /* 0x000fc80003f44270 */
[----:B------:R-:W-:Y:S02]  /*889e0*/  ISETP.GE.AND P0, PT, R172, R4, PT ;  /* 0x00000004ac00720c */ /* 0x000fe40003f06270 */
[----:B------:R-:W-:Y:S02]  /*889f0*/  SEL R4, RZ, 0x4, !P2 ;  /* 0x00000004ff047807 */ /* 0x000fe40005000000 */
[-C--:B------:R-:W-:Y:S02]  /*88a00*/  IADD3 R168, P4, R168, R8.reuse, RZ ;  /* 0x00000008a8a87210 */ /* 0x080fe40007f9e0ff */
[----:B------:R-:W-:Y:S02]  /*88a10*/  SEL R4, R4, RZ, !P0 ;  /* 0x000000ff04047207 */ /* 0x000fe40004000000 */
[----:B----4-:R-:W-:Y:S02]  /*88a20*/  IADD3 R166, P5, R166, R8, RZ ;  /* 0x00000008a6a67210 */ /* 0x010fe40007fbe0ff */
[----:B------:R-:W-:-:S02]  /*88a30*/  ISETP.NE.U32.AND P3, PT, R4, RZ, PT ;  /* 0x000000ff0400720c */ /* 0x000fc40003f65070 */
[----:B------:R-:W-:Y:S02]  /*88a40*/  IADD3 R4, R6, 0x1, RZ ;  /* 0x0000000106047810 */ /* 0x000fe40007ffe0ff */
[----:B------:R-:W2:Y:S04]  /*88a50*/  LDL.LU R6, [R1+0x9b8] ;  /* 0x0009b80001067983 */ /* 0x000ea80000300800 */
[----:B------:R-:W-:Y:S04]  /*88a60*/  STL [R1+0x9a0], R168 ;  /* 0x0009a0a801007387 */ /* 0x000fe80000100800 */
[----:B------:R-:W3:Y:S04]  /*88a70*/  LDL.LU R21, [R1+0x9ac] ;  /* 0x0009ac0001157983 */ /* 0x000ee80000300800 */
[----:B------:R-:W-:Y:S04]  /*88a80*/  STL [R1+0x9a8], R166 ;  /* 0x0009a8a601007387 */ /* 0x000fe80000100800 */
[----:B------:R-:W4:Y:S01]  /*88a90*/  LDL.LU R15, [R1+0x9b4] ;  /* 0x0009b400010f7983 */ /* 0x000f220000300800 */
[----:B------:R-:W-:Y:S01]  /*88aa0*/  UMOV UR6, UR56 ;  /* 0x0000003800067c82 */ /* 0x000fe20008000000 */
[----:B------:R-:W-:Y:S01]  /*88ab0*/  UMOV UR7, UR57 ;  /* 0x0000003900077c82 */ /* 0x000fe20008000000 */
[----:B------:R-:W-:-:S02]  /*88ac0*/  WARPGROUP.DEPBAR.LE gsb0, 0x0 ;  /* 0x00008000000079c5 */ /* 0x000fc40000010000 */
[----:B------:R-:W-:-:S06]  /*88ad0*/  WARPGROUP.ARRIVE ;  /* 0x00000000000079c5 */ /* 0x000fcc0000000000 */
[----:B------:R-:W-:Y:S03]  /*88ae0*/  HGMMA.64x256x8.F32.TF32 R24, gdesc[UR52], R24, gsb0 ;  /* 0x07e00000341879f0 */ /* 0x000fe60008002818 */
[----:B------:R-:W1:Y:S01]  /*88af0*/  S2R R10, SR_TID.X ;  /* 0x00000000000a7919 */ /* 0x000e620000002100 */
[----:B------:R-:W1:Y:S01]  /*88b00*/  S2R R195, SR_TID.X ;  /* 0x0000000000c37919 */ /* 0x000e620000002100 */
[----:B------:R-:W-:-:S04]  /*88b10*/  ISETP.GT.AND P1, PT, R3, RZ, PT ;  /* 0x000000ff0300720c */ /* 0x000fc80003f24270 */
[----:B------:R-:W-:Y:S02]  /*88b20*/  SEL R9, RZ, 0x4, !P1 ;  /* 0x00000004ff097807 */ /* 0x000fe40004800000 */
[C---:B------:R-:W-:Y:S02]  /*88b30*/  ISETP.GT.AND P1, PT, R4.reuse, 0x6, PT ;  /* 0x000000060400780c */ /* 0x040fe40003f24270 */
[----:B------:R-:W-:Y:S01]  /*88b40*/  SEL R9, R9, RZ, !P0 ;  /* 0x000000ff09097207 */ /* 0x000fe20004000000 */
[----:B------:R-:W-:Y:S01]  /*88b50*/  IMAD.X R169, R169, 0x1, R2, P4 ;  /* 0x00000001a9a97824 */ /* 0x000fe200020e0602 */
[----:B------:R-:W-:Y:S02]  /*88b60*/  SEL R17, R4, RZ, !P1 ;  /* 0x000000ff04117207 */ /* 0x000fe40004800000 */
[----:B------:R-:W-:Y:S02]  /*88b70*/  ISETP.NE.U32.AND P2, PT, R9, RZ, PT ;  /* 0x000000ff0900720c */ /* 0x000fe40003f45070 */
[----:B------:R-:W-:Y:S01]  /*88b80*/  IADD3.X R167, R167, R2, RZ, P5, !PT ;  /* 0x00000002a7a77210 */ /* 0x000fe20002ffe4ff */
[----:B------:R-:W-:Y:S01]  /*88b90*/  STL [R1+0x994], R17 ;  /* 0x0009941101007387 */ /* 0x000fe20000100800 */
[----:B------:R-:W-:-:S03]  /*88ba0*/  R2UR UR61, R252 ;  /* 0x00000000fc3d72ca */ /* 0x000fc600000e0000 */
[----:B------:R-:W-:Y:S01]  /*88bb0*/  STL [R1+0x99c], R169 ;  /* 0x00099ca901007387 */ /* 0x000fe20000100800 */
[----:B------:R-:W-:Y:S01]  /*88bc0*/  R2UR UR60, R171 ;  /* 0x00000000ab3c72ca */ /* 0x000fe200000e0000 */
[----:B-1----:R-:W-:Y:S02]  /*88bd0*/  IMAD.SHL.U32 R9, R10, 0x10, RZ ;  /* 0x000000100a097824 */ /* 0x002fe400078e00ff */
[----:B------:R-:W-:Y:S01]  /*88be0*/  STL [R1+0x9a4], R167 ;  /* 0x0009a4a701007387 */ /* 0x000fe20000100800 */
[----:B------:R-:W-:-:S03]  /*88bf0*/  LOP3.LUT R14, R195, 0x7f, RZ, 0xc0, !PT ;  /* 0x0000007fc30e7812 */ /* 0x000fc600078ec0ff */
[----:B------:R-:W3:Y:S01]  /*88c00*/  LDL.LU R20, [R1+0xa9c] ;  /* 0x000a9c0001147983 */ /* 0x000ee20000300800 */
[----:B------:R-:W-:-:S03]  /*88c10*/  LOP3.LUT R9, R9, 0x70, RZ, 0xc0, !PT ;  /* 0x0000007009097812 */ /* 0x000fc600078ec0ff */
[----:B------:R-:W3:Y:S01]  /*88c20*/  LDL.LU R19, [R1+0xaa0] ;  /* 0x000aa00001137983 */ /* 0x000ee20000300800 */
[----:B------:R-:W-:Y:S02]  /*88c30*/  IMAD R12, R17, 0x10000, R170 ;  /* 0x00010000110c7824 */ /* 0x000fe400078e02aa */
[----:B------:R-:W-:Y:S01]  /*88c40*/  IMAD R9, R14, 0x80, R9 ;  /* 0x000000800e097824 */ /* 0x000fe200078e0209 */
[----:B------:R-:W3:Y:S04]  /*88c50*/  LDL.LU R18, [R1+0xaa4] ;  /* 0x000aa40001127983 */ /* 0x000ee80000300800 */
[----:B------:R-:W3:Y:S01]  /*88c60*/  LDL.LU R13, [R1+0xaa8] ;  /* 0x000aa800010d7983 */ /* 0x000ee20000300800 */
[----:B------:R-:W-:Y:S01]  /*88c70*/  IADD3 R4, R9, 0x200000, R12 ;  /* 0x0020000009047810 */ /* 0x000fe20007ffe00c */
[----:B------:R-:W-:Y:S01]  /*88c80*/  IMAD.MOV.U32 R11, RZ, RZ, R169 ;  /* 0x000000ffff0b7224 */ /* 0x000fe200078e00a9 */
[----:B------:R-:W-:-:S02]  /*88c90*/  MOV R10, R168 ;  /* 0x000000a8000a7202 */ /* 0x000fc40000000f00 */
[----:B------:R-:W-:Y:S01]  /*88ca0*/  ISETP.GT.AND P1, PT, R3, 0x2, PT ;  /* 0x000000020300780c */ /* 0x000fe20003f24270 */
[----:B------:R-:W-:Y:S02]  /*88cb0*/  WARPGROUP.DEPBAR.LE gsb0, 0x0 ;  /* 0x00008000000079c5 */ /* 0x000fe40000010000 */
[----:B------:R-:W-:-:S06]  /*88cc0*/  WARPGROUP.ARRIVE ;  /* 0x00000000000079c5 */ /* 0x000fcc0000000000 */
[----:B------:R-:W-:Y:S01]  /*88cd0*/  HGMMA.64x256x8.F32.TF32 R24, gdesc[UR4], R24, gsb0 ;  /* 0x07e00000041879f0 */ /* 0x000fe20008002818 */
[----:B--2---:R-:W-:-:S05]  /*88ce0*/  IADD3 R6, P4, R6, R8, RZ ;  /* 0x0000000806067210 */ /* 0x004fca0007f9e0ff */
[----:B----4-:R-:W-:Y:S01]  /*88cf0*/  IMAD.X R15, R15, 0x1, R2, P4 ;  /* 0x000000010f0f7824 */ /* 0x010fe200020e0602 */
[----:B------:R-:W-:Y:S02]  /*88d00*/  WARPGROUP.DEPBAR.LE gsb0, 0x0 ;  /* 0x00008000000079c5 */ /* 0x000fe40000010000 */
[----:B------:R-:W-:Y:S06]  /*88d10*/  BAR.SYNC.DEFER_BLOCKING 0x0 ;  /* 0x0000000000007b1d */ /* 0x000fec0000010000 */
[----:B------:R-:W-:Y:S01]  /*88d20*/  @!PT LDS RZ, [RZ] ;  /* 0x00000000fffff984 */ /* 0x000fe20000000800 */
[----:B------:R-:W-:Y:S01]  /*88d30*/  @!PT LDS RZ, [RZ] ;  /* 0x00000000fffff984 */ /* 0x000fe20000000800 */
[----:B------:R-:W-:Y:S01]  /*88d40*/  @!PT LDS RZ, [RZ] ;  /* 0x00000000fffff984 */ /* 0x000fe20000000800 */
[----:B------:R1:W-:Y:S02]  /*88d50*/  LDGSTS.E [R4+-0x40000], desc[UR60][R10.64], P2 ;  /* 0xc00000000a047fae */ /* 0x0003e4000912187c */
[----:B-1----:R-:W-:Y:S01]  /*88d60*/  IMAD.MOV.U32 R10, RZ, RZ, R166 ;  /* 0x000000ffff0a7224 */ /* 0x002fe200078e00a6 */
[----:B------:R-:W-:-:S05]  /*88d70*/  MOV R11, R167 ;  /* 0x000000a7000b7202 */ /* 0x000fca0000000f00 */
[----:B------:R1:W-:Y:S01]  /*88d80*/  LDGSTS.E [R4+-0x3fffc], desc[UR60][R10.64], P3 ;  /* 0xc00040000a047fae */ /* 0x0003e2000992187c */
[----:B------:R-:W-:Y:S02]  /*88d90*/  IADD3 R16, P3, R16, R8, RZ ;  /* 0x0000000810107210 */ /* 0x000fe40007f7e0ff */
[----:B-1----:R-:W-:Y:S02]  /*88da0*/  SEL R10, RZ, 0x4, !P1 ;  /* 0x00000004ff0a7807 */ /* 0x002fe40004800000 */
[----:B------:R-:W-:Y:S02]  /*88db0*/  ISETP.GT.AND P1, PT, R3, 0x3, PT ;  /* 0x000000030300780c */ /* 0x000fe40003f24270 */
[----:B------:R-:W-:-:S04]  /*88dc0*/  SEL R10, R10, RZ, !P0 ;  /* 0x000000ff0a0a7207 */ /* 0x000fc80004000000 */
[----:B------:R-:W-:Y:S02]  /*88dd0*/  ISETP.NE.U32.AND P2, PT, R10, RZ, PT ;  /* 0x000000ff0a00720c */ /* 0x000fe40003f45070 */
[----:B------:R-:W-:Y:S01]  /*88de0*/  SEL R10, RZ, 0x4, !P1 ;  /* 0x00000004ff0a7807 */ /* 0x000fe20004800000 */
[----:B---3--:R-:W-:-:S03]  /*88df0*/  IMAD.X R21, R21, 0x1, R2, P3 ;  /* 0x0000000115157824 */ /* 0x008fc600018e0602 */
[----:B------:R-:W-:Y:S01]  /*88e00*/  SEL R10, R10, RZ, !P0 ;  /* 0x000000ff0a0a7207 */ /* 0x000fe20004000000 */
[----:B------:R-:W-:Y:S01]  /*88e10*/  IMAD.MOV.U32 R11, RZ, RZ, R21 ;  /* 0x000000ffff0b7224 */ /* 0x000fe200078e0015 */
[----:B------:R-:W-:Y:S02]  /*88e20*/  STL [R1+0x9b0], R16 ;  /* 0x0009b01001007387 */ /* 0x000fe40000100800 */
[----:B------:R-:W-:Y:S02]  /*88e30*/  ISETP.NE.U32.AND P1, PT, R10, RZ, PT ;  /* 0x000000ff0a00720c */ /* 0x000fe40003f25070 */
[----:B------:R-:W-:Y:S01]  /*88e40*/  MOV R10, R16 ;  /* 0x00000010000a7202 */ /* 0x000fe20000000f00 */
[----:B------:R1:W-:Y:S04]  /*88e50*/  STL [R1+0x9ac], R21 ;  /* 0x0009ac1501007387 */ /* 0x0003e80000100800 */
[----:B------:R-:W-:Y:S04]  /*88e60*/  STL [R1+0x9b8], R6 ;  /* 0x0009b80601007387 */ /* 0x000fe80000100800 */
[----:B------:R2:W-:Y:S04]  /*88e70*/  STL [R1+0x9b4], R15 ;  /* 0x0009b40f01007387 */ /* 0x0005e80000100800 */
[----:B------:R3:W-:Y:S04]  /*88e80*/  LDGSTS.E [R4+-0x3fff8], desc[UR60][R10.64], P2 ;  /* 0xc00080000a047fae */ /* 0x0007e8000912187c */
[----:B-1----:R-:W4:Y:S04]  /*88e90*/  LDL.LU R21, [R1+0xaac] ;  /* 0x000aac0001157983 */ /* 0x002f280000300800 */
[----:B------:R-:W4:Y:S01]  /*88ea0*/  LDL.LU R16, [R1+0xab0] ;  /* 0x000ab00001107983 */ /* 0x000f220000300800 */
[----:B---3--:R-:W-:Y:S01]  /*88eb0*/  MOV R11, R15 ;  /* 0x0000000f000b7202 */ /* 0x008fe20000000f00 */
[----:B------:R-:W-:-:S02]  /*88ec0*/  IMAD.MOV.U32 R10, RZ, RZ, R6 ;  /* 0x000000ffff0a7224 */ /* 0x000fc400078e0006 */
[----:B--2---:R-:W2:Y:S04]  /*88ed0*/  LDL.LU R15, [R1+0xab4] ;  /* 0x000ab400010f7983 */ /* 0x004ea80000300800 */
[----:B------:R-:W3:Y:S04]  /*88ee0*/  LDL.LU R6, [R1+0xab8] ;  /* 0x000ab80001067983 */ /* 0x000ee80000300800 */
[----:B------:R1:W-:Y:S01]  /*88ef0*/  LDGSTS.E [R4+-0x3fff4], desc[UR60][R10.64], P1 ;  /* 0xc000c0000a047fae */ /* 0x0003e2000892187c */
[----:B------:R-:W-:Y:S02]  /*88f00*/  ISETP.GT.AND P1, PT, R3, 0x20, PT ;  /* 0x000000200300780c */ /* 0x000fe40003f24270 */
[----:B------:R-:W-:-:S02]  /*88f10*/  IADD3 R19, P3, R19, R8, RZ ;  /* 0x0000000813137210 */ /* 0x000fc40007f7e0ff */
[----:B-1----:R-:W-:Y:S02]  /*88f20*/  SEL R10, RZ, 0x4, !P1 ;  /* 0x00000004ff0a7807 */ /* 0x002fe40004800000 */
[----:B------:R-:W-:Y:S02]  /*88f30*/  ISETP.GT.AND P1, PT, R3, 0x21, PT ;  /* 0x000000210300780c */ /* 0x000fe40003f24270 */
[----:B------:R-:W-:-:S04]  /*88f40*/  SEL R10, R10, RZ, !P0 ;  /* 0x000000ff0a0a7207 */ /* 0x000fc80004000000 */
[----:B------:R-:W-:Y:S02]  /*88f50*/  ISETP.NE.U32.AND P2, PT, R10, RZ, PT ;  /* 0x000000ff0a00720c */ /* 0x000fe40003f45070 */
[----:B------:R-:W-:Y:S02]  /*88f60*/  SEL R10, RZ, 0x4, !P1 ;  /* 0x00000004ff0a7807 */ /* 0x000fe40004800000 */
[----:B------:R-:W-:Y:S01]  /*88f70*/  IADD3 R13, P4, R13, R8, RZ ;  /* 0x000000080d0d7210 */ /* 0x000fe20007f9e0ff */
[--C-:B------:R-:W-:Y:S01]  /*88f80*/  IMAD.X R20, R20, 0x1, R2.reuse, P3 ;  /* 0x0000000114147824 */ /* 0x100fe200018e0602 */
[----:B------:R-:W-:Y:S01]  /*88f90*/  SEL R10, R10, RZ, !P0 ;  /* 0x000000ff0a0a7207 */ /* 0x000fe20004000000 */
[----:B------:R-:W-:Y:S02]  /*88fa0*/  STL [R1+0xaa0], R19 ;  /* 0x000aa01301007387 */ /* 0x000fe40000100800 */
[----:B------:R-:W-:Y:S01]  /*88fb0*/  IMAD.X R18, R18, 0x1, R2, P4 ;  /* 0x0000000112127824 */ /* 0x000fe200020e0602 */
[----:B------:R-:W-:Y:S01]  /*88fc0*/  ISETP.NE.U32.AND P1, PT, R10, RZ, PT ;  /* 0x000000ff0a00720c */ /* 0x000fe20003f25070 */
[----:B------:R-:W-:Y:S01]  /*88fd0*/  IMAD.MOV.U32 R11, RZ, RZ, R20 ;  /* 0x000000ffff0b7224 */ /* 0x000fe200078e0014 */
[----:B------:R-:W-:Y:S01]  /*88fe0*/  MOV R10, R19 ;  /* 0x00000013000a7202 */ /* 0x000fe20000000f00 */
[----:B------:R1:W-:Y:S04]  /*88ff0*/  STL [R1+0xa9c], R20 ;  /* 0x000a9c1401007387 */ /* 0x0003e80000100800 */
[----:B------:R-:W-:Y:S04]  /*89000*/  STL [R1+0xaa8], R13 ;  /* 0x000aa80d01007387 */ /* 0x000fe80000100800 */
[----:B------:R1:W-:Y:S04]  /*89010*/  STL [R1+0xaa4], R18 ;  /* 0x000aa41201007387 */ /* 0x0003e80000100800 */
[----:B------:R1:W-:Y:S04]  /*89020*/  LDGSTS.E [R4+-0x3c000], desc[UR60][R10.64], P2 ;  /* 0xc40000000a047fae */ /* 0x0003e8000912187c */
[----:B-1----:R-:W2:Y:S04]  /*89030*/  LDL.LU R20, [R1+0xb9c] ;  /* 0x000b9c0001147983 */ /* 0x002ea80000300800 */
[----:B------:R-:W2:Y:S01]  /*89040*/  LDL.LU R19, [R1+0xba0] ;  /* 0x000ba00001137983 */ /* 0x000ea20000300800 */
[----:B------:R-:W-:Y:S01]  /*89050*/  MOV R11, R18 ;  /* 0x00000012000b7202 */ /* 0x000fe20000000f00 */
[----:B------:R-:W-:-:S02]  /*89060*/  IMAD.MOV.U32 R10, RZ, RZ, R13 ;  /* 0x000000ffff0a7224 */ /* 0x000fc400078e000d */
[----:B------:R-:W2:Y:S04]  /*89070*/  LDL.LU R18, [R1+0xba4] ;  /* 0x000ba40001127983 */ /* 0x000ea80000300800 */
[----:B------:R-:W2:Y:S04]  /*89080*/  LDL.LU R13, [R1+0xba8] ;  /* 0x000ba800010d7983 */ /* 0x000ea80000300800 */
[----:B------:R1:W-:Y:S01]  /*89090*/  LDGSTS.E [R4+-0x3bffc], desc[UR60][R10.64], P1 ;  /* 0xc40040000a047fae */ /* 0x0003e2000892187c */
[----:B------:R-:W-:-:S04]  /*890a0*/  ISETP.GT.AND P1, PT, R3, 0x22, PT ;  /* 0x000000220300780c */ /* 0x000fc80003f24270 */
[----:B-1----:R-:W-:Y:S02]  /*890b0*/  SEL R10, RZ, 0x4, !P1 ;  /* 0x00000004ff0a7807 */ /* 0x002fe40004800000 */
[----:B------:R-:W-:Y:S02]  /*890c0*/  ISETP.GT.AND P1, PT, R3, 0x23, PT ;  /* 0x000000230300780c */ /* 0x000fe40003f24270 */
[----:B------:R-:W-:-:S04]  /*890d0*/  SEL R10, R10, RZ, !P0 ;  /* 0x000000ff0a0a7207 */ /* 0x000fc80004000000 */
[----:B------:R-:W-:Y:S02]  /*890e0*/  ISETP.NE.U32.AND P2, PT, R10, RZ, PT ;  /* 0x000000ff0a00720c */ /* 0x000fe40003f45070 */
[----:B------:R-:W-:-:S04]  /*890f0*/  SEL R10, RZ, 0x4, !P1 ;  /* 0x00000004ff0a7807 */ /* 0x000fc80004800000 */
[----:B------:R-:W-:-:S04]  /*89100*/  SEL R10, R10, RZ, !P0 ;  /* 0x000000ff0a0a7207 */ /* 0x000fc80004000000 */
[----:B------:R-:W-:Y:S02]  /*89110*/  ISETP.NE.U32.AND P1, PT, R10, RZ, PT ;  /* 0x000000ff0a00720c */ /* 0x000fe40003f25070 */
[----:B----4-:R-:W-:-:S05]  /*89120*/  IADD3 R16, P3, R16, R8, RZ ;  /* 0x0000000810107210 */ /* 0x010fca0007f7e0ff */
[--C-:B------:R-:W-:Y:S01]  /*89130*/  IMAD.X R21, R21, 0x1, R2.reuse, P3 ;  /* 0x0000000115157824 */ /* 0x100fe200018e0602 */
[----:B---3--:R-:W-:Y:S01]  /*89140*/  IADD3 R6, P4, R6, R8, RZ ;  /* 0x0000000806067210 */ /* 0x008fe20007f9e0ff */
[----:B------:R-:W-:Y:S01]  /*89150*/  STL [R1+0xab0], R16 ;  /* 0x000ab01001007387 */ /* 0x000fe20000100800 */
[----:B------:R-:W-:Y:S01]  /*89160*/  MOV R10, R16 ;  /* 0x00000010000a7202 */ /* 0x000fe20000000f00 */
[----:B------:R-:W-:Y:S02]  /*89170*/  IMAD.MOV.U32 R11, RZ, RZ, R21 ;  /* 0x000000ffff0b7224 */ /* 0x000fe400078e0015 */
[----:B--2---:R-:W-:Y:S01]  /*89180*/  IMAD.X R15, R15, 0x1, R2, P4 ;  /* 0x000000010f0f7824 */ /* 0x004fe200020e0602 */
[----:B------:R1:W-:Y:S04]  /*89190*/  STL [R1+0xaac], R21 ;  /* 0x000aac1501007387 */ /* 0x0003e80000100800 */
[----:B------:R-:W-:Y:S04]  /*891a0*/  STL [R1+0xab8], R6 ;  /* 0x000ab80601007387 */ /* 0x000fe80000100800 */
[----:B------:R2:W-:Y:S04]  /*891b0*/  STL [R1+0xab4], R15 ;  /* 0x000ab40f01007387 */ /* 0x0005e80000100800 */
[----:B-1----:R-:W3:Y:S04]  /*891c0*/  LDL.LU R21, [R1+0xbac] ;  /* 0x000bac0001157983 */ /* 0x002ee80000300800 */
[----:B------:R1:W-:Y:S04]  /*891d0*/  LDGSTS.E [R4+-0x3bff8], desc[UR60][R10.64], P2 ;  /* 0xc40080000a047fae */ /* 0x0003e8000912187c */
[----:B------:R-:W4:Y:S01]  /*891e0*/  LDL.LU R16, [R1+0xbb0] ;  /* 0x000bb00001107983 */ /* 0x000f220000300800 */
[----:B-1----:R-:W-:Y:S01]  /*891f0*/  MOV R11, R15 ;  /* 0x0000000f000b7202 */ /* 0x002fe20000000f00 */
[----:B------:R-:W-:-:S02]  /*89200*/  IMAD.MOV.U32 R10, RZ, RZ, R6 ;  /* 0x000000ffff0a7224 */ /* 0x000fc400078e0006 */
[----:B--2---:R-:W2:Y:S04]  /*89210*/  LDL.LU R15, [R1+0xbb4] ;  /* 0x000bb400010f7983 */ /* 0x004ea80000300800 */
[----:B------:R-:W2:Y:S04]  /*89220*/  LDL.LU R6, [R1+0xbb8] ;  /* 0x000bb80001067983 */ /* 0x000ea80000300800 */
[----:B------:R1:W-:Y:S01]  /*89230*/  LDGSTS.E [R4+-0x3bff4], desc[UR60][R10.64], P1 ;  /* 0xc400c0000a047fae */ /* 0x0003e2000892187c */
[----:B------:R-:W-:-:S04]  /*89240*/  ISETP.GT.AND P1, PT, R3, 0x40, PT ;  /* 0x000000400300780c */ /* 0x000fc80003f24270 */
[----:B-1----:R-:W-:Y:S02]  /*89250*/  SEL R10, RZ, 0x4, !P1 ;  /* 0x00000004ff0a7807 */ /* 0x002fe40004800000 */
[----:B------:R-:W-:Y:S02]  /*89260*/  ISETP.GT.AND P1, PT, R3, 0x41, PT ;  /* 0x000000410300780c */ /* 0x000fe40003f24270 */
[----:B------:R-:W-:Y:S02]  /*89270*/  SEL R10, R10, RZ, !P0 ;  /* 0x000000ff0a0a7207 */ /* 0x000fe40004000000 */
[----:B------:R-:W-:Y:S02]  /*89280*/  IADD3 R19, P3, R19, R8, RZ ;  /* 0x0000000813137210 */ /* 0x000fe40007f7e0ff */
[----:B------:R-:W-:Y:S02]  /*89290*/  ISETP.NE.U32.AND P2, PT, R10, RZ, PT ;  /* 0x000000ff0a00720c */ /* 0x000fe40003f45070 */
[----:B------:R-:W-:-:S02]  /*892a0*/  SEL R10, RZ, 0x4, !P1 ;  /* 0x00000004ff0a7807 */ /* 0x000fc40004800000 */
        /* <DEDUP_REMOVED lines=11> */
[----:B-1----:R-:W2:Y:S04]  /*89360*/  LDL.LU R20, [R1+0xc9c] ;  /* 0x000c9c0001147983 */ /* 0x002ea80000300800 */
[----:B------:R1:W-:Y:S04]  /*89370*/  LDGSTS.E [R4+-0x38000], desc[UR60][R10.64], P2 ;  /* 0xc80000000a047fae */ /* 0x0003e8000912187c */
[----:B------:R-:W2:Y:S01]  /*89380*/  LDL.LU R19, [R1+0xca0] ;  /* 0x000ca00001137983 */ /* 0x000ea20000300800 */
[----:B-1----:R-:W-:Y:S01]  /*89390*/  MOV R11, R18 ;  /* 0x00000012000b7202 */ /* 0x002fe20000000f00 */
        /* <DEDUP_REMOVED lines=13> */
[--C-:B---3--:R-:W-:Y:S01]  /*89470*/  IMAD.X R21, R21, 0x1, R2.reuse, P3 ;  /* 0x0000000115157824 */ /* 0x108fe200018e0602 */
[----:B------:R-:W-:Y:S01]  /*89480*/  MOV R10, R16 ;  /* 0x00000010000a7202 */ /* 0x000fe20000000f00 */
[----:B------:R-:W-:Y:S01]  /*89490*/  STL [R1+0xbb0], R16 ;  /* 0x000bb01001007387 */ /* 0x000fe20000100800 */
[----:B--2---:R-:W-:Y:S01]  /*894a0*/  IADD3 R6, P4, R6, R8, RZ ;  /* 0x0000000806067210 */ /* 0x004fe20007f9e0ff */
[----:B------:R-:W-:Y:S02]  /*894b0*/  IMAD.MOV.U32 R11, RZ, RZ, R21 ;  /* 0x000000ffff0b7224 */ /* 0x000fe400078e0015 */
[----:B------:R1:W-:Y:S02]  /*894c0*/  STL [R1+0xbac], R21 ;  /* 0x000bac1501007387 */ /* 0x0003e40000100800 */
[----:B------:R-:W-:Y:S02]  /*894d0*/  IMAD.X R15, R15, 0x1, R2, P4 ;  /* 0x000000010f0f7824 */ /* 0x000fe400020e0602 */
        /* <DEDUP_REMOVED lines=10> */
[----:B------:R-:W-:-:S04]  /*89580*/  ISETP.GT.AND P1, PT, R3, 0x60, PT ;  /* 0x000000600300780c */ /* 0x000fc80003f24270 */
[----:B-1----:R-:W-:Y:S02]  /*89590*/  SEL R10, RZ, 0x4, !P1 ;  /* 0x00000004ff0a7807 */ /* 0x002fe40004800000 */
[----:B------:R-:W-:Y:S02]  /*895a0*/  ISETP.GT.AND P1, PT, R3, 0x61, PT ;  /* 0x000000610300780c */ /* 0x000fe40003f24270 */
[----:B------:R-:W-:-:S04]  /*895b0*/  SEL R10, R10, RZ, !P0 ;  /* 0x000000ff0a0a7207 */ /* 0x000fc80004000000 */
[----:B------:R-:W-:Y:S02]  /*895c0*/  ISETP.NE.U32.AND P2, PT, R10, RZ, PT ;  /* 0x000000ff0a00720c */ /* 0x000fe40003f45070 */
[----:B------:R-:W-:Y:S02]  /*895d0*/  SEL R10, RZ, 0x4, !P1 ;  /* 0x00000004ff0a7807 */ /* 0x000fe40004800000 */
[----:B------:R-:W-:Y:S02]  /*895e0*/  IADD3 R19, P3, R19, R8, RZ ;  /* 0x0000000813137210 */ /* 0x000fe40007f7e0ff */
[----:B------:R-:W-:-:S03]  /*895f0*/  SEL R10, R10, RZ, !P0 ;  /* 0x000000ff0a0a7207 */ /* 0x000fc60004000000 */
[----:B------:R-:W-:Y:S01]  /*89600*/  IMAD.X R20, R20, 0x1, R2, P3 ;  /* 0x0000000114147824 */ /* 0x000fe200018e0602 */
[----:B------:R-:W-:Y:S02]  /*89610*/  ISETP.NE.U32.AND P1, PT, R10, RZ, PT ;  /* 0x000000ff0a00720c */ /* 0x000fe40003f25070 */
[----:B------:R-:W-:Y:S01]  /*89620*/  IADD3 R13, P4, R13, R8, RZ ;  /* 0x000000080d0d7210 */ /* 0x000fe20007f9e0ff */
[----:B------:R-:W-:Y:S01]  /*89630*/  IMAD.MOV.U32 R11, RZ, RZ, R20 ;  /* 0x000000ffff0b7224 */ /* 0x000fe200078e0014 */
[----:B------:R-:W-:Y:S01]  /*89640*/  MOV R10, R19 ;  /* 0x00000013000a7202 */ /* 0x000fe20000000f00 */
[----:B------:R-:W-:Y:S02]  /*89650*/  STL [R1+0xca0], R19 ;  /* 0x000ca01301007387 */ /* 0x000fe40000100800 */
[----:B------:R-:W-:Y:S02]  /*89660*/  IMAD.X R18, R18, 0x1, R2, P4 ;  /* 0x0000000112127824 */ /* 0x000fe400020e0602 */
        /* <DEDUP_REMOVED lines=35> */
[----:B------:R-:W2:Y:S01]  /*898a0*/  LDL.LU R6, [R1+0x9d8] ;  /* 0x0009d80001067983 */ /* 0x000ea20000300800 */
[----:B------:R-:W-:-:S03]  /*898b0*/  ISETP.GT.AND P2, PT, R3, 0x4, PT ;  /* 0x000000040300780c */ /* 0x000fc60003f44270 */
[----:B------:R1:W-:Y:S01]  /*898c0*/  LDGSTS.E [R4+-0x33ff4], desc[UR60][R10.64], P1 ;  /* 0xcc00c0000a047fae */ /* 0x0003e2000892187c */
[----:B------:R-:W-:Y:S02]  /*898d0*/  ISETP.GT.AND P1, PT, R3, 0x5, PT ;  /* 0x000000050300780c */ /* 0x000fe40003f24270 */
[----:B-1----:R-:W-:-:S04]  /*898e0*/  SEL R4, RZ, 0x4, !P2 ;  /* 0x00000004ff047807 */ /* 0x002fc80005000000 */
[----:B------:R-:W-:Y:S02]  /*898f0*/  SEL R4, R4, RZ, !P0 ;  /* 0x000000ff04047207 */ /* 0x000fe40004000000 */
[----:B------:R-:W-:Y:S02]  /*89900*/  SEL R10, RZ, 0x4, !P1 ;  /* 0x00000004ff0a7807 */ /* 0x000fe40004800000 */
[----:B------:R-:W-:Y:S02]  /*89910*/  ISETP.NE.U32.AND P1, PT, R4, RZ, PT ;  /* 0x000000ff0400720c */ /* 0x000fe40003f25070 */
[-C--:B------:R-:W-:Y:S02]  /*89920*/  IADD3 R19, P3, R19, R8.reuse, RZ ;  /* 0x0000000813137210 */ /* 0x080fe40007f7e0ff */
[----:B------:R-:W-:Y:S02]  /*89930*/  SEL R10, R10, RZ, !P0 ;  /* 0x000000ff0a0a7207 */ /* 0x000fe40004000000 */
[----:B------:R-:W-:Y:S01]  /*89940*/  LOP3.LUT R4, R9, 0x10, RZ, 0x3c, !PT ;  /* 0x0000001009047812 */ /* 0x000fe200078e3cff */
[----:B------:R-:W-:Y:S01]  /*89950*/  IMAD.X R20, R20, 0x1, R2, P3 ;  /* 0x0000000114147824 */ /* 0x000fe200018e0602 */
[----:B------:R-:W-:Y:S01]  /*89960*/  IADD3 R13, P4, R13, R8, RZ ;  /* 0x000000080d0d7210 */ /* 0x000fe20007f9e0ff */
[----:B------:R-:W-:Y:S01]  /*89970*/  STL [R1+0x9c0], R19 ;  /* 0x0009c01301007387 */ /* 0x000fe20000100800 */
[----:B------:R-:W-:Y:S01]  /*89980*/  ISETP.NE.U32.AND P2, PT, R10, RZ, PT ;  /* 0x000000ff0a00720c */ /* 0x000fe20003f45070 */
[----:B------:R-:W-:-:S02]  /*89990*/  IMAD.MOV.U32 R11, RZ, RZ, R20 ;  /* 0x000000ffff0b7224 */ /* 0x000fc400078e0014 */
[----:B------:R-:W-:Y:S01]  /*899a0*/  IMAD.X R18, R18, 0x1, R2, P4 ;  /* 0x0000000112127824 */ /* 0x000fe200020e0602 */
[----:B------:R-:W-:Y:S01]  /*899b0*/  IADD3 R4, R4, 0x200000, R12 ;  /* 0x0020000004047810 */ /* 0x000fe20007ffe00c */
[----:B------:R-:W-:Y:S01]  /*899c0*/  STL [R1+0x9c8], R13 ;  /* 0x0009c80d01007387 */ /* 0x000fe20000100800 */
[----:B------:R-:W-:-:S03]  /*899d0*/  MOV R10, R19 ;  /* 0x00000013000a7202 */ /* 0x000fc60000000f00 */
[----:B------:R1:W-:Y:S04]  /*899e0*/  STL [R1+0x9bc], R20 ;  /* 0x0009bc1401007387 */ /* 0x0003e80000100800 */
[----:B------:R1:W-:Y:S04]  /*899f0*/  STL [R1+0x9c4], R18 ;  /* 0x0009c41201007387 */ /* 0x0003e80000100800 */
[----:B------:R1:W-:Y:S04]  /*89a00*/  LDGSTS.E [R4+-0x40000], desc[UR60][R10.64], P1 ;  /* 0xc00000000a047fae */ /* 0x0003e8000892187c */
[----:B-1----:R-:W2:Y:S04]  /*89a10*/  LDL.LU R20, [R1+0xabc] ;  /* 0x000abc0001147983 */ /* 0x002ea80000300800 */
[----:B------:R-:W2:Y:S01]  /*89a20*/  LDL.LU R19, [R1+0xac0] ;  /* 0x000ac00001137983 */ /* 0x000ea20000300800 */
[----:B------:R-:W-:Y:S01]  /*89a30*/  MOV R11, R18 ;  /* 0x00000012000b7202 */ /* 0x000fe20000000f00 */
[----:B------:R-:W-:-:S02]  /*89a40*/  IMAD.MOV.U32 R10, RZ, RZ, R13 ;  /* 0x000000ffff0a7224 */ /* 0x000fc400078e000d */
[----:B------:R-:W2:Y:S04]  /*89a50*/  LDL.LU R18, [R1+0xac4] ;  /* 0x000ac40001127983 */ /* 0x000ea80000300800 */
[----:B------:R-:W2:Y:S01]  /*89a60*/  LDL.LU R13, [R1+0xac8] ;  /* 0x000ac800010d7983 */ /* 0x000ea20000300800 */
[----:B------:R-:W-:-:S03]  /*89a70*/  ISETP.GT.AND P1, PT, R3, 0x6, PT ;  /* 0x000000060300780c */ /* 0x000fc60003f24270 */
[----:B------:R1:W-:Y:S02]  /*89a80*/  LDGSTS.E [R4+-0x3fffc], desc[UR60][R10.64], P2 ;  /* 0xc00040000a047fae */ /* 0x0003e4000912187c */
        /* <DEDUP_REMOVED lines=34> */
[----:B------:R-:W-:-:S03]  /*89cb0*/  IADD3 R13, P4, R13, R8, RZ ;  /* 0x000000080d0d7210 */ /* 0x000fc60007f9e0ff */
[----:B------:R-:W-:Y:S01]  /*89cc0*/  IMAD.MOV.U32 R11, RZ, RZ, R20 ;  /* 0x000000ffff0b7224 */ /* 0x000fe200078e0014 */
[----:B------:R-:W-:Y:S01]  /*89cd0*/  ISETP.NE.U32.AND P1, PT, R10, RZ, PT ;  /* 0x000000ff0a00720c */ /* 0x000fe20003f25070 */
[----:B------:R-:W-:Y:S01]  /*89ce0*/  STL [R1+0xac0], R19 ;  /* 0x000ac01301007387 */ /* 0x000fe20000100800 */
[----:B------:R-:W-:Y:S01]  /*89cf0*/  MOV R10, R19 ;  /* 0x00000013000a7202 */ /* 0x000fe20000000f00 */
        /* <DEDUP_REMOVED lines=47> */
[----:B------:R-:W-:Y:S01]  /*89ff0*/  IADD3 R13, P4, R13, R8, RZ ;  /* 0x000000080d0d7210 */ /* 0x000fe20007f9e0ff */
[----:B------:R-:W-:Y:S01]  /*8a000*/  STL [R1+0xbc0], R19 ;  /* 0x000bc01301007387 */ /* 0x000fe20000100800 */
[----:B------:R-:W-:Y:S01]  /*8a010*/  ISETP.NE.U32.AND P1, PT, R10, RZ, PT ;  /* 0x000000ff0a00720c */ /* 0x000fe20003f25070 */
[----:B------:R-:W-:Y:S02]  /*8a020*/  IMAD.MOV.U32 R11, RZ, RZ, R20 ;  /* 0x000000ffff0b7224 */ /* 0x000fe400078e0014 */
[----:B------:R-:W-:Y:S01]  /*8a030*/  IMAD.X R18, R18, 0x1, R2, P4 ;  /* 0x0000000112127824 */ /* 0x000fe200020e0602 */
        /* <DEDUP_REMOVED lines=47> */
[----:B------:R-:W-:Y:S01]  /*8a330*/  ISETP.NE.U32.AND P1, PT, R10, RZ, PT ;  /* 0x000000ff0a00720c */ /* 0x000fe20003f25070 */
[----:B------:R-:W-:Y:S01]  /*8a340*/  STL [R1+0xcc0], R19 ;  /* 0x000cc01301007387 */ /* 0x000fe20000100800 */
[----:B------:R-:W-:Y:S02]  /*8a350*/  MOV R10, R19 ;  /* 0x00000013000a7202 */ /* 0x000fe40000000f00 */
[----:B------:R-:W-:Y:S01]  /*8a360*/  IADD3 R13, P4, R13, R8, RZ ;  /* 0x000000080d0d7210 */ /* 0x000fe20007f9e0ff */
[----:B------:R-:W-:Y:S01]  /*8a370*/  IMAD.MOV.U32 R11, RZ, RZ, R20 ;  /* 0x000000ffff0b7224 */ /* 0x000fe200078e0014 */
[----:B------:R1:W-:Y:S03]  /*8a380*/  STL [R1+0xcbc], R20 ;  /* 0x000cbc1401007387 */ /* 0x0003e60000100800 */
[----:B------:R-:W-:Y:S01]  /*8a390*/  IMAD.X R18, R18, 0x1, R2, P4 ;  /* 0x0000000112127824 */ /* 0x000fe200020e0602 */
        /* <DEDUP_REMOVED lines=36> */
[C---:B------:R-:W-:Y:S02]  /*8a5e0*/  ISETP.GT.AND P1, PT, R3.reuse, 0x8, PT ;  /* 0x000000080300780c */ /* 0x040fe40003f24270 */
[----:B------:R-:W-:-:S02]  /*8a5f0*/  ISETP.GT.AND P2, PT, R3, 0x9, PT ;  /* 0x000000090300780c */ /* 0x000fc40003f44270 */
[----:B-1----:R-:W-:Y:S02]  /*8a600*/  SEL R10, RZ, 0x4, !P1 ;  /* 0x00000004ff0a7807 */ /* 0x002fe40004800000 */
[----:B------:R-:W-:Y:S02]  /*8a610*/  SEL R4, RZ, 0x4, !P2 ;  /* 0x00000004ff047807 */ /* 0x000fe40005000000 */
[----:B------:R-:W-:Y:S02]  /*8a620*/  SEL R10, R10, RZ, !P0 ;  /* 0x000000ff0a0a7207 */ /* 0x000fe40004000000 */
[----:B------:R-:W-:Y:S02]  /*8a630*/  SEL R4, R4, RZ, !P0 ;  /* 0x000000ff04047207 */ /* 0x000fe40004000000 */
[----:B------:R-:W-:Y:S02]  /*8a640*/  ISETP.NE.U32.AND P1, PT, R10, RZ, PT ;  /* 0x000000ff0a00720c */ /* 0x000fe40003f25070 */
[----:B------:R-:W-:-:S02]  /*8a650*/  IADD3 R19, P3, R19, R8, RZ ;  /* 0x0000000813137210 */ /* 0x000fc40007f7e0ff */
[----:B------:R-:W-:Y:S02]  /*8a660*/  ISETP.NE.U32.AND P2, PT, R4, RZ, PT ;  /* 0x000000ff0400720c */ /* 0x000fe40003f45070 */
[----:B------:R-:W-:Y:S01]  /*8a670*/  LOP3.LUT R4, R9, 0x20, RZ, 0x3c, !PT ;  /* 0x0000002009047812 */ /* 0x000fe200078e3cff */
[----:B------:R-:W-:Y:S01]  /*8a680*/  IMAD.X R20, R20, 0x1, R2, P3 ;  /* 0x0000000114147824 */ /* 0x000fe200018e0602 */
[----:B------:R-:W-:Y:S01]  /*8a690*/  IADD3 R13, P4, R13, R8, RZ ;  /* 0x000000080d0d7210 */ /* 0x000fe20007f9e0ff */
[----:B------:R-:W-:Y:S01]  /*8a6a0*/  STL [R1+0x9e0], R19 ;  /* 0x0009e01301007387 */ /* 0x000fe20000100800 */
[----:B------:R-:W-:Y:S01]  /*8a6b0*/  IADD3 R4, R4, 0x200000, R12 ;  /* 0x0020000004047810 */ /* 0x000fe20007ffe00c */
[----:B------:R-:W-:Y:S02]  /*8a6c0*/  IMAD.MOV.U32 R11, RZ, RZ, R20 ;  /* 0x000000ffff0b7224 */ /* 0x000fe400078e0014 */
[----:B------:R-:W-:Y:S01]  /*8a6d0*/  IMAD.X R18, R18, 0x1, R2, P4 ;  /* 0x0000000112127824 */ /* 0x000fe200020e0602 */
[----:B------:R-:W-:Y:S01]  /*8a6e0*/  MOV R10, R19 ;  /* 0x00000013000a7202 */ /* 0x000fe20000000f00 */
[----:B------:R-:W-:Y:S04]  /*8a6f0*/  STL [R1+0x9e8], R13 ;  /* 0x0009e80d01007387 */ /* 0x000fe80000100800 */
        /* <DEDUP_REMOVED lines=41> */
[----:B------:R-:W-:-:S04]  /*8a990*/  SEL R10, RZ, 0x4, !P1 ;  /* 0x00000004ff0a7807 */ /* 0x000fc80004800000 */
[----:B------:R-:W-:Y:S02]  /*8a9a0*/  SEL R10, R10, RZ, !P0 ;  /* 0x000000ff0a0a7207 */ /* 0x000fe40004000000 */
[----:B------:R-:W-:Y:S02]  /*8a9b0*/  IADD3 R19, P3, R19, R8, RZ ;  /* 0x0000000813137210 */ /* 0x000fe40007f7e0ff */
[----:B------:R-:W-:-:S03]  /*8a9c0*/  ISETP.NE.U32.AND P1, PT, R10, RZ, PT ;  /* 0x000000ff0a00720c */ /* 0x000fc60003f25070 */
[----:B------:R-:W-:Y:S01]  /*8a9d0*/  IMAD.X R20, R20, 0x1, R2, P3 ;  /* 0x0000000114147824 */ /* 0x000fe200018e0602 */
[----:B------:R-:W-:-:S03]  /*8a9e0*/  IADD3 R13, P4, R13, R8, RZ ;  /* 0x000000080d0d7210 */ /* 0x000fc60007f9e0ff */
[----:B------:R-:W-:Y:S01]  /*8a9f0*/  IMAD.MOV.U32 R11, RZ, RZ, R20 ;  /* 0x000000ffff0b7224 */ /* 0x000fe200078e0014 */
[----:B------:R-:W-:Y:S01]  /*8aa00*/  MOV R10, R19 ;  /* 0x00000013000a7202 */ /* 0x000fe20000000f00 */
[----:B------:R-:W-:Y:S01]  /*8aa10*/  STL [R1+0xae0], R19 ;  /* 0x000ae01301007387 */ /* 0x000fe20000100800 */
[----:B------:R-:W-:-:S03]  /*8aa20*/  IMAD.X R18, R18, 0x1, R2, P4 ;  /* 0x0000000112127824 */ /* 0x000fc600020e0602 */
        /* <DEDUP_REMOVED lines=99> */
[----:B------:R-:W-:Y:S01]  /*8b060*/  MOV R10, R19 ;  /* 0x00000013000a7202 */ /* 0x000fe20000000f00 */
[----:B------:R-:W-:Y:S01]  /*8b070*/  STL [R1+0xce0], R19 ;  /* 0x000ce01301007387 */ /* 0x000fe20000100800 */
[----:B------:R-:W-:Y:S01]  /*8b080*/  IADD3 R13, P4, R13, R8, RZ ;  /* 0x000000080d0d7210 */ /* 0x000fe20007f9e0ff */
[----:B------:R-:W-:Y:S02]  /*8b090*/  IMAD.MOV.U32 R11, RZ, RZ, R20 ;  /* 0x000000ffff0b7224 */ /* 0x000fe400078e0014 */
[----:B------:R1:W-:Y:S02]  /*8b0a0*/  STL [R1+0xcdc], R20 ;  /* 0x000cdc1401007387 */ /* 0x0003e40000100800 */
[----:B------:R-:W-:Y:S02]  /*8b0b0*/  IMAD.X R18, R18, 0x1, R2, P4 ;  /* 0x0000000112127824 */ /* 0x000fe400020e0602 */
        /* <DEDUP_REMOVED lines=42> */
[----:B------:R-:W-:Y:S02]  /*8b360*/  SEL R10, R10, RZ, !P0 ;  /* 0x000000ff0a0a7207 */ /* 0x000fe40004000000 */
[----:B------:R-:W-:Y:S02]  /*8b370*/  IADD3 R19, P3, R19, R8, RZ ;  /* 0x0000000813137210 */ /* 0x000fe40007f7e0ff */
[----:B------:R-:W-:-:S03]  /*8b380*/  LOP3.LUT R4, R9, 0x30, RZ, 0x3c, !PT ;  /* 0x0000003009047812 */ /* 0x000fc600078e3cff */
[----:B------:R-:W-:Y:S01]  /*8b390*/  IMAD.X R20, R20, 0x1, R2, P3 ;  /* 0x0000000114147824 */ /* 0x000fe200018e0602 */
[----:B------:R-:W-:Y:S01]  /*8b3a0*/  IADD3 R13, P4, R13, R8, RZ ;  /* 0x000000080d0d7210 */ /* 0x000fe20007f9e0ff */
[----:B------:R-:W-:Y:S01]  /*8b3b0*/  STL [R1+0xa00], R19 ;  /* 0x000a001301007387 */ /* 0x000fe20000100800 */
[----:B------:R-:W-:Y:S01]  /*8b3c0*/  ISETP.NE.U32.AND P2, PT, R10, RZ, PT ;  /* 0x000000ff0a00720c */ /* 0x000fe20003f45070 */
[----:B------:R-:W-:Y:S02]  /*8b3d0*/  IMAD.MOV.U32 R11, RZ, RZ, R20 ;  /* 0x000000ffff0b7224 */ /* 0x000fe400078e0014 */
        /* <DEDUP_REMOVED lines=102> */
[----:B------:R-:W-:Y:S01]  /*8ba40*/  IADD3 R13, P4, R13, R8, RZ ;  /* 0x000000080d0d7210 */ /* 0x000fe20007f9e0ff */
[----:B------:R-:W-:Y:S01]  /*8ba50*/  STL [R1+0xc00], R19 ;  /* 0x000c001301007387 */ /* 0x000fe20000100800 */
[----:B------:R-:W-:Y:S01]  /*8ba60*/  MOV R10, R19 ;  /* 0x00000013000a7202 */ /* 0x000fe20000000f00 */
[----:B------:R-:W-:Y:S02]  /*8ba70*/  IMAD.MOV.U32 R11, RZ, RZ, R20 ;  /* 0x000000ffff0b7224 */ /* 0x000fe400078e0014 */
[----:B------:R-:W-:Y:S01]  /*8ba80*/  IMAD.X R18, R18, 0x1, R2, P4 ;  /* 0x0000000112127824 */ /* 0x000fe200020e0602 */
        /* <DEDUP_REMOVED lines=96> */
[----:B------:R-:W-:-:S02]  /*8c090*/  ISETP.NE.U32.AND P2, PT, R4, RZ, PT ;  /* 0x000000ff0400720c */ /* 0x000fc40003f45070 */
[----:B------:R-:W-:Y:S02]  /*8c0a0*/  LOP3.LUT R4, R9, 0x40, RZ, 0x3c, !PT ;  /* 0x0000004009047812 */ /* 0x000fe400078e3cff */
[----:B------:R-:W-:-:S05]  /*8c0b0*/  IADD3 R19, P3, R19, R8, RZ ;  /* 0x0000000813137210 */ /* 0x000fca0007f7e0ff */
        /* <DEDUP_REMOVED lines=207> */
[----:B------:R-:W-:Y:S02]  /*8cdb0*/  LOP3.LUT R4, R9, 0x50, RZ, 0x3c, !PT ;  /* 0x0000005009047812 */ /* 0x000fe400078e3cff */
[----:B------:R-:W-:-:S02]  /*8cdc0*/  IADD3 R19, P3, R19, R8, RZ ;  /* 0x0000000813137210 */ /* 0x000fc40007f7e0ff */
[----:B------:R-:W-:-:S03]  /*8cdd0*/  ISETP.NE.U32.AND P2, PT, R10, RZ, PT ;  /* 0x000000ff0a00720c */ /* 0x000fc60003f45070 */
        /* <DEDUP_REMOVED lines=156> */
[----:B------:R-:W-:-:S05]  /*8d7a0*/  IADD3 R19, P3, R19, R8, RZ ;  /* 0x0000000813137210 */ /* 0x000fca0007f7e0ff */
        /* <DEDUP_REMOVED lines=236> */
[----:B------:R-:W-:Y:S01]  /*8e670*/  IMAD.X R21, R21, 0x1, R2, P3 ;  /* 0x0000000115157824 */ /* 0x000fe200018e0602 */
[----:B---3--:R-:W-:Y:S01]  /*8e680*/  IADD3 R6, P4, R6, R8, RZ ;  /* 0x0000000806067210 */ /* 0x008fe20007f9e0ff */
[----:B------:R-:W-:Y:S01]  /*8e690*/  STL [R1+0xd70], R16 ;  /* 0x000d701001007387 */ /* 0x000fe20000100800 */
[----:B------:R-:W-:-:S03]  /*8e6a0*/  MOV R10, R16 ;  /* 0x00000010000a7202 */ /* 0x000fc60000000f00 */
[----:B--2---:R-:W-:Y:S01]  /*8e6b0*/  IMAD.X R15, R15, 0x1, R2, P4 ;  /* 0x000000010f0f7824 */ /* 0x004fe200020e0602 */
[----:B------:R1:W-:Y:S01]  /*8e6c0*/  STL [R1+0xd6c], R21 ;  /* 0x000d6c1501007387 */ /* 0x0003e20000100800 */
[----:B------:R-:W-:-:S03]  /*8e6d0*/  IMAD.MOV.U32 R11, RZ, RZ, R21 ;  /* 0x000000ffff0b7224 */ /* 0x000fc600078e0015 */
[----:B------:R-:W-:Y:S04]  /*8e6e0*/  STL [R1+0xd78], R6 ;  /* 0x000d780601007387 */ /* 0x000fe80000100800 */
[----:B------:R2:W-:Y:S04]  /*8e6f0*/  STL [R1+0xd74], R15 ;  /* 0x000d740f01007387 */ /* 0x0005e80000100800 */
[----:B-1----:R-:W3:Y:S04]  /*8e700*/  LDL.LU R21, [R1+0xa8c] ;  /* 0x000a8c0001157983 */ /* 0x002ee80000300800 */
[----:B------:R-:W4:Y:S04]  /*8e710*/  LDL.LU R16, [R1+0xa90] ;  /* 0x000a900001107983 */ /* 0x000f280000300800 */
[----:B------:R1:W-:Y:S02]  /*8e720*/  LDGSTS.E [R4+-0x33ff8], desc[UR60][R10.64], P2 ;  /* 0xcc0080000a047fae */ /* 0x0003e4000912187c */
[----:B-1----:R-:W-:Y:S01]  /*8e730*/  MOV R11, R15 ;  /* 0x0000000f000b7202 */ /* 0x002fe20000000f00 */
[----:B------:R-:W-:Y:S01]  /*8e740*/  IMAD.MOV.U32 R10, RZ, RZ, R6 ;  /* 0x000000ffff0a7224 */ /* 0x000fe200078e0006 */
[----:B--2---:R-:W2:Y:S04]  /*8e750*/  LDL.LU R15, [R1+0xa94] ;  /* 0x000a9400010f7983 */ /* 0x004ea80000300800 */
[----:B------:R-:W2:Y:S04]  /*8e760*/  LDL.LU R6, [R1+0xa98] ;  /* 0x000a980001067983 */ /* 0x000ea80000300800 */
[----:B------:R1:W-:Y:S01]  /*8e770*/  LDGSTS.E [R4+-0x33ff4], desc[UR60][R10.64], P1 ;  /* 0xcc00c0000a047fae */ /* 0x0003e2000892187c */
[----:B------:R-:W-:-:S04]  /*8e780*/  ISETP.GT.AND P1, PT, R3, 0x1c, PT ;  /* 0x0000001c0300780c */ /* 0x000fc80003f24270 */
[----:B-1----:R-:W-:Y:S02]  /*8e790*/  SEL R4, RZ, 0x4, !P1 ;  /* 0x00000004ff047807 */ /* 0x002fe40004800000 */
[----:B------:R-:W-:Y:S02]  /*8e7a0*/  ISETP.GT.AND P1, PT, R3, 0x1d, PT ;  /* 0x0000001d0300780c */ /* 0x000fe40003f24270 */
[----:B------:R-:W-:Y:S02]  /*8e7b0*/  SEL R4, R4, RZ, !P0 ;  /* 0x000000ff04047207 */ /* 0x000fe40004000000 */
[----:B------:R-:W-:Y:S02]  /*8e7c0*/  SEL R10, RZ, 0x4, !P1 ;  /* 0x00000004ff0a7807 */ /* 0x000fe40004800000 */
[----:B------:R-:W-:Y:S02]  /*8e7d0*/  ISETP.NE.U32.AND P2, PT, R4, RZ, PT ;  /* 0x000000ff0400720c */ /* 0x000fe40003f45070 */
[----:B------:R-:W-:-:S02]  /*8e7e0*/  SEL R10, R10, RZ, !P0 ;  /* 0x000000ff0a0a7207 */ /* 0x000fc40004000000 */
[----:B------:R-:W-:Y:S02]  /*8e7f0*/  LOP3.LUT R4, R9, 0x70, RZ, 0x3c, !PT ;  /* 0x0000007009047812 */ /* 0x000fe400078e3cff */
[----:B------:R-:W-:Y:S02]  /*8e800*/  IADD3 R19, P3, R19, R8, RZ ;  /* 0x0000000813137210 */ /* 0x000fe40007f7e0ff */
        /* <DEDUP_REMOVED lines=20> */
[----:B------:R-:W-:-:S04]  /*8e950*/  SEL R9, RZ, 0x4, !P1 ;  /* 0x00000004ff097807 */ /* 0x000fc80004800000 */
[----:B------:R-:W-:-:S04]  /*8e960*/  SEL R9, R9, RZ, !P0 ;  /* 0x000000ff09097207 */ /* 0x000fc80004000000 */
[----:B------:R-:W-:Y:S02]  /*8e970*/  ISETP.NE.U32.AND P2, PT, R9, RZ, PT ;  /* 0x000000ff0900720c */ /* 0x000fe40003f45070 */
[----:B----4-:R-:W-:-:S05]  /*8e980*/  IADD3 R16, P3, R16, R8, RZ ;  /* 0x0000000810107210 */ /* 0x010fca0007f7e0ff */
[----:B---3--:R-:W-:Y:S01]  /*8e990*/  IMAD.X R21, R21, 0x1, R2, P3 ;  /* 0x0000000115157824 */ /* 0x008fe200018e0602 */
[----:B-1----:R-:W-:Y:S01]  /*8e9a0*/  MOV R10, R16 ;  /* 0x00000010000a7202 */ /* 0x002fe20000000f00 */
[----:B------:R1:W-:Y:S02]  /*8e9b0*/  STL [R1+0xa90], R16 ;  /* 0x000a901001007387 */ /* 0x0003e40000100800 */
[----:B------:R-:W-:Y:S02]  /*8e9c0*/  IMAD.MOV.U32 R11, RZ, RZ, R21 ;  /* 0x000000ffff0b7224 */ /* 0x000fe400078e0015 */
[----:B------:R-:W-:Y:S04]  /*8e9d0*/  STL [R1+0xa8c], R21 ;  /* 0x000a8c1501007387 */ /* 0x000fe80000100800 */
[----:B------:R3:W-:Y:S01]  /*8e9e0*/  LDGSTS.E [R4+-0x3fff8], desc[UR60][R10.64], P2 ;  /* 0xc00080000a047fae */ /* 0x0007e2000912187c */
[----:B--2---:R-:W-:-:S05]  /*8e9f0*/  IADD3 R6, P4, R6, R8, RZ ;  /* 0x0000000806067210 */ /* 0x004fca0007f9e0ff */
[----:B------:R-:W-:Y:S01]  /*8ea00*/  IMAD.X R15, R15, 0x1, R2, P4 ;  /* 0x000000010f0f7824 */ /* 0x000fe200020e0602 */
[----:B------:R-:W-:Y:S04]  /*8ea10*/  STL [R1+0xa98], R6 ;  /* 0x000a980601007387 */ /* 0x000fe80000100800 */
[----:B------:R2:W-:Y:S01]  /*8ea20*/  STL [R1+0xa94], R15 ;  /* 0x000a940f01007387 */ /* 0x0005e20000100800 */
[----:B---3--:R-:W-:-:S03]  /*8ea30*/  MOV R11, R15 ;  /* 0x0000000f000b7202 */ /* 0x008fc60000000f00 */
[----:B-1----:R-:W3:Y:S01]  /*8ea40*/  LDL.LU R16, [R1+0xb8c] ;  /* 0x000b8c0001107983 */ /* 0x002ee20000300800 */
[----:B------:R-:W-:-:S03]  /*8ea50*/  IMAD.MOV.U32 R10, RZ, RZ, R6 ;  /* 0x000000ffff0a7224 */ /* 0x000fc600078e0006 */
[----:B--2---:R-:W2:Y:S04]  /*8ea60*/  LDL.LU R15, [R1+0xb90] ;  /* 0x000b9000010f7983 */ /* 0x004ea80000300800 */
[----:B------:R-:W4:Y:S04]  /*8ea70*/  LDL.LU R12, [R1+0xb94] ;  /* 0x000b9400010c7983 */ /* 0x000f280000300800 */
[----:B------:R-:W4:Y:S01]  /*8ea80*/  LDL.LU R6, [R1+0xb98] ;  /* 0x000b980001067983 */ /* 0x000f220000300800 */
[----:B------:R-:W-:-:S04]  /*8ea90*/  ISETP.GT.AND P1, PT, R3, 0x1f, PT ;  /* 0x0000001f0300780c */ /* 0x000fc80003f24270 */
[----:B------:R-:W-:-:S04]  /*8eaa0*/  SEL R9, RZ, 0x4, !P1 ;  /* 0x00000004ff097807 */ /* 0x000fc80004800000 */
[----:B------:R-:W-:-:S04]  /*8eab0*/  SEL R9, R9, RZ, !P0 ;  /* 0x000000ff09097207 */ /* 0x000fc80004000000 */
[----:B------:R-:W-:-:S13]  /*8eac0*/  ISETP.NE.U32.AND P1, PT, R9, RZ, PT ;  /* 0x000000ff0900720c */ /* 0x000fda0003f25070 */
[----:B------:R1:W-:Y:S01]  /*8ead0*/  LDGSTS.E [R4+-0x3fff4], desc[UR60][R10.64], P1 ;  /* 0xc000c0000a047fae */ /* 0x0003e2000892187c */
[----:B------:R-:W-:-:S04]  /*8eae0*/  ISETP.GT.AND P1, PT, R3, 0x3c, PT ;  /* 0x0000003c0300780c */ /* 0x000fc80003f24270 */
[----:B------:R-:W-:-:S04]  /*8eaf0*/  SEL R9, RZ, 0x4, !P1 ;  /* 0x00000004ff097807 */ /* 0x000fc80004800000 */
[----:B------:R-:W-:-:S04]  /*8eb00*/  SEL R9, R9, RZ, !P0 ;  /* 0x000000ff09097207 */ /* 0x000fc80004000000 */
[----:B------:R-:W-:Y:S02]  /*8eb10*/  ISETP.NE.U32.AND P2, PT, R9, RZ, PT ;  /* 0x000000ff0900720c */ /* 0x000fe40003f45070 */
[----:B------:R-:W-:Y:S02]  /*8eb20*/  IADD3 R19, P3, R19, R8, RZ ;  /* 0x0000000813137210 */ /* 0x000fe40007f7e0ff */
[----:B------:R-:W-:-:S03]  /*8eb30*/  ISETP.GT.AND P1, PT, R3, 0x3d, PT ;  /* 0x0000003d0300780c */ /* 0x000fc60003f24270 */
[----:B------:R-:W-:Y:S01]  /*8eb40*/  IMAD.X R20, R20, 0x1, R2, P3 ;  /* 0x0000000114147824 */ /* 0x000fe200018e0602 */
[----:B-1----:R-:W-:Y:S01]  /*8eb50*/  MOV R10, R19 ;  /* 0x00000013000a7202 */ /* 0x002fe20000000f00 */
[----:B------:R-:W-:Y:S01]  /*8eb60*/  STL [R1+0xb80], R19 ;  /* 0x000b801301007387 */ /* 0x000fe20000100800 */
[----:B------:R-:W-:Y:S01]  /*8eb70*/  IADD3 R13, P4, R13, R8, RZ ;  /* 0x000000080d0d7210 */ /* 0x000fe20007f9e0ff */
[----:B------:R-:W-:Y:S02]  /*8eb80*/  IMAD.MOV.U32 R11, RZ, RZ, R20 ;  /* 0x000000ffff0b7224 */ /* 0x000fe400078e0014 */
[----:B------:R1:W-:Y:S02]  /*8eb90*/  STL [R1+0xb7c], R20 ;  /* 0x000b7c1401007387 */ /* 0x0003e40000100800 */
[----:B------:R-:W-:Y:S01]  /*8eba0*/  IMAD.X R18, R18, 0x1, R2, P4 ;  /* 0x0000000112127824 */ /* 0x000fe200020e0602 */
[----:B------:R-:W-:Y:S01]  /*8ebb0*/  SEL R9, RZ, 0x4, !P1 ;  /* 0x00000004ff097807 */ /* 0x000fe20004800000 */
[----:B------:R-:W-:Y:S04]  /*8ebc0*/  STL [R1+0xb88], R13 ;  /* 0x000b880d01007387 */ /* 0x000fe80000100800 */
[----:B------:R1:W-:Y:S01]  /*8ebd0*/  STL [R1+0xb84], R18 ;  /* 0x000b841201007387 */ /* 0x0003e20000100800 */
[----:B------:R-:W-:-:S03]  /*8ebe0*/  SEL R9, R9, RZ, !P0 ;  /* 0x000000ff09097207 */ /* 0x000fc60004000000 */
[----:B------:R1:W-:Y:S04]  /*8ebf0*/  LDGSTS.E [R4+-0x3c000], desc[UR60][R10.64], P2 ;  /* 0xc40000000a047fae */ /* 0x0003e8000912187c */
[----:B-1----:R-:W4:Y:S04]  /*8ec00*/  LDL.LU R20, [R1+0xc7c] ;  /* 0x000c7c0001147983 */ /* 0x002f280000300800 */
[----:B------:R-:W4:Y:S01]  /*8ec10*/  LDL.LU R19, [R1+0xc80] ;  /* 0x000c800001137983 */ /* 0x000f220000300800 */
[----:B------:R-:W-:Y:S01]  /*8ec20*/  MOV R11, R18 ;  /* 0x00000012000b7202 */ /* 0x000fe20000000f00 */
[----:B------:R-:W-:-:S02]  /*8ec30*/  IMAD.MOV.U32 R10, RZ, RZ, R13 ;  /* 0x000000ffff0a7224 */ /* 0x000fc400078e000d */
[----:B------:R-:W4:Y:S01]  /*8ec40*/  LDL.LU R18, [R1+0xc84] ;  /* 0x000c840001127983 */ /* 0x000f220000300800 */
[----:B------:R-:W-:-:S03]  /*8ec50*/  ISETP.NE.U32.AND P1, PT, R9, RZ, PT ;  /* 0x000000ff0900720c */ /* 0x000fc60003f25070 */
[----:B------:R-:W4:Y:S10]  /*8ec60*/  LDL.LU R13, [R1+0xc88] ;  /* 0x000c8800010d7983 */ /* 0x000f340000300800 */
[----:B------:R1:W-:Y:S01]  /*8ec70*/  LDGSTS.E [R4+-0x3bffc], desc[UR60][R10.64], P1 ;  /* 0xc40040000a047fae */ /* 0x0003e2000892187c */
[----:B------:R-:W-:-:S04]  /*8ec80*/  ISETP.GT.AND P1, PT, R3, 0x3e, PT ;  /* 0x0000003e0300780c */ /* 0x000fc80003f24270 */
[----:B------:R-:W-:-:S04]  /*8ec90*/  SEL R9, RZ, 0x4, !P1 ;  /* 0x00000004ff097807 */ /* 0x000fc80004800000 */
[----:B------:R-:W-:-:S04]  /*8eca0*/  SEL R9, R9, RZ, !P0 ;  /* 0x000000ff09097207 */ /* 0x000fc80004000000 */
[----:B------:R-:W-:Y:S02]  /*8ecb0*/  ISETP.NE.U32.AND P2, PT, R9, RZ, PT ;  /* 0x000000ff0900720c */ /* 0x000fe40003f45070 */
[----:B--2---:R-:W-:-:S05]  /*8ecc0*/  IADD3 R15, P3, R15, R8, RZ ;  /* 0x000000080f0f7210 */ /* 0x004fca0007f7e0ff */
[----:B---3--:R-:W-:Y:S01]  /*8ecd0*/  IMAD.X R16, R16, 0x1, R2, P3 ;  /* 0x0000000110107824 */ /* 0x008fe200018e0602 */
[----:B----4-:R-:W-:-:S03]  /*8ece0*/  IADD3 R6, P4, R6, R8, RZ ;  /* 0x0000000806067210 */ /* 0x010fc60007f9e0ff */
[----:B-1----:R-:W-:Y:S01]  /*8ecf0*/  IMAD.MOV.U32 R11, RZ, RZ, R16 ;  /* 0x000000ffff0b7224 */ /* 0x002fe200078e0010 */
[----:B------:R-:W-:Y:S01]  /*8ed00*/  MOV R10, R15 ;  /* 0x0000000f000a7202 */ /* 0x000fe20000000f00 */
[----:B------:R-:W-:Y:S01]  /*8ed10*/  STL [R1+0xb90], R15 ;  /* 0x000b900f01007387 */ /* 0x000fe20000100800 */
[----:B------:R-:W-:-:S03]  /*8ed20*/  IMAD.X R12, R12, 0x1, R2, P4 ;  /* 0x000000010c0c7824 */ /* 0x000fc600020e0602 */
        /* <DEDUP_REMOVED lines=9> */
[----:B------:R-:W3:Y:S01]  /*8edc0*/  LDL.LU R6, [R1+0xc98] ;  /* 0x000c980001067983 */ /* 0x000ee20000300800 */
        /* <DEDUP_REMOVED lines=9> */
[----:B------:R-:W-:-:S05]  /*8ee60*/  IADD3 R19, P3, R19, R8, RZ ;  /* 0x0000000813137210 */ /* 0x000fca0007f7e0ff */
[----:B------:R-:W-:Y:S01]  /*8ee70*/  IMAD.X R20, R20, 0x1, R2, P3 ;  /* 0x0000000114147824 */ /* 0x000fe200018e0602 */
[----:B------:R-:W-:Y:S01]  /*8ee80*/  IADD3 R13, P4, R13, R8, RZ ;  /* 0x000000080d0d7210 */ /* 0x000fe20007f9e0ff */
[----:B------:R-:W-:Y:S01]  /*8ee90*/  STL [R1+0xc80], R19 ;  /* 0x000c801301007387 */ /* 0x000fe20000100800 */
[----:B------:R-:W-:-:S03]  /*8eea0*/  ISETP.GT.AND P1, PT, R3, 0x5d, PT ;  /* 0x0000005d0300780c */ /* 0x000fc60003f24270 */
[----:B------:R-:W-:Y:S01]  /*8eeb0*/  IMAD.X R18, R18, 0x1, R2, P4 ;  /* 0x0000000112127824 */ /* 0x000fe200020e0602 */
[----:B------:R1:W-:Y:S02]  /*8eec0*/  STL [R1+0xc7c], R20 ;  /* 0x000c7c1401007387 */ /* 0x0003e40000100800 */
[----:B-1----:R-:W-:Y:S01]  /*8eed0*/  MOV R10, R19 ;  /* 0x00000013000a7202 */ /* 0x002fe20000000f00 */
[----:B------:R-:W-:Y:S01]  /*8eee0*/  IMAD.MOV.U32 R11, RZ, RZ, R20 ;  /* 0x000000ffff0b7224 */ /* 0x000fe200078e0014 */
[----:B------:R-:W-:Y:S01]  /*8eef0*/  STL [R1+0xc88], R13 ;  /* 0x000c880d01007387 */ /* 0x000fe20000100800 */
[----:B------:R-:W-:-:S03]  /*8ef00*/  SEL R9, RZ, 0x4, !P1 ;  /* 0x00000004ff097807 */ /* 0x000fc60004800000 */
[----:B------:R1:W-:Y:S04]  /*8ef10*/  STL [R1+0xc84], R18 ;  /* 0x000c841201007387 */ /* 0x0003e80000100800 */
[----:B------:R-:W2:Y:S04]  /*8ef20*/  LDL.LU R20, [R1+0xd7c] ;  /* 0x000d7c0001147983 */ /* 0x000ea80000300800 */
[----:B------:R-:W2:Y:S01]  /*8ef30*/  LDL.LU R19, [R1+0xd80] ;  /* 0x000d800001137983 */ /* 0x000ea20000300800 */
[----:B------:R-:W-:-:S03]  /*8ef40*/  SEL R9, R9, RZ, !P0 ;  /* 0x000000ff09097207 */ /* 0x000fc60004000000 */
[----:B------:R1:W-:Y:S01]  /*8ef50*/  LDGSTS.E [R4+-0x38000], desc[UR60][R10.64], P2 ;  /* 0xc80000000a047fae */ /* 0x0003e2000912187c */
[----:B------:R-:W-:Y:S02]  /*8ef60*/  ISETP.NE.U32.AND P1, PT, R9, RZ, PT ;  /* 0x000000ff0900720c */ /* 0x000fe40003f25070 */
[----:B-1----:R-:W-:Y:S01]  /*8ef70*/  MOV R11, R18 ;  /* 0x00000012000b7202 */ /* 0x002fe20000000f00 */
[----:B------:R-:W-:Y:S01]  /*8ef80*/  IMAD.MOV.U32 R10, RZ, RZ, R13 ;  /* 0x000000ffff0a7224 */ /* 0x000fe200078e000d */
[----:B------:R-:W2:Y:S04]  /*8ef90*/  LDL.LU R18, [R1+0xd84] ;  /* 0x000d840001127983 */ /* 0x000ea80000300800 */
[----:B------:R-:W2:Y:S05]  /*8efa0*/  LDL.LU R13, [R1+0xd88] ;  /* 0x000d8800010d7983 */ /* 0x000eaa0000300800 */
[----:B------:R1:W-:Y:S01]  /*8efb0*/  LDGSTS.E [R4+-0x37ffc], desc[UR60][R10.64], P1 ;  /* 0xc80040000a047fae */ /* 0x0003e2000892187c */
[----:B------:R-:W-:-:S04]  /*8efc0*/  ISETP.GT.AND P1, PT, R3, 0x5e, PT ;  /* 0x0000005e0300780c */ /* 0x000fc80003f24270 */
[----:B------:R-:W-:-:S04]  /*8efd0*/  SEL R9, RZ, 0x4, !P1 ;  /* 0x00000004ff097807 */ /* 0x000fc80004800000 */
[----:B------:R-:W-:-:S04]  /*8efe0*/  SEL R9, R9, RZ, !P0 ;  /* 0x000000ff09097207 */ /* 0x000fc80004000000 */
[----:B------:R-:W-:Y:S02]  /*8eff0*/  ISETP.NE.U32.AND P2, PT, R9, RZ, PT ;  /* 0x000000ff0900720c */ /* 0x000fe40003f45070 */
[----:B----4-:R-:W-:-:S05]  /*8f000*/  IADD3 R15, P3, R15, R8, RZ ;  /* 0x000000080f0f7210 */ /* 0x010fca0007f7e0ff */
[--C-:B------:R-:W-:Y:S01]  /*8f010*/  IMAD.X R16, R16, 0x1, R2.reuse, P3 ;  /* 0x0000000110107824 */ /* 0x100fe200018e0602 */
[----:B---3--:R-:W-:Y:S01]  /*8f020*/  IADD3 R6, P4, R6, R8, RZ ;  /* 0x0000000806067210 */ /* 0x008fe20007f9e0ff */
[----:B------:R-:W-:Y:S04]  /*8f030*/  STL [R1+0xc90], R15 ;  /* 0x000c900f01007387 */ /* 0x000fe80000100800 */
[----:B--2---:R-:W-:Y:S01]  /*8f040*/  IMAD.X R12, R12, 0x1, R2, P4 ;  /* 0x000000010c0c7824 */ /* 0x004fe200020e0602 */
[----:B------:R2:W-:Y:S01]  /*8f050*/  STL [R1+0xc8c], R16 ;  /* 0x000c8c1001007387 */ /* 0x0005e20000100800 */
[----:B-1----:R-:W-:Y:S01]  /*8f060*/  MOV R10, R15 ;  /* 0x0000000f000a7202 */ /* 0x002fe20000000f00 */
[----:B------:R-:W-:Y:S02]  /*8f070*/  IMAD.MOV.U32 R11, RZ, RZ, R16 ;  /* 0x000000ffff0b7224 */ /* 0x000fe400078e0010 */
[----:B------:R-:W-:Y:S04]  /*8f080*/  STL [R1+0xc98], R6 ;  /* 0x000c980601007387 */ /* 0x000fe80000100800 */
[----:B------:R1:W-:Y:S04]  /*8f090*/  STL [R1+0xc94], R12 ;  /* 0x000c940c01007387 */ /* 0x0003e80000100800 */
[----:B--2---:R-:W2:Y:S04]  /*8f0a0*/  LDL.LU R16, [R1+0xd8c] ;  /* 0x000d8c0001107983 */ /* 0x004ea80000300800 */
[----:B------:R-:W3:Y:S04]  /*8f0b0*/  LDL.LU R15, [R1+0xd90] ;  /* 0x000d9000010f7983 */ /* 0x000ee80000300800 */
[----:B------:R4:W-:Y:S02]  /*8f0c0*/  LDGSTS.E [R4+-0x37ff8], desc[UR60][R10.64], P2 ;  /* 0xc80080000a047fae */ /* 0x0009e4000912187c */
[----:B----4-:R-:W-:Y:S01]  /*8f0d0*/  MOV R11, R12 ;  /* 0x0000000c000b7202 */ /* 0x010fe20000000f00 */
[----:B------:R-:W-:Y:S01]  /*8f0e0*/  IMAD.MOV.U32 R10, RZ, RZ, R6 ;  /* 0x000000ffff0a7224 */ /* 0x000fe200078e0006 */
[----:B-1----:R-:W4:Y:S04]  /*8f0f0*/  LDL.LU R12, [R1+0xd94] ;  /* 0x000d9400010c7983 */ /* 0x002f280000300800 */
        /* <DEDUP_REMOVED lines=8> */
[----:B------:R-:W-:Y:S02]  /*8f180*/  SEL R9, R9, RZ, !P0 ;  /* 0x000000ff09097207 */ /* 0x000fe40004000000 */
[-C--:B------:R-:W-:Y:S02]  /*8f190*/  IADD3 R19, P3, R19, R8.reuse, RZ ;  /* 0x0000000813137210 */ /* 0x080fe40007f7e0ff */
[----:B------:R-:W-:Y:S02]  /*8f1a0*/  ISETP.NE.U32.AND P2, PT, R9, RZ, PT ;  /* 0x000000ff0900720c */ /* 0x000fe40003f45070 */
[----:B------:R-:W-:Y:S01]  /*8f1b0*/  ISETP.GT.AND P1, PT, R3, 0x7d, PT ;  /* 0x0000007d0300780c */ /* 0x000fe20003f24270 */
[----:B------:R-:W-:Y:S01]  /*8f1c0*/  IMAD.X R20, R20, 0x1, R2, P3 ;  /* 0x0000000114147824 */ /* 0x000fe200018e0602 */
[----:B-1----:R-:W-:Y:S02]  /*8f1d0*/  MOV R10, R19 ;  /* 0x00000013000a7202 */ /* 0x002fe40000000f00 */
[----:B------:R-:W-:Y:S01]  /*8f1e0*/  SEL R9, RZ, 0x4, !P1 ;  /* 0x00000004ff097807 */ /* 0x000fe20004800000 */
[----:B------:R-:W-:Y:S01]  /*8f1f0*/  IMAD.MOV.U32 R11, RZ, RZ, R20 ;  /* 0x000000ffff0b7224 */ /* 0x000fe200078e0014 */
[----:B------:R-:W-:Y:S01]  /*8f200*/  STL [R1+0xd80], R19 ;  /* 0x000d801301007387 */ /* 0x000fe20000100800 */
[----:B------:R-:W-:-:S03]  /*8f210*/  IADD3 R13, P4, R13, R8, RZ ;  /* 0x000000080d0d7210 */ /* 0x000fc60007f9e0ff */
[----:B------:R-:W-:Y:S02]  /*8f220*/  STL [R1+0xd7c], R20 ;  /* 0x000d7c1401007387 */ /* 0x000fe40000100800 */
[----:B------:R-:W-:Y:S01]  /*8f230*/  IMAD.X R18, R18, 0x1, R2, P4 ;  /* 0x0000000112127824 */ /* 0x000fe200020e0602 */
[----:B------:R-:W-:Y:S01]  /*8f240*/  SEL R9, R9, RZ, !P0 ;  /* 0x000000ff09097207 */ /* 0x000fe20004000000 */
[----:B------:R1:W-:Y:S04]  /*8f250*/  STL [R1+0xd88], R13 ;  /* 0x000d880d01007387 */ /* 0x0003e80000100800 */
[----:B------:R1:W-:Y:S01]  /*8f260*/  LDGSTS.E [R4+-0x34000], desc[UR60][R10.64], P2 ;  /* 0xcc0000000a047fae */ /* 0x0003e2000912187c */
[----:B------:R-:W-:-:S03]  /*8f270*/  ISETP.NE.U32.AND P1, PT, R9, RZ, PT ;  /* 0x000000ff0900720c */ /* 0x000fc60003f25070 */
[----:B------:R-:W-:Y:S04]  /*8f280*/  STL [R1+0xd84], R18 ;  /* 0x000d841201007387 */ /* 0x000fe80000100800 */
[----:B------:R-:W4:Y:S01]  /*8f290*/  LDL.LU R152, [R1+0xd9c] ;  /* 0x000d9c0001987983 */ /* 0x000f220000300800 */
[----:B-1----:R-:W-:-:S03]  /*8f2a0*/  IMAD.MOV.U32 R10, RZ, RZ, R13 ;  /* 0x000000ffff0a7224 */ /* 0x002fc600078e000d */
[----:B------:R-:W4:Y:S01]  /*8f2b0*/  LDL.LU R13, [R1+0xda0] ;  /* 0x000da000010d7983 */ /* 0x000f220000300800 */
[----:B------:R-:W-:-:S03]  /*8f2c0*/  MOV R11, R18 ;  /* 0x00000012000b7202 */ /* 0x000fc60000000f00 */
[----:B------:R-:W4:Y:S04]  /*8f2d0*/  LDL.LU R23, [R1+0xddc] ;  /* 0x000ddc0001177983 */ /* 0x000f280000300800 */
[----:B------:R1:W-:Y:S01]  /*8f2e0*/  LDGSTS.E [R4+-0x33ffc], desc[UR60][R10.64], P1 ;  /* 0xcc0040000a047fae */ /* 0x0003e2000892187c */
[----:B------:R-:W-:-:S03]  /*8f2f0*/  ISETP.GT.AND P1, PT, R3, 0x7e, PT ;  /* 0x0000007e0300780c */ /* 0x000fc60003f24270 */
[----:B------:R-:W4:Y:S01]  /*8f300*/  LDL.LU R20, [R1+0xde0] ;  /* 0x000de00001147983 */ /* 0x000f220000300800 */
[----:B------:R-:W-:Y:S02]  /*8f310*/  SEL R9, RZ, 0x4, !P1 ;  /* 0x00000004ff097807 */ /* 0x000fe40004800000 */
[----:B------:R-:W-:Y:S01]  /*8f320*/  ISETP.GT.AND P1, PT, R3, 0x7f, PT ;  /* 0x0000007f0300780c */ /* 0x000fe20003f24270 */
[----:B------:R-:W4:Y:S01]  /*8f330*/  LDL.LU R22, [R1+0xe1c] ;  /* 0x000e1c0001167983 */ /* 0x000f220000300800 */
[----:B------:R-:W-:-:S03]  /*8f340*/  SEL R9, R9, RZ, !P0 ;  /* 0x000000ff09097207 */ /* 0x000fc60004000000 */
[----:B------:R-:W4:Y:S01]  /*8f350*/  LDL.LU R21, [R1+0xe20] ;  /* 0x000e200001157983 */ /* 0x000f220000300800 */
[----:B------:R-:W-:Y:S02]  /*8f360*/  ISETP.NE.U32.AND P2, PT, R9, RZ, PT ;  /* 0x000000ff0900720c */ /* 0x000fe40003f45070 */
[----:B------:R-:W-:-:S04]  /*8f370*/  SEL R9, RZ, 0x4, !P1 ;  /* 0x00000004ff097807 */ /* 0x000fc80004800000 */
[----:B------:R-:W-:-:S04]  /*8f380*/  SEL R9, R9, RZ, !P0 ;  /* 0x000000ff09097207 */ /* 0x000fc80004000000 */
[----:B------:R-:W-:Y:S02]  /*8f390*/  ISETP.NE.U32.AND P1, PT, R9, RZ, PT ;  /* 0x000000ff0900720c */ /* 0x000fe40003f25070 */
[----:B---3--:R-:W-:-:S05]  /*8f3a0*/  IADD3 R15, P3, R15, R8, RZ ;  /* 0x000000080f0f7210 */ /* 0x008fca0007f7e0ff */
[----:B--2---:R-:W-:Y:S01]  /*8f3b0*/  IMAD.X R16, R16, 0x1, R2, P3 ;  /* 0x0000000110107824 */ /* 0x004fe200018e0602 */
[----:B-1----:R-:W-:-:S03]  /*8f3c0*/  MOV R10, R15 ;  /* 0x0000000f000a7202 */ /* 0x002fc60000000f00 */
[----:B------:R-:W-:Y:S01]  /*8f3d0*/  IMAD.MOV.U32 R11, RZ, RZ, R16 ;  /* 0x000000ffff0b7224 */ /* 0x000fe200078e0010 */
[----:B------:R-:W-:Y:S04]  /*8f3e0*/  STL [R1+0xd90], R15 ;  /* 0x000d900f01007387 */ /* 0x000fe80000100800 */
[----:B------:R1:W-:Y:S01]  /*8f3f0*/  LDGSTS.E [R4+-0x33ff8], desc[UR60][R10.64], P2 ;  /* 0xcc0080000a047fae */ /* 0x0003e2000912187c */
[----:B----4-:R-:W-:-:S05]  /*8f400*/  IADD3 R6, P4, R6, R8, RZ ;  /* 0x0000000806067210 */ /* 0x010fca0007f9e0ff */
[----:B------:R-:W-:Y:S01]  /*8f410*/  IMAD.X R12, R12, 0x1, R2, P4 ;  /* 0x000000010c0c7824 */ /* 0x000fe200020e0602 */
[----:B------:R-:W-:Y:S01]  /*8f420*/  STL [R1+0xd8c], R16 ;  /* 0x000d8c1001007387 */ /* 0x000fe20000100800 */
[----:B-1----:R-:W-:-:S03]  /*8f430*/  IMAD.MOV.U32 R10, RZ, RZ, R6 ;  /* 0x000000ffff0a7224 */ /* 0x002fc600078e0006 */
[----:B------:R-:W-:Y:S01]  /*8f440*/  MOV R11, R12 ;  /* 0x0000000c000b7202 */ /* 0x000fe20000000f00 */
[----:B------:R1:W-:Y:S04]  /*8f450*/  STL [R1+0xd98], R6 ;  /* 0x000d980601007387 */ /* 0x0003e80000100800 */
[----:B------:R2:W-:Y:S04]  /*8f460*/  STL [R1+0xd94], R12 ;  /* 0x000d940c01007387 */ /* 0x0005e80000100800 */
[----:B------:R3:W-:Y:S01]  /*8f470*/  LDGSTS.E [R4+-0x33ff4], desc[UR60][R10.64], P1 ;  /* 0xcc00c0000a047fae */ /* 0x0007e2000892187c */
[----:B------:R-:W-:-:S03]  /*8f480*/  ISETP.GE.AND P1, PT, R14, R3, PT ;  /* 0x000000030e00720c */ /* 0x000fc60003f26270 */
[----:B-1----:R-:W4:Y:S04]  /*8f490*/  LDL.LU R6, [R1+0xe60] ;  /* 0x000e600001067983 */ /* 0x002f280000300800 */
[----:B------:R-:W4:Y:S04]  /*8f4a0*/  LDL.LU R15, [R1+0xea0] ;  /* 0x000ea000010f7983 */ /* 0x000f280000300800 */
[----:B------:R-:W4:Y:S04]  /*8f4b0*/  LDL.LU R14, [R1+0xe5c] ;  /* 0x000e5c00010e7983 */ /* 0x000f280000300800 */
[----:B------:R-:W4:Y:S01]  /*8f4c0*/  LDL.LU R16, [R1+0xe9c] ;  /* 0x000e9c0001107983 */ /* 0x000f220000300800 */
[----:B------:R-:W-:Y:S01]  /*8f4d0*/  SEL R3, RZ, 0x4, P1 ;  /* 0x00000004ff037807 */ /* 0x000fe20000800000 */
[----:B------:R-:W-:-:S02]  /*8f4e0*/  IMAD R9, R17, 0x40000, R170 ;  /* 0x0004000011097824 */ /* 0x000fc400078e02aa */
[----:B------:R-:W4:Y:S04]  /*8f4f0*/  LDL.LU R17, [R1+0xedc] ;  /* 0x000edc0001117983 */ /* 0x000f280000300800 */
[----:B--2---:R-:W2:Y:S01]  /*8f500*/  LDL.LU R12, [R1+0xee0] ;  /* 0x000ee000010c7983 */ /* 0x004ea20000300800 */
[----:B------:R-:W-:-:S03]  /*8f510*/  SEL R3, R3, RZ, !P0 ;  /* 0x000000ff03037207 */ /* 0x000fc60004000000 */
[----:B------:R-:W0:Y:S01]  /*8f520*/  LDGDEPBAR ;  /* 0x00000000000079af */ /* 0x000e220000000000 */
[----:B------:R-:W-:Y:S02]  /*8f530*/  ISETP.NE.U32.AND P0, PT, R3, RZ, PT ;  /* 0x000000ff0300720c */ /* 0x000fe40003f05070 */
[----:B------:R-:W-:-:S05]  /*8f540*/  IADD3 R13, P1, R13, R5, RZ ;  /* 0x000000050d0d7210 */ /* 0x000fca0007f3e0ff */
[----:B------:R1:W-:Y:S04]  /*8f550*/  STL [R1+0xda0], R13 ;  /* 0x000da00d01007387 */ /* 0x0003e80000100800 */
[----:B------:R-:W2:Y:S04]  /*8f560*/  LDL.LU R19, [R1+0xf1c] ;  /* 0x000f1c0001137983 */ /* 0x000ea80000300800 */
[----:B------:R-:W2:Y:S01]  /*8f570*/  LDL.LU R18, [R1+0xf20] ;  /* 0x000f200001127983 */ /* 0x000ea20000300800 */
[----:B------:R-:W-:Y:S01]  /*8f580*/  IMAD.X R152, R152, 0x1, R0, P1 ;  /* 0x0000000198987824 */ /* 0x000fe200008e0600 */
[----:B------:R-:W-:Y:S01]  /*8f590*/  IADD3 R20, P1, R20, R5, RZ ;  /* 0x0000000514147210 */ /* 0x000fe20007f3e0ff */
[----:B---3--:R-:W-:Y:S01]  /*8f5a0*/  IMAD.MOV.U32 R10, RZ, RZ, R13 ;  /* 0x000000ffff0a7224 */ /* 0x008fe200078e000d */
[----:B------:R-:W-:Y:S01]  /*8f5b0*/  IADD3 R4, R7, R9, RZ ;  /* 0x0000000907047210 */ /* 0x000fe20007ffe0ff */
[----:B------:R-:W-:Y:S01]  /*8f5c0*/  IMAD.MOV.U32 R11, RZ, RZ, R152 ;  /* 0x000000ffff0b7224 */ /* 0x000fe200078e0098 */
[----:B------:R-:W-:Y:S01]  /*8f5d0*/  IADD3.X R23, R23, R0, RZ, P1, !PT ;  /* 0x0000000017177210 */ /* 0x000fe20000ffe4ff */
[----:B------:R-:W-:Y:S01]  /*8f5e0*/  STL [R1+0xd9c], R152 ;  /* 0x000d9c9801007387 */ /* 0x000fe20000100800 */
[----:B------:R-:W-:-:S03]  /*8f5f0*/  IADD3 R21, P2, R21, R5, RZ ;  /* 0x0000000515157210 */ /* 0x000fc60007f5e0ff */
[----:B-1----:R-:W3:Y:S02]  /*8f600*/  LDL.LU R13, [R1+0xf60] ;  /* 0x000f6000010d7983 */ /* 0x002ee40000300800 */
[----:B------:R-:W-:Y:S02]  /*8f610*/  IMAD.X R22, R22, 0x1, R0, P2 ;  /* 0x0000000116167824 */ /* 0x000fe400010e0600 */
[----:B------:R-:W3:Y:S04]  /*8f620*/  LDL.LU R3, [R1+0xfa0] ;  /* 0x000fa00001037983 */ /* 0x000ee80000300800 */
[----:B------:R1:W-:Y:S04]  /*8f630*/  LDGSTS.E [R4], desc[UR60][R10.64], P0 ;  /* 0x000000000a047fae */ /* 0x0003e8000812187c */
[----:B------:R1:W-:Y:S04]  /*8f640*/  STL [R1+0xde0], R20 ;  /* 0x000de01401007387 */ /* 0x0003e80000100800 */
[----:B------:R-:W-:Y:S01]  /*8f650*/  STL [R1+0xddc], R23 ;  /* 0x000ddc1701007387 */ /* 0x000fe20000100800 */
[----:B-1----:R-:W-:Y:S01]  /*8f660*/  IMAD.MOV.U32 R10, RZ, RZ, R20 ;  /* 0x000000ffff0a7224 */ /* 0x002fe200078e0014 */
[----:B------:R-:W-:-:S02]  /*8f670*/  MOV R11, R23 ;  /* 0x00000017000b7202 */ /* 0x000fc40000000f00 */
[----:B------:R-:W-:Y:S04]  /*8f680*/  STL [R1+0xe20], R21 ;  /* 0x000e201501007387 */ /* 0x000fe80000100800 */
[----:B------:R-:W3:Y:S04]  /*8f690*/  LDL.LU R20, [R1+0xf5c] ;  /* 0x000f5c0001147983 */ /* 0x000ee80000300800 */
[----:B------:R1:W-:Y:S04]  /*8f6a0*/  LDGSTS.E [R4+0x400], desc[UR60][R10.64], P0 ;  /* 0x004000000a047fae */ /* 0x0003e8000812187c */
[----:B------:R-:W-:Y:S04]  /*8f6b0*/  STL [R1+0xe1c], R22 ;  /* 0x000e1c1601007387 */ /* 0x000fe80000100800 */
[----:B------:R-:W3:Y:S01]  /*8f6c0*/  LDL.LU R8, [R1+0xf9c] ;  /* 0x000f9c0001087983 */ /* 0x000ee20000300800 */
[----:B-1----:R-:W-:-:S02]  /*8f6d0*/  IMAD.MOV.U32 R10, RZ, RZ, R21 ;  /* 0x000000ffff0a7224 */ /* 0x002fc400078e0015 */
[----:B------:R-:W-:-:S05]  /*8f6e0*/  IMAD.MOV.U32 R11, RZ, RZ, R22 ;  /* 0x000000ffff0b7224 */ /* 0x000fca00078e0016 */
[----:B------:R1:W-:Y:S01]  /*8f6f0*/  LDGSTS.E [R4+0x800], desc[UR60][R10.64], P0 ;  /* 0x008000000a047fae */ /* 0x0003e2000812187c */
[-C--:B----4-:R-:W-:Y:S02]  /*8f700*/  IADD3 R6, P1, R6, R5.reuse, RZ ;  /* 0x0000000506067210 */ /* 0x090fe40007f3e0ff */
[----:B------:R-:W-:Y:S02]  /*8f710*/  IADD3 R15, P2, R15, R5, RZ ;  /* 0x000000050f0f7210 */ /* 0x000fe40007f5e0ff */
[----:B------:R-:W-:Y:S01]  /*8f720*/  IADD3.X R14, R14, R0, RZ, P1, !PT ;  /* 0x000000000e0e7210 */ /* 0x000fe20000ffe4ff */
[----:B------:R-:W-:Y:S01]  /*8f730*/  STL [R1+0xe60], R6 ;  /* 0x000e600601007387 */ /* 0x000fe20000100800 */
[----:B-1----:R-:W-:Y:S02]  /*8f740*/  IMAD.MOV.U32 R10, RZ, RZ, R6 ;  /* 0x000000ffff0a7224 */ /* 0x002fe400078e0006 */
[----:B------:R-:W-:Y:S01]  /*8f750*/  IMAD.X R16, R16, 0x1, R0, P2 ;  /* 0x0000000110107824 */ /* 0x000fe200010e0600 */
[----:B------:R-:W-:Y:S01]  /*8f760*/  MOV R11, R14 ;  /* 0x0000000e000b7202 */ /* 0x000fe20000000f00 */
[----:B------:R1:W-:Y:S04]  /*8f770*/  STL [R1+0xe5c], R14 ;  /* 0x000e5c0e01007387 */ /* 0x0003e80000100800 */
[----:B------:R4:W-:Y:S04]  /*8f780*/  STL [R1+0xea0], R15 ;  /* 0x000ea00f01007387 */ /* 0x0009e80000100800 */
[----:B------:R4:W-:Y:S04]  /*8f790*/  LDGSTS.E [R4+0xc00], desc[UR60][R10.64], P0 ;  /* 0x00c000000a047fae */ /* 0x0009e8000812187c */
[----:B-1----:R-:W3:Y:S04]  /*8f7a0*/  LDL.LU R14, [R1+0xfe0] ;  /* 0x000fe000010e7983 */ /* 0x002ee80000300800 */
[----:B------:R1:W-:Y:S04]  /*8f7b0*/  STL [R1+0xe9c], R16 ;  /* 0x000e9c1001007387 */ /* 0x0003e80000100800 */
[----:B------:R-:W3:Y:S01]  /*8f7c0*/  LDL.LU R6, [R1+0x1020] ;  /* 0x0010200001067983 */ /* 0x000ee20000300800 */
[----:B----4-:R-:W-:-:S03]  /*8f7d0*/  IMAD.MOV.U32 R10, RZ, RZ, R15 ;  /* 0x000000ffff0a7224 */ /* 0x010fc600078e000f */
[----:B------:R-:W4:Y:S01]  /*8f7e0*/  LDL.LU R15, [R1+0xfdc] ;  /* 0x000fdc00010f7983 */ /* 0x000f220000300800 */
[----:B------:R-:W-:-:S03]  /*8f7f0*/  IMAD.MOV.U32 R11, RZ, RZ, R16 ;  /* 0x000000ffff0b7224 */ /* 0x000fc600078e0010 */
[----:B-1----:R-:W4:Y:S01]  /*8f800*/  LDL.LU R16, [R1+0x101c] ;  /* 0x00101c0001107983 */ /* 0x002f220000300800 */
[----:B--2---:R-:W-:-:S03]  /*8f810*/  IADD3 R12, P1, R12, R5, RZ ;  /* 0x000000050c0c7210 */ /* 0x004fc60007f3e0ff */
[----:B------:R1:W-:Y:S01]  /*8f820*/  LDGSTS.E [R4+0x1000], desc[UR60][R10.64], P0 ;  /* 0x010000000a047fae */ /* 0x0003e2000812187c */
[----:B------:R-:W-:-:S03]  /*8f830*/  IADD3.X R17, R17, R0, RZ, P1, !PT ;  /* 0x0000000011117210 */ /* 0x000fc60000ffe4ff */
[----:B------:R-:W-:Y:S04]  /*8f840*/  STL [R1+0xee0], R12 ;  /* 0x000ee00c01007387 */ /* 0x000fe80000100800 */
[----:B------:R2:W-:Y:S01]  /*8f850*/  STL [R1+0xedc], R17 ;  /* 0x000edc1101007387 */ /* 0x0005e20000100800 */
[----:B-1----:R-:W-:Y:S01]  /*8f860*/  IMAD.MOV.U32 R10, RZ, RZ, R12 ;  /* 0x000000ffff0a7224 */ /* 0x002fe200078e000c */
[----:B------:R-:W-:-:S05]  /*8f870*/  MOV R11, R17 ;  /* 0x00000011000b7202 */ /* 0x000fca0000000f00 */
[----:B------:R1:W-:Y:S01]  /*8f880*/  LDGSTS.E [R4+0x1400], desc[UR60][R10.64], P0 ;  /* 0x014000000a047fae */ /* 0x0003e2000812187c */
[----:B------:R-:W-:-:S05]  /*8f890*/  IADD3 R18, P2, R18, R5, RZ ;  /* 0x0000000512127210 */ /* 0x000fca0007f5e0ff */
[----:B------:R-:W-:Y:S01]  /*8f8a0*/  IMAD.X R19, R19, 0x1, R0, P2 ;  /* 0x0000000113137824 */ /* 0x000fe200010e0600 */
[----:B------:R-:W-:Y:S04]  /*8f8b0*/  STL [R1+0xf20], R18 ;  /* 0x000f201201007387 */ /* 0x000fe80000100800 */
[----:B--2---:R-:W2:Y:S01]  /*8f8c0*/  LDL.LU R17, [R1+0x1060] ;  /* 0x0010600001117983 */ /* 0x004ea20000300800 */
[----:B-1----:R-:W-:-:S03]  /*8f8d0*/  IMAD.MOV.U32 R11, RZ, RZ, R19 ;  /* 0x000000ffff0b7224 */ /* 0x002fc600078e0013 */
[----:B------:R1:W-:Y:S04]  /*8f8e0*/  STL [R1+0xf1c], R19 ;  /* 0x000f1c1301007387 */ /* 0x0003e80000100800 */
[----:B------:R-:W2:Y:S01]  /*8f8f0*/  LDL.LU R12, [R1+0x10a0] ;  /* 0x0010a000010c7983 */ /* 0x000ea20000300800 */
[----:B------:R-:W-:-:S03]  /*8f900*/  IMAD.MOV.U32 R10, RZ, RZ, R18 ;  /* 0x000000ffff0a7224 */ /* 0x000fc600078e0012 */
[----:B-1----:R-:W2:Y:S04]  /*8f910*/  LDL.LU R19, [R1+0x105c] ;  /* 0x00105c0001137983 */ /* 0x002ea80000300800 */
[----:B------:R-:W2:Y:S01]  /*8f920*/  LDL.LU R18, [R1+0x109c] ;  /* 0x00109c0001127983 */ /* 0x000ea20000300800 */
[-C--:B---3--:R-:W-:Y:S02]  /*8f930*/  IADD3 R13, P1, R13, R5.reuse, RZ ;  /* 0x000000050d0d7210 */ /* 0x088fe40007f3e0ff */
[----:B------:R-:W-:Y:S01]  /*8f940*/  IADD3 R3, P2, R3, R5, RZ ;  /* 0x0000000503037210 */ /* 0x000fe20007f5e0ff */
[----:B------:R1:W-:Y:S01]  /*8f950*/  LDGSTS.E [R4+0x1800], desc[UR60][R10.64], P0 ;  /* 0x018000000a047fae */ /* 0x0003e2000812187c */
[----:B------:R-:W-:-:S03]  /*8f960*/  IADD3.X R20, R20, R0, RZ, P1, !PT ;  /* 0x0000000014147210 */ /* 0x000fc60000ffe4ff */
[----:B------:R3:W-:Y:S04]  /*8f970*/  STL [R1+0xf60], R13 ;  /* 0x000f600d01007387 */ /* 0x0007e80000100800 */
[----:B------:R3:W-:Y:S01]  /*8f980*/  STL [R1+0xf5c], R20 ;  /* 0x000f5c1401007387 */ /* 0x0007e20000100800 */
[----:B-1----:R-:W-:-:S03]  /*8f990*/  IMAD.MOV.U32 R10, RZ, RZ, R13 ;  /* 0x000000ffff0a7224 */ /* 0x002fc600078e000d */
[----:B------:R1:W-:Y:S01]  /*8f9a0*/  STL [R1+0xfa0], R3 ;  /* 0x000fa00301007387 */ /* 0x0003e20000100800 */
[----:B------:R-:W-:-:S03]  /*8f9b0*/  IMAD.X R8, R8, 0x1, R0, P2 ;  /* 0x0000000108087824 */ /* 0x000fc600010e0600 */
[----:B---3--:R-:W3:Y:S01]  /*8f9c0*/  LDL.LU R13, [R1+0x10e0] ;  /* 0x0010e000010d7983 */ /* 0x008ee20000300800 */
[----:B------:R-:W-:-:S03]  /*8f9d0*/  MOV R11, R20 ;  /* 0x00000014000b7202 */ /* 0x000fc60000000f00 */
[----:B------:R1:W-:Y:S04]  /*8f9e0*/  STL [R1+0xf9c], R8 ;  /* 0x000f9c0801007387 */ /* 0x0003e80000100800 */
[----:B------:R-:W3:Y:S04]  /*8f9f0*/  LDL.LU R21, [R1+0x1120] ;  /* 0x0011200001157983 */ /* 0x000ee80000300800 */
[----:B------:R-:W3:Y:S04]  /*8fa00*/  LDL.LU R20, [R1+0x10dc] ;  /* 0x0010dc0001147983 */ /* 0x000ee80000300800 */
[----:B------:R1:W-:Y:S04]  /*8fa10*/  LDGSTS.E [R4+0x1c00], desc[UR60][R10.64], P0 ;  /* 0x01c000000a047fae */ /* 0x0003e8000812187c */
[----:B------:R-:W3:Y:S01]  /*8fa20*/  LDL.LU R22, [R1+0x111c] ;  /* 0x00111c0001167983 */ /* 0x000ee20000300800 */
[----:B-1----:R-:W-:-:S02]  /*8fa30*/  IMAD.MOV.U32 R10, RZ, RZ, R3 ;  /* 0x000000ffff0a7224 */ /* 0x002fc400078e0003 */
[----:B------:R-:W-:Y:S01]  /*8fa40*/  IMAD.MOV.U32 R11, RZ, RZ, R8 ;  /* 0x000000ffff0b7224 */ /* 0x000fe200078e0008 */
[----:B------:R-:W3:Y:S04]  /*8fa50*/  LDL.LU R3, [R1+0x1160] ;  /* 0x0011600001037983 */ /* 0x000ee80000300800 */
[----:B------:R-:W3:Y:S04]  /*8fa60*/  LDL.LU R8, [R1+0x11a0] ;  /* 0x0011a00001087983 */ /* 0x000ee80000300800 */
[----:B------:R1:W-:Y:S01]  /*8fa70*/  LDGSTS.E [R4+0x2000], desc[UR60][R10.64], P0 ;  /* 0x020000000a047fae */ /* 0x0003e2000812187c */
[----:B------:R-:W-:-:S02]  /*8fa80*/  IADD3 R14, P1, R14, R5, RZ ;  /* 0x000000050e0e7210 */ /* 0x000fc40007f3e0ff */
[----:B------:R-:W-:Y:S02]  /*8fa90*/  IADD3 R6, P2, R6, R5, RZ ;  /* 0x0000000506067210 */ /* 0x000fe40007f5e0ff */
[----:B----4-:R-:W-:Y:S01]  /*8faa0*/  IADD3.X R15, R15, R0, RZ, P1, !PT ;  /* 0x000000000f0f7210 */ /* 0x010fe20000ffe4ff */
[----:B------:R4:W-:Y:S01]  /*8fab0*/  STL [R1+0xfe0], R14 ;  /* 0x000fe00e01007387 */ /* 0x0009e20000100800 */
[----:B-1----:R-:W-:Y:S02]  /*8fac0*/  IMAD.MOV.U32 R10, RZ, RZ, R14 ;  /* 0x000000ffff0a7224 */ /* 0x002fe400078e000e */
[----:B------:R-:W-:Y:S01]  /*8fad0*/  IMAD.X R16, R16, 0x1, R0, P2 ;  /* 0x0000000110107824 */ /* 0x000fe200010e0600 */
[----:B------:R1:W-:Y:S04]  /*8fae0*/  STL [R1+0xfdc], R15 ;  /* 0x000fdc0f01007387 */ /* 0x0003e80000100800 */
[----:B------:R2:W-:Y:S01]  /*8faf0*/  STL [R1+0x1020], R6 ;  /* 0x0010200601007387 */ /* 0x0005e20000100800 */
[----:B------:R-:W-:-:S03]  /*8fb00*/  MOV R11, R15 ;  /* 0x0000000f000b7202 */ /* 0x000fc60000000f00 */
[----:B----4-:R-:W4:Y:S04]  /*8fb10*/  LDL.LU R14, [R1+0x115c] ;  /* 0x00115c00010e7983 */ /* 0x010f280000300800 */
[----:B------:R2:W-:Y:S04]  /*8fb20*/  STL [R1+0x101c], R16 ;  /* 0x00101c1001007387 */ /* 0x0005e80000100800 */
[----:B-1----:R-:W4:Y:S04]  /*8fb30*/  LDL.LU R15, [R1+0x119c] ;  /* 0x00119c00010f7983 */ /* 0x002f280000300800 */
[----:B------:R1:W-:Y:S02]  /*8fb40*/  LDGSTS.E [R4+0x2400], desc[UR60][R10.64], P0 ;  /* 0x024000000a047fae */ /* 0x0003e4000812187c */
[----:B-1----:R-:W-:Y:S01]  /*8fb50*/  IMAD.MOV.U32 R10, RZ, RZ, R6 ;  /* 0x000000ffff0a7224 */ /* 0x002fe200078e0006 */
[-C--:B--2---:R-:W-:Y:S01]  /*8fb60*/  IADD3 R17, P1, R17, R5.reuse, RZ ;  /* 0x0000000511117210 */ /* 0x084fe20007f3e0ff */
[----:B------:R-:W-:Y:S01]  /*8fb70*/  IMAD.MOV.U32 R11, RZ, RZ, R16 ;  /* 0x000000ffff0b7224 */ /* 0x000fe200078e0010 */
[----:B------:R-:W2:Y:S04]  /*8fb80*/  LDL.LU R6, [R1+0x11e0] ;  /* 0x0011e00001067983 */ /* 0x000ea80000300800 */
[----:B------:R-:W2:Y:S01]  /*8fb90*/  LDL.LU R16, [R1+0x1220] ;  /* 0x0012200001107983 */ /* 0x000ea20000300800 */
[----:B------:R-:W-:-:S03]  /*8fba0*/  IADD3 R12, P2, R12, R5, RZ ;  /* 0x000000050c0c7210 */ /* 0x000fc60007f5e0ff */
[----:B------:R1:W-:Y:S01]  /*8fbb0*/  STL [R1+0x1060], R17 ;  /* 0x0010601101007387 */ /* 0x0003e20000100800 */
[----:B------:R-:W-:-:S03]  /*8fbc0*/  IADD3.X R19, R19, R0, RZ, P1, !PT ;  /* 0x0000000013137210 */ /* 0x000fc60000ffe4ff */
[----:B------:R1:W-:Y:S01]  /*8fbd0*/  LDGSTS.E [R4+0x2800], desc[UR60][R10.64], P0 ;  /* 0x028000000a047fae */ /* 0x0003e2000812187c */
[----:B------:R-:W-:-:S03]  /*8fbe0*/  IMAD.X R18, R18, 0x1, R0, P2 ;  /* 0x0000000112127824 */ /* 0x000fc600010e0600 */
[----:B------:R1:W-:Y:S04]  /*8fbf0*/  STL [R1+0x105c], R19 ;  /* 0x00105c1301007387 */ /* 0x0003e80000100800 */
[----:B------:R-:W-:Y:S01]  /*8fc00*/  STL [R1+0x10a0], R12 ;  /* 0x0010a00c01007387 */ /* 0x000fe20000100800 */
[----:B-1----:R-:W-:-:S03]  /*8fc10*/  IMAD.MOV.U32 R10, RZ, RZ, R17 ;  /* 0x000000ffff0a7224 */ /* 0x002fc600078e0011 */
[----:B------:R-:W2:Y:S01]  /*8fc20*/  LDL.LU R17, [R1+0x11dc] ;  /* 0x0011dc0001117983 */ /* 0x000ea20000300800 */
[----:B------:R-:W-:-:S03]  /*8fc30*/  MOV R11, R19 ;  /* 0x00000013000b7202 */ /* 0x000fc60000000f00 */
[----:B------:R1:W-:Y:S04]  /*8fc40*/  STL [R1+0x109c], R18 ;  /* 0x00109c1201007387 */ /* 0x0003e80000100800 */
[----:B------:R-:W2:Y:S01]  /*8fc50*/  LDL.LU R19, [R1+0x121c] ;  /* 0x00121c0001137983 */ /* 0x000ea20000300800 */
[----:B---3--:R-:W-:-:S03]  /*8fc60*/  IADD3 R13, P1, R13, R5, RZ ;  /* 0x000000050d0d7210 */ /* 0x008fc60007f3e0ff */
[----:B------:R3:W-:Y:S01]  /*8fc70*/  LDGSTS.E [R4+0x2c00], desc[UR60][R10.64], P0 ;  /* 0x02c000000a047fae */ /* 0x0007e2000812187c */
[----:B------:R-:W-:Y:S01]  /*8fc80*/  IADD3 R21, P2, R21, R5, RZ ;  /* 0x0000000515157210 */ /* 0x000fe20007f5e0ff */
[----:B---3--:R-:W-:Y:S02]  /*8fc90*/  IMAD.MOV.U32 R10, RZ, RZ, R12 ;  /* 0x000000ffff0a7224 */ /* 0x008fe400078e000c */
[----:B------:R-:W-:Y:S01]  /*8fca0*/  IMAD.MOV.U32 R11, RZ, RZ, R18 ;  /* 0x000000ffff0b7224 */ /* 0x000fe200078e0012 */
[----:B------:R-:W-:Y:S01]  /*8fcb0*/  IADD3.X R20, R20, R0, RZ, P1, !PT ;  /* 0x0000000014147210 */ /* 0x000fe20000ffe4ff */
[----:B-1----:R-:W3:Y:S04]  /*8fcc0*/  LDL.LU R18, [R1+0x1260] ;  /* 0x0012600001127983 */ /* 0x002ee80000300800 */
[----:B------:R-:W3:Y:S01]  /*8fcd0*/  LDL.LU R12, [R1+0x12a0] ;  /* 0x0012a000010c7983 */ /* 0x000ee20000300800 */
[----:B------:R-:W-:-:S03]  /*8fce0*/  IMAD.X R22, R22, 0x1, R0, P2 ;  /* 0x0000000116167824 */ /* 0x000fc600010e0600 */
[----:B------:R1:W-:Y:S04]  /*8fcf0*/  LDGSTS.E [R4+0x3000], desc[UR60][R10.64], P0 ;  /* 0x030000000a047fae */ /* 0x0003e8000812187c */
[----:B------:R-:W-:Y:S04]  /*8fd00*/  STL [R1+0x10e0], R13 ;  /* 0x0010e00d01007387 */ /* 0x000fe80000100800 */
[----:B------:R1:W-:Y:S02]  /*8fd10*/  STL [R1+0x10dc], R20 ;  /* 0x0010dc1401007387 */ /* 0x0003e40000100800 */
[----:B-1----:R-:W-:Y:S01]  /*8fd20*/  IMAD.MOV.U32 R10, RZ, RZ, R13 ;  /* 0x000000ffff0a7224 */ /* 0x002fe200078e000d */
[----:B------:R-:W-:Y:S01]  /*8fd30*/  MOV R11, R20 ;  /* 0x00000014000b7202 */ /* 0x000fe20000000f00 */
[----:B------:R-:W-:Y:S01]  /*8fd40*/  STL [R1+0x1120], R21 ;  /* 0x0011201501007387 */ /* 0x000fe20000100800 */
[----:B------:R-:W-:-:S03]  /*8fd50*/  IADD3 R3, P1, R3, R5, RZ ;  /* 0x0000000503037210 */ /* 0x000fc60007f3e0ff */
[----:B------:R-:W3:Y:S01]  /*8fd60*/  LDL.LU R20, [R1+0x125c] ;  /* 0x00125c0001147983 */ /* 0x000ee20000300800 */
[----:B------:R-:W-:-:S03]  /*8fd70*/  IADD3 R8, P2, R8, R5, RZ ;  /* 0x0000000508087210 */ /* 0x000fc60007f5e0ff */
[----:B------:R1:W-:Y:S04]  /*8fd80*/  LDGSTS.E [R4+0x3400], desc[UR60][R10.64], P0 ;  /* 0x034000000a047fae */ /* 0x0003e8000812187c */
[----:B------:R-:W-:Y:S04]  /*8fd90*/  STL [R1+0x111c], R22 ;  /* 0x00111c1601007387 */ /* 0x000fe80000100800 */
[----:B------:R-:W3:Y:S01]  /*8fda0*/  LDL.LU R13, [R1+0x129c] ;  /* 0x00129c00010d7983 */ /* 0x000ee20000300800 */
[----:B-1----:R-:W-:Y:S02]  /*8fdb0*/  IMAD.MOV.U32 R10, RZ, RZ, R21 ;  /* 0x000000ffff0a7224 */ /* 0x002fe400078e0015 */
[----:B------:R-:W-:Y:S01]  /*8fdc0*/  IMAD.MOV.U32 R11, RZ, RZ, R22 ;  /* 0x000000ffff0b7224 */ /* 0x000fe200078e0016 */
[----:B------:R-:W-:Y:S04]  /*8fdd0*/  STL [R1+0x1160], R3 ;  /* 0x0011600301007387 */ /* 0x000fe80000100800 */
[----:B------:R1:W-:Y:S02]  /*8fde0*/  LDGSTS.E [R4+0x3800], desc[UR60][R10.64], P0 ;  /* 0x038000000a047fae */ /* 0x0003e4000812187c */
[----:B-1----:R-:W-:Y:S01]  /*8fdf0*/  IMAD.MOV.U32 R10, RZ, RZ, R3 ;  /* 0x000000ffff0a7224 */ /* 0x002fe200078e0003 */
[----:B----4-:R-:W-:-:S04]  /*8fe00*/  IADD3.X R14, R14, R0, RZ, P1, !PT ;  /* 0x000000000e0e7210 */ /* 0x010fc80000ffe4ff */
[----:B------:R-:W-:Y:S01]  /*8fe10*/  MOV R11, R14 ;  /* 0x0000000e000b7202 */ /* 0x000fe20000000f00 */
[----:B------:R1:W-:Y:S01]  /*8fe20*/  STL [R1+0x115c], R14 ;  /* 0x00115c0e01007387 */ /* 0x0003e20000100800 */
[----:B------:R-:W-:-:S03]  /*8fe30*/  IMAD.X R15, R15, 0x1, R0, P2 ;  /* 0x000000010f0f7824 */ /* 0x000fc600010e0600 */
[----:B------:R-:W-:Y:S04]  /*8fe40*/  STL [R1+0x11a0], R8 ;  /* 0x0011a00801007387 */ /* 0x000fe80000100800 */
[----:B------:R4:W-:Y:S04]  /*8fe50*/  LDGSTS.E [R4+0x3c00], desc[UR60][R10.64], P0 ;  /* 0x03c000000a047fae */ /* 0x0009e8000812187c */
[----:B-1----:R-:W3:Y:S04]  /*8fe60*/  LDL.LU R14, [R1+0x12e0] ;  /* 0x0012e000010e7983 */ /* 0x002ee80000300800 */
[----:B------:R1:W-:Y:S04]  /*8fe70*/  STL [R1+0x119c], R15 ;  /* 0x00119c0f01007387 */ /* 0x0003e80000100800 */
[----:B------:R-:W3:Y:S01]  /*8fe80*/  LDL.LU R3, [R1+0x1320] ;  /* 0x0013200001037983 */ /* 0x000ee20000300800 */
[----:B----4-:R-:W-:-:S02]  /*8fe90*/  IMAD.MOV.U32 R11, RZ, RZ, R15 ;  /* 0x000000ffff0b7224 */ /* 0x010fc400078e000f */
[----:B------:R-:W-:Y:S01]  /*8fea0*/  IMAD.MOV.U32 R10, RZ, RZ, R8 ;  /* 0x000000ffff0a7224 */ /* 0x000fe200078e0008 */
[----:B-1----:R-:W4:Y:S04]  /*8feb0*/  LDL.LU R15, [R1+0x12dc] ;  /* 0x0012dc00010f7983 */ /* 0x002f280000300800 */
[----:B------:R-:W4:Y:S01]  /*8fec0*/  LDL.LU R8, [R1+0x131c] ;  /* 0x00131c0001087983 */ /* 0x000f220000300800 */
[-C--:B--2---:R-:W-:Y:S02]  /*8fed0*/  IADD3 R6, P1, R6, R5.reuse, RZ ;  /* 0x0000000506067210 */ /* 0x084fe40007f3e0ff */
[----:B------:R-:W-:Y:S01]  /*8fee0*/  IADD3 R16, P2, R16, R5, RZ ;  /* 0x0000000510107210 */ /* 0x000fe20007f5e0ff */
[----:B------:R1:W-:Y:S04]  /*8fef0*/  LDGSTS.E [R4+0x4000], desc[UR60][R10.64], P0 ;  /* 0x040000000a047fae */ /* 0x0003e8000812187c */
[----:B------:R2:W-:Y:S01]  /*8ff00*/  STL [R1+0x11e0], R6 ;  /* 0x0011e00601007387 */ /* 0x0005e20000100800 */
[----:B-1----:R-:W-:Y:S01]  /*8ff10*/  IMAD.MOV.U32 R10, RZ, RZ, R6 ;  /* 0x000000ffff0a7224 */ /* 0x002fe200078e0006 */
[----:B------:R-:W-:-:S04]  /*8ff20*/  IADD3.X R17, R17, R0, RZ, P1, !PT ;  /* 0x0000000011117210 */ /* 0x000fc80000ffe4ff */
[----:B------:R-:W-:Y:S01]  /*8ff30*/  MOV R11, R17 ;  /* 0x00000011000b7202 */ /* 0x000fe20000000f00 */
[----:B------:R1:W-:Y:S01]  /*8ff40*/  STL [R1+0x11dc], R17 ;  /* 0x0011dc1101007387 */ /* 0x0003e20000100800 */
[----:B------:R-:W-:-:S03]  /*8ff50*/  IMAD.X R19, R19, 0x1, R0, P2 ;  /* 0x0000000113137824 */ /* 0x000fc600010e0600 */
[----:B------:R1:W-:Y:S04]  /*8ff60*/  STL [R1+0x1220], R16 ;  /* 0x0012201001007387 */ /* 0x0003e80000100800 */
[----:B--2---:R-:W2:Y:S04]  /*8ff70*/  LDL.LU R6, [R1+0x1360] ;  /* 0x0013600001067983 */ /* 0x004ea80000300800 */
[----:B------:R3:W-:Y:S04]  /*8ff80*/  STL [R1+0x121c], R19 ;  /* 0x00121c1301007387 */ /* 0x0007e80000100800 */
[----:B------:R3:W-:Y:S04]  /*8ff90*/  LDGSTS.E [R4+0x4400], desc[UR60][R10.64], P0 ;  /* 0x044000000a047fae */ /* 0x0007e8000812187c */
[----:B-1----:R-:W2:Y:S01]  /*8ffa0*/  LDL.LU R17, [R1+0x13a0] ;  /* 0x0013a00001117983 */ /* 0x002ea20000300800 */
[----:B---3--:R-:W-:-:S03]  /*8ffb0*/  IMAD.MOV.U32 R10, RZ, RZ, R16 ;  /* 0x000000ffff0a7224 */ /* 0x008fc600078e0010 */
[----:B------:R-:W3:Y:S01]  /*8ffc0*/  LDL.LU R16, [R1+0x135c] ;  /* 0x00135c0001107983 */ /* 0x000ee20000300800 */
[----:B------:R-:W-:-:S03]  /*8ffd0*/  IMAD.MOV.U32 R11, RZ, RZ, R19 ;  /* 0x000000ffff0b7224 */ /* 0x000fc600078e0013 */
[----:B------:R-:W3:Y:S01]  /*8ffe0*/  LDL.LU R19, [R1+0x139c] ;  /* 0x00139c0001137983 */ /* 0x000ee20000300800 */
[-C--:B------:R-:W-:Y:S02]  /*8fff0*/  IADD3 R18, P1, R18, R5.reuse, RZ ;  /* 0x0000000512127210 */ /* 0x080fe40007f3e0ff */
[----:B------:R-:W-:Y:S01]  /*90000*/  IADD3 R12, P2, R12, R5, RZ ;  /* 0x000000050c0c7210 */ /* 0x000fe20007f5e0ff */
[----:B------:R1:W-:Y:S04]  /*90010*/  LDGSTS.E [R4+0x4800], desc[UR60][R10.64], P0 ;  /* 0x048000000a047fae */ /* 0x0003e8000812187c */
[----:B------:R1:W-:Y:S01]  /*90020*/  STL [R1+0x1260], R18 ;  /* 0x0012601201007387 */ /* 0x0003e20000100800 */
[----:B------:R-:W-:Y:S01]  /*90030*/  IADD3.X R20, R20, R0, RZ, P1, !PT ;  /* 0x0000000014147210 */ /* 0x000fe20000ffe4ff */
[----:B-1----:R-:W-:-:S04]  /*90040*/  IMAD.MOV.U32 R10, RZ, RZ, R18 ;  /* 0x000000ffff0a7224 */ /* 0x002fc800078e0012 */
[----:B------:R1:W-:Y:S04]  /*90050*/  STL [R1+0x125c], R20 ;  /* 0x00125c1401007387 */ /* 0x0003e80000100800 */
[----:B------:R1:W-:Y:S01]  /*90060*/  STL [R1+0x12a0], R12 ;  /* 0x0012a00c01007387 */ /* 0x0003e20000100800 */
[----:B------:R-:W-:-:S03]  /*90070*/  IMAD.X R13, R13, 0x1, R0, P2 ;  /* 0x000000010d0d7824 */ /* 0x000fc600010e0600 */
[----:B------:R-:W3:Y:S01]  /*90080*/  LDL.LU R18, [R1+0x13e0] ;  /* 0x0013e00001127983 */ /* 0x000ee20000300800 */
[----:B------:R-:W-:-:S03]  /*90090*/  MOV R11, R20 ;  /* 0x00000014000b7202 */ /* 0x000fc60000000f00 */
[----:B------:R1:W-:Y:S04]  /*900a0*/  STL [R1+0x129c], R13 ;  /* 0x00129c0d01007387 */ /* 0x0003e80000100800 */
[----:B------:R-:W3:Y:S04]  /*900b0*/  LDL.LU R21, [R1+0x1420] ;  /* 0x0014200001157983 */ /* 0x000ee80000300800 */
[----:B-1----:R-:W3:Y:S04]  /*900c0*/  LDL.LU R20, [R1+0x13dc] ;  /* 0x0013dc0001147983 */ /* 0x002ee80000300800 */
        /* <DEDUP_REMOVED lines=8> */
[----:B------:R-:W-:-:S03]  /*90150*/  IADD3 R3, P2, R3, R5, RZ ;  /* 0x0000000503037210 */ /* 0x000fc60007f5e0ff */
[----:B------:R1:W-:Y:S01]  /*90160*/  STL [R1+0x12e0], R14 ;  /* 0x0012e00e01007387 */ /* 0x0003e20000100800 */
[----:B----4-:R-:W-:Y:S01]  /*90170*/  IADD3.X R15, R15, R0, RZ, P1, !PT ;  /* 0x000000000f0f7210 */ /* 0x010fe20000ffe4ff */
[----:B-1----:R-:W-:Y:S02]  /*90180*/  IMAD.MOV.U32 R10, RZ, RZ, R14 ;  /* 0x000000ffff0a7224 */ /* 0x002fe400078e000e */
[----:B------:R-:W-:Y:S02]  /*90190*/  IMAD.X R8, R8, 0x1, R0, P2 ;  /* 0x0000000108087824 */ /* 0x000fe400010e0600 */
[----:B------:R1:W-:Y:S01]  /*901a0*/  STL [R1+0x12dc], R15 ;  /* 0x0012dc0f01007387 */ /* 0x0003e20000100800 */
[----:B------:R-:W-:-:S03]  /*901b0*/  MOV R11, R15 ;  /* 0x0000000f000b7202 */ /* 0x000fc60000000f00 */
[----:B------:R-:W-:Y:S04]  /*901c0*/  STL [R1+0x1320], R3 ;  /* 0x0013200301007387 */ /* 0x000fe80000100800 */
[----:B------:R-:W4:Y:S04]  /*901d0*/  LDL.LU R14, [R1+0x145c] ;  /* 0x00145c00010e7983 */ /* 0x000f280000300800 */
[----:B------:R2:W-:Y:S04]  /*901e0*/  STL [R1+0x131c], R8 ;  /* 0x00131c0801007387 */ /* 0x0005e80000100800 */
[----:B-1----:R-:W4:Y:S04]  /*901f0*/  LDL.LU R15, [R1+0x149c] ;  /* 0x00149c00010f7983 */ /* 0x002f280000300800 */
[----:B------:R1:W-:Y:S01]  /*90200*/  LDGSTS.E [R4+0x5400], desc[UR60][R10.64], P0 ;  /* 0x054000000a047fae */ /* 0x0003e2000812187c */
[----:B--2---:R-:W-:Y:S01]  /*90210*/  IADD3 R6, P1, R6, R5, RZ ;  /* 0x0000000506067210 */ /* 0x004fe20007f3e0ff */
[----:B-1----:R-:W-:-:S02]  /*90220*/  IMAD.MOV.U32 R10, RZ, RZ, R3 ;  /* 0x000000ffff0a7224 */ /* 0x002fc400078e0003 */
[----:B------:R-:W-:Y:S02]  /*90230*/  IMAD.MOV.U32 R11, RZ, RZ, R8 ;  /* 0x000000ffff0b7224 */ /* 0x000fe400078e0008 */
[----:B------:R-:W2:Y:S04]  /*90240*/  LDL.LU R8, [R1+0x14e0] ;  /* 0x0014e00001087983 */ /* 0x000ea80000300800 */
[----:B------:R-:W2:Y:S01]  /*90250*/  LDL.LU R3, [R1+0x1520] ;  /* 0x0015200001037983 */ /* 0x000ea20000300800 */
[----:B------:R-:W-:-:S03]  /*90260*/  IADD3 R17, P2, R17, R5, RZ ;  /* 0x0000000511117210 */ /* 0x000fc60007f5e0ff */
[----:B------:R-:W-:Y:S04]  /*90270*/  STL [R1+0x1360], R6 ;  /* 0x0013600601007387 */ /* 0x000fe80000100800 */
[----:B------:R1:W-:Y:S01]  /*90280*/  LDGSTS.E [R4+0x5800], desc[UR60][R10.64], P0 ;  /* 0x058000000a047fae */ /* 0x0003e2000812187c */
[----:B---3--:R-:W-:Y:S01]  /*90290*/  IADD3.X R16, R16, R0, RZ, P1, !PT ;  /* 0x0000000010107210 */ /* 0x008fe20000ffe4ff */
[----:B------:R-:W-:-:S04]  /*902a0*/  IMAD.X R19, R19, 0x1, R0, P2 ;  /* 0x0000000113137824 */ /* 0x000fc800010e0600 */
[----:B------:R3:W-:Y:S01]  /*902b0*/  STL [R1+0x135c], R16 ;  /* 0x00135c1001007387 */ /* 0x0007e20000100800 */
[----:B-1----:R-:W-:-:S03]  /*902c0*/  MOV R11, R16 ;  /* 0x00000010000b7202 */ /* 0x002fc60000000f00 */
[----:B------:R-:W-:Y:S01]  /*902d0*/  STL [R1+0x13a0], R17 ;  /* 0x0013a01101007387 */ /* 0x000fe20000100800 */
[----:B------:R-:W-:-:S03]  /*902e0*/  IMAD.MOV.U32 R10, RZ, RZ, R6 ;  /* 0x000000ffff0a7224 */ /* 0x000fc600078e0006 */
[----:B---3--:R-:W3:Y:S04]  /*902f0*/  LDL.LU R16, [R1+0x14dc] ;  /* 0x0014dc0001107983 */ /* 0x008ee80000300800 */
[----:B------:R1:W-:Y:S04]  /*90300*/  STL [R1+0x139c], R19 ;  /* 0x00139c1301007387 */ /* 0x0003e80000100800 */
[----:B------:R-:W3:Y:S04]  /*90310*/  LDL.LU R6, [R1+0x151c] ;  /* 0x00151c0001067983 */ /* 0x000ee80000300800 */
[----:B------:R1:W-:Y:S01]  /*90320*/  LDGSTS.E [R4+0x5c00], desc[UR60][R10.64], P0 ;  /* 0x05c000000a047fae */ /* 0x0003e2000812187c */
[----:B------:R-:W-:Y:S01]  /*90330*/  IADD3 R18, P1, R18, R5, RZ ;  /* 0x0000000512127210 */ /* 0x000fe20007f3e0ff */
[----:B-1----:R-:W-:-:S02]  /*90340*/  IMAD.MOV.U32 R10, RZ, RZ, R17 ;  /* 0x000000ffff0a7224 */ /* 0x002fc400078e0011 */
[----:B------:R-:W-:Y:S01]  /*90350*/  IMAD.MOV.U32 R11, RZ, RZ, R19 ;  /* 0x000000ffff0b7224 */ /* 0x000fe200078e0013 */
[----:B------:R-:W-:Y:S01]  /*90360*/  IADD3 R21, P2, R21, R5, RZ ;  /* 0x0000000515157210 */ /* 0x000fe20007f5e0ff */
[----:B------:R-:W3:Y:S01]  /*90370*/  LDL.LU R19, [R1+0x1560] ;  /* 0x0015600001137983 */ /* 0x000ee20000300800 */
[----:B------:R-:W-:-:S03]  /*90380*/  IADD3.X R20, R20, R0, RZ, P1, !PT ;  /* 0x0000000014147210 */ /* 0x000fc60000ffe4ff */
[----:B------:R1:W-:Y:S04]  /*90390*/  LDGSTS.E [R4+0x6000], desc[UR60][R10.64], P0 ;  /* 0x060000000a047fae */ /* 0x0003e8000812187c */
[----:B------:R-:W3:Y:S01]  /*903a0*/  LDL.LU R17, [R1+0x15a0] ;  /* 0x0015a00001117983 */ /* 0x000ee20000300800 */
[----:B------:R-:W-:-:S03]  /*903b0*/  IMAD.X R22, R22, 0x1, R0, P2 ;  /* 0x0000000116167824 */ /* 0x000fc600010e0600 */
[----:B------:R-:W-:Y:S01]  /*903c0*/  STL [R1+0x13e0], R18 ;  /* 0x0013e01201007387 */ /* 0x000fe20000100800 */
[----:B-1----:R-:W-:Y:S01]  /*903d0*/  IMAD.MOV.U32 R10, RZ, RZ, R18 ;  /* 0x000000ffff0a7224 */ /* 0x002fe200078e0012 */
[----:B------:R-:W-:Y:S02]  /*903e0*/  MOV R11, R20 ;  /* 0x00000014000b7202 */ /* 0x000fe40000000f00 */
[----:B------:R1:W-:Y:S01]  /*903f0*/  STL [R1+0x13dc], R20 ;  /* 0x0013dc1401007387 */ /* 0x0003e20000100800 */
[----:B------:R-:W-:-:S03]  /*90400*/  IADD3 R12, P1, R12, R5, RZ ;  /* 0x000000050c0c7210 */ /* 0x000fc60007f3e0ff */
[----:B------:R-:W-:Y:S01]  /*90410*/  STL [R1+0x1420], R21 ;  /* 0x0014201501007387 */ /* 0x000fe20000100800 */
[----:B------:R-:W-:-:S03]  /*90420*/  IADD3 R13, P2, R13, R5, RZ ;  /* 0x000000050d0d7210 */ /* 0x000fc60007f5e0ff */
[----:B------:R1:W-:Y:S04]  /*90430*/  LDGSTS.E [R4+0x6400], desc[UR60][R10.64], P0 ;  /* 0x064000000a047fae */ /* 0x0003e8000812187c */
[----:B-1----:R-:W3:Y:S04]  /*90440*/  LDL.LU R20, [R1+0x155c] ;  /* 0x00155c0001147983 */ /* 0x002ee80000300800 */
[----:B------:R-:W-:Y:S01]  /*90450*/  STL [R1+0x141c], R22 ;  /* 0x00141c1601007387 */ /* 0x000fe20000100800 */
[----:B------:R-:W-:-:S03]  /*90460*/  IMAD.MOV.U32 R10, RZ, RZ, R21 ;  /* 0x000000ffff0a7224 */ /* 0x000fc600078e0015 */
[----:B------:R-:W3:Y:S01]  /*90470*/  LDL.LU R18, [R1+0x159c] ;  /* 0x00159c0001127983 */ /* 0x000ee20000300800 */
[----:B------:R-:W-:-:S03]  /*90480*/  IMAD.MOV.U32 R11, RZ, RZ, R22 ;  /* 0x000000ffff0b7224 */ /* 0x000fc600078e0016 */
        /* <DEDUP_REMOVED lines=19> */
[----:B------:R-:W-:Y:S01]  /*905c0*/  STL [R1+0x14e0], R8 ;  /* 0x0014e00801007387 */ /* 0x000fe20000100800 */
[----:B-1----:R-:W-:Y:S01]  /*905d0*/  IMAD.MOV.U32 R10, RZ, RZ, R8 ;  /* 0x000000ffff0a7224 */ /* 0x002fe200078e0008 */
[----:B---3--:R-:W-:-:S04]  /*905e0*/  IADD3.X R16, R16, R0, RZ, P1, !PT ;  /* 0x0000000010107210 */ /* 0x008fc80000ffe4ff */
[----:B------:R-:W-:Y:S01]  /*905f0*/  MOV R11, R16 ;  /* 0x00000010000b7202 */ /* 0x000fe20000000f00 */
[----:B------:R1:W-:Y:S01]  /*90600*/  STL [R1+0x14dc], R16 ;  /* 0x0014dc1001007387 */ /* 0x0003e20000100800 */
[----:B------:R-:W-:-:S03]  /*90610*/  IMAD.X R6, R6, 0x1, R0, P2 ;  /* 0x0000000106067824 */ /* 0x000fc600010e0600 */
[----:B------:R-:W-:Y:S04]  /*90620*/  STL [R1+0x1520], R3 ;  /* 0x0015200301007387 */ /* 0x000fe80000100800 */
[----:B------:R2:W-:Y:S04]  /*90630*/  STL [R1+0x151c], R6 ;  /* 0x00151c0601007387 */ /* 0x0005e80000100800 */
[----:B------:R3:W-:Y:S04]  /*90640*/  LDGSTS.E [R4+0x7400], desc[UR60][R10.64], P0 ;  /* 0x074000000a047fae */ /* 0x0007e8000812187c */
[----:B-1----:R-:W4:Y:S04]  /*90650*/  LDL.LU R16, [R1+0x165c] ;  /* 0x00165c0001107983 */ /* 0x002f280000300800 */
[----:B------:R-:W4:Y:S01]  /*90660*/  LDL.LU R8, [R1+0x1660] ;  /* 0x0016600001087983 */ /* 0x000f220000300800 */
[----:B---3--:R-:W-:-:S02]  /*90670*/  IMAD.MOV.U32 R11, RZ, RZ, R6 ;  /* 0x000000ffff0b7224 */ /* 0x008fc400078e0006 */
[----:B------:R-:W-:Y:S01]  /*90680*/  IMAD.MOV.U32 R10, RZ, RZ, R3 ;  /* 0x000000ffff0a7224 */ /* 0x000fe200078e0003 */
[----:B--2---:R-:W2:Y:S04]  /*90690*/  LDL.LU R6, [R1+0x169c] ;  /* 0x00169c0001067983 */ /* 0x004ea80000300800 */
[----:B------:R-:W3:Y:S01]  /*906a0*/  LDL.LU R3, [R1+0x16a0] ;  /* 0x0016a00001037983 */ /* 0x000ee20000300800 */
[-C--:B------:R-:W-:Y:S02]  /*906b0*/  IADD3 R19, P1, R19, R5.reuse, RZ ;  /* 0x0000000513137210 */ /* 0x080fe40007f3e0ff */
[----:B------:R-:W-:Y:S01]  /*906c0*/  IADD3 R17, P2, R17, R5, RZ ;  /* 0x0000000511117210 */ /* 0x000fe20007f5e0ff */
[----:B------:R1:W-:Y:S04]  /*906d0*/  LDGSTS.E [R4+0x7800], desc[UR60][R10.64], P0 ;  /* 0x078000000a047fae */ /* 0x0003e8000812187c */
[----:B------:R1:W-:Y:S01]  /*906e0*/  STL [R1+0x1560], R19 ;  /* 0x0015601301007387 */ /* 0x0003e20000100800 */
[----:B------:R-:W-:Y:S01]  /*906f0*/  IADD3.X R20, R20, R0, RZ, P1, !PT ;  /* 0x0000000014147210 */ /* 0x000fe20000ffe4ff */
[----:B-1----:R-:W-:-:S04]  /*90700*/  IMAD.MOV.U32 R10, RZ, RZ, R19 ;  /* 0x000000ffff0a7224 */ /* 0x002fc800078e0013 */
[----:B------:R-:W-:Y:S01]  /*90710*/  STL [R1+0x155c], R20 ;  /* 0x00155c1401007387 */ /* 0x000fe20000100800 */
[----:B------:R-:W-:-:S03]  /*90720*/  IMAD.X R18, R18, 0x1, R0, P2 ;  /* 0x0000000112127824 */ /* 0x000fc600010e0600 */
[----:B------:R1:W-:Y:S01]  /*90730*/  STL [R1+0x15a0], R17 ;  /* 0x0015a01101007387 */ /* 0x0003e20000100800 */
[----:B------:R-:W-:-:S03]  /*90740*/  MOV R11, R20 ;  /* 0x00000014000b7202 */ /* 0x000fc60000000f00 */
[----:B------:R4:W-:Y:S04]  /*90750*/  STL [R1+0x159c], R18 ;  /* 0x00159c1201007387 */ /* 0x0009e80000100800 */
[----:B------:R-:W2:Y:S04]  /*90760*/  LDL.LU R152, [R1+0x16dc] ;  /* 0x0016dc0001987983 */ /* 0x000ea80000300800 */
[----:B------:R-:W2:Y:S04]  /*90770*/  LDL.LU R23, [R1+0x16e0] ;  /* 0x0016e00001177983 */ /* 0x000ea80000300800 */
[----:B------:R-:W2:Y:S04]  /*90780*/  LDL.LU R22, [R1+0x171c] ;  /* 0x00171c0001167983 */ /* 0x000ea80000300800 */
[----:B------:R-:W2:Y:S04]  /*90790*/  LDL.LU R21, [R1+0x1720] ;  /* 0x0017200001157983 */ /* 0x000ea80000300800 */
[----:B------:R1:W-:Y:S04]  /*907a0*/  LDGSTS.E [R4+0x7c00], desc[UR60][R10.64], P0 ;  /* 0x07c000000a047fae */ /* 0x0003e8000812187c */
[----:B------:R-:W2:Y:S01]  /*907b0*/  LDL.LU R19, [R1+0x1760] ;  /* 0x0017600001137983 */ /* 0x000ea20000300800 */
[----:B-1----:R-:W-:-:S03]  /*907c0*/  IMAD.MOV.U32 R10, RZ, RZ, R17 ;  /* 0x000000ffff0a7224 */ /* 0x002fc600078e0011 */
[----:B------:R-:W2:Y:S01]  /*907d0*/  LDL.LU R17, [R1+0x17a0] ;  /* 0x0017a00001117983 */ /* 0x000ea20000300800 */
[----:B------:R-:W-:-:S05]  /*907e0*/  IMAD.MOV.U32 R11, RZ, RZ, R18 ;  /* 0x000000ffff0b7224 */ /* 0x000fca00078e0012 */
[----:B------:R1:W-:Y:S01]  /*907f0*/  LDGSTS.E [R4+0x20000], desc[UR60][R10.64], P0 ;  /* 0x200000000a047fae */ /* 0x0003e2000812187c */
[-C--:B------:R-:W-:Y:S02]  /*90800*/  IADD3 R14, P1, R14, R5.reuse, RZ ;  /* 0x000000050e0e7210 */ /* 0x080fe40007f3e0ff */
[----:B------:R-:W-:-:S03]  /*90810*/  IADD3 R12, P2, R12, R5, RZ ;  /* 0x000000050c0c7210 */ /* 0x000fc60007f5e0ff */
[----:B------:R-:W-:Y:S01]  /*90820*/  STL [R1+0x15e0], R14 ;  /* 0x0015e00e01007387 */ /* 0x000fe20000100800 */
[----:B----4-:R-:W-:Y:S01]  /*90830*/  IADD3.X R15, R15, R0, RZ, P1, !PT ;  /* 0x000000000f0f7210 */ /* 0x010fe20000ffe4ff */
[----:B------:R-:W-:-:S04]  /*90840*/  IMAD.X R13, R13, 0x1, R0, P2 ;  /* 0x000000010d0d7824 */ /* 0x000fc800010e0600 */
[----:B------:R4:W-:Y:S04]  /*90850*/  STL [R1+0x15dc], R15 ;  /* 0x0015dc0f01007387 */ /* 0x0009e80000100800 */
[----:B------:R-:W-:Y:S04]  /*90860*/  STL [R1+0x1620], R12 ;  /* 0x0016200c01007387 */ /* 0x000fe80000100800 */
[----:B------:R-:W2:Y:S04]  /*90870*/  LDL.LU R20, [R1+0x175c] ;  /* 0x00175c0001147983 */ /* 0x000ea80000300800 */
[----:B------:R4:W-:Y:S04]  /*90880*/  STL [R1+0x161c], R13 ;  /* 0x00161c0d01007387 */ /* 0x0009e80000100800 */
[----:B------:R-:W2:Y:S01]  /*90890*/  LDL.LU R18, [R1+0x179c] ;  /* 0x00179c0001127983 */ /* 0x000ea20000300800 */
[----:B-1----:R-:W-:Y:S01]  /*908a0*/  IMAD.MOV.U32 R10, RZ, RZ, R14 ;  /* 0x000000ffff0a7224 */ /* 0x002fe200078e000e */
[----:B------:R-:W-:-:S02]  /*908b0*/  MOV R11, R15 ;  /* 0x0000000f000b7202 */ /* 0x000fc40000000f00 */
[----:B----4-:R-:W4:Y:S04]  /*908c0*/  LDL.LU R15, [R1+0x17dc] ;  /* 0x0017dc00010f7983 */ /* 0x010f280000300800 */
[----:B------:R1:W-:Y:S04]  /*908d0*/  LDGSTS.E [R4+0x20400], desc[UR60][R10.64], P0 ;  /* 0x204000000a047fae */ /* 0x0003e8000812187c */
[----:B------:R-:W4:Y:S01]  /*908e0*/  LDL.LU R14, [R1+0x17e0] ;  /* 0x0017e000010e7983 */ /* 0x000f220000300800 */
[----:B-1----:R-:W-:Y:S02]  /*908f0*/  IMAD.MOV.U32 R11, RZ, RZ, R13 ;  /* 0x000000ffff0b7224 */ /* 0x002fe400078e000d */
[----:B------:R-:W-:Y:S01]  /*90900*/  IMAD.MOV.U32 R10, RZ, RZ, R12 ;  /* 0x000000ffff0a7224 */ /* 0x000fe200078e000c */
[----:B------:R-:W4:Y:S04]  /*90910*/  LDL.LU R13, [R1+0x17e4] ;  /* 0x0017e400010d7983 */ /* 0x000f280000300800 */
[----:B------:R-:W4:Y:S04]  /*90920*/  LDL.LU R12, [R1+0x17e8] ;  /* 0x0017e800010c7983 */ /* 0x000f280000300800 */
[----:B------:R1:W-:Y:S01]  /*90930*/  LDGSTS.E [R4+0x20800], desc[UR60][R10.64], P0 ;  /* 0x208000000a047fae */ /* 0x0003e2000812187c */
[----:B------:R-:W-:-:S04]  /*90940*/  IADD3 R8, P1, R8, R5, RZ ;  /* 0x0000000508087210 */ /* 0x000fc80007f3e0ff */
[----:B------:R-:W-:Y:S02]  /*90950*/  IADD3.X R16, R16, R0, RZ, P1, !PT ;  /* 0x0000000010107210 */ /* 0x000fe40000ffe4ff */
[----:B---3--:R-:W-:Y:S01]  /*90960*/  IADD3 R3, P2, R3, R5, RZ ;  /* 0x0000000503037210 */ /* 0x008fe20007f5e0ff */
[----:B------:R-:W-:Y:S04]  /*90970*/  STL [R1+0x1660], R8 ;  /* 0x0016600801007387 */ /* 0x000fe80000100800 */
[----:B--2---:R-:W-:Y:S01]  /*90980*/  IMAD.X R6, R6, 0x1, R0, P2 ;  /* 0x0000000106067824 */ /* 0x004fe200010e0600 */
[----:B------:R2:W-:Y:S01]  /*90990*/  STL [R1+0x165c], R16 ;  /* 0x00165c1001007387 */ /* 0x0005e20000100800 */
[----:B-1----:R-:W-:Y:S01]  /*909a0*/  IMAD.MOV.U32 R10, RZ, RZ, R8 ;  /* 0x000000ffff0a7224 */ /* 0x002fe200078e0008 */
[----:B------:R-:W-:-:S02]  /*909b0*/  MOV R11, R16 ;  /* 0x00000010000b7202 */ /* 0x000fc40000000f00 */
[----:B------:R-:W-:Y:S04]  /*909c0*/  STL [R1+0x16a0], R3 ;  /* 0x0016a00301007387 */ /* 0x000fe80000100800 */
[----:B------:R1:W-:Y:S04]  /*909d0*/  STL [R1+0x169c], R6 ;  /* 0x00169c0601007387 */ /* 0x0003e80000100800 */
[----:B--2---:R-:W2:Y:S04]  /*909e0*/  LDL.LU R16, [R1+0x17ec] ;  /* 0x0017ec0001107983 */ /* 0x004ea80000300800 */
[----:B------:R-:W3:Y:S04]  /*909f0*/  LDL.LU R8, [R1+0x17f0] ;  /* 0x0017f00001087983 */ /* 0x000ee80000300800 */
[----:B------:R1:W-:Y:S02]  /*90a00*/  LDGSTS.E [R4+0x20c00], desc[UR60][R10.64], P0 ;  /* 0x20c000000a047fae */ /* 0x0003e4000812187c */
[----:B-1----:R-:W-:-:S02]  /*90a10*/  IMAD.MOV.U32 R11, RZ, RZ, R6 ;  /* 0x000000ffff0b7224 */ /* 0x002fc400078e0006 */
[----:B------:R-:W-:Y:S01]  /*90a20*/  IMAD.MOV.U32 R10, RZ, RZ, R3 ;  /* 0x000000ffff0a7224 */ /* 0x000fe200078e0003 */
[----:B------:R-:W2:Y:S04]  /*90a30*/  LDL.LU R6, [R1+0x17f4] ;  /* 0x0017f40001067983 */ /* 0x000ea80000300800 */
[----:B------:R-:W2:Y:S01]  /*90a40*/  LDL.LU R3, [R1+0x17f8] ;  /* 0x0017f80001037983 */ /* 0x000ea20000300800 */
[----:B------:R-:W-:-:S03]  /*90a50*/  IADD3 R23, P1, R23, R5, RZ ;  /* 0x0000000517177210 */ /* 0x000fc60007f3e0ff */
[----:B------:R1:W-:Y:S01]  /*90a60*/  LDGSTS.E [R4+0x21000], desc[UR60][R10.64], P0 ;  /* 0x210000000a047fae */ /* 0x0003e2000812187c */
[----:B------:R-:W-:Y:S02]  /*90a70*/  IADD3 R21, P2, R21, R5, RZ ;  /* 0x0000000515157210 */ /* 0x000fe40007f5e0ff */
[----:B------:R-:W-:-:S03]  /*90a80*/  IADD3.X R152, R152, R0, RZ, P1, !PT ;  /* 0x0000000098987210 */ /* 0x000fc60000ffe4ff */
[----:B------:R-:W-:Y:S01]  /*90a90*/  IMAD.X R22, R22, 0x1, R0, P2 ;  /* 0x0000000116167824 */ /* 0x000fe200010e0600 */
[-C--:B------:R-:W-:Y:S01]  /*90aa0*/  IADD3 R19, P1, R19, R5.reuse, RZ ;  /* 0x0000000513137210 */ /* 0x080fe20007f3e0ff */
[----:B------:R-:W-:Y:S01]  /*90ab0*/  STL [R1+0x16e0], R23 ;  /* 0x0016e01701007387 */ /* 0x000fe20000100800 */
[----:B-1----:R-:W-:Y:S01]  /*90ac0*/  IMAD.MOV.U32 R10, RZ, RZ, R23 ;  /* 0x000000ffff0a7224 */ /* 0x002fe200078e0017 */
[----:B------:R-:W-:Y:S02]  /*90ad0*/  MOV R11, R152 ;  /* 0x00000098000b7202 */ /* 0x000fe40000000f00 */
[----:B------:R-:W-:Y:S01]  /*90ae0*/  STL [R1+0x16dc], R152 ;  /* 0x0016dc9801007387 */ /* 0x000fe20000100800 */
[----:B------:R-:W-:-:S03]  /*90af0*/  IADD3 R17, P2, R17, R5, RZ ;  /* 0x0000000511117210 */ /* 0x000fc60007f5e0ff */
[----:B------:R-:W-:Y:S04]  /*90b00*/  STL [R1+0x1720], R21 ;  /* 0x0017201501007387 */ /* 0x000fe80000100800 */
[----:B------:R1:W-:Y:S04]  /*90b10*/  STL [R1+0x171c], R22 ;  /* 0x00171c1601007387 */ /* 0x0003e80000100800 */
[----:B------:R-:W-:Y:S04]  /*90b20*/  STL [R1+0x1760], R19 ;  /* 0x0017601301007387 */ /* 0x000fe80000100800 */
[----:B------:R1:W-:Y:S02]  /*90b30*/  LDGSTS.E [R4+0x21400], desc[UR60][R10.64], P0 ;  /* 0x214000000a047fae */ /* 0x0003e4000812187c */
[----:B-1----:R-:W-:Y:S01]  /*90b40*/  IMAD.MOV.U32 R11, RZ, RZ, R22 ;  /* 0x000000ffff0b7224 */ /* 0x002fe200078e0016 */
[----:B------:R-:W-:-:S05]  /*90b50*/  IADD3.X R20, R20, R0, RZ, P1, !PT ;  /* 0x0000000014147210 */ /* 0x000fca0000ffe4ff */
[----:B------:R-:W-:Y:S01]  /*90b60*/  STL [R1+0x175c], R20 ;  /* 0x00175c1401007387 */ /* 0x000fe20000100800 */
[----:B------:R-:W-:-:S03]  /*90b70*/  IMAD.X R18, R18, 0x1, R0, P2 ;  /* 0x0000000112127824 */ /* 0x000fc600010e0600 */
[----:B------:R-:W-:Y:S04]  /*90b80*/  STL [R1+0x17a0], R17 ;  /* 0x0017a01101007387 */ /* 0x000fe80000100800 */
[----:B------:R-:W-:Y:S04]  /*90b90*/  STL [R1+0x179c], R18 ;  /* 0x00179c1201007387 */ /* 0x000fe80000100800 */
[----:B------:R-:W2:Y:S01]  /*90ba0*/  LDL.LU.64 R22, [R1+0x8f8] ;  /* 0x0008f80001167983 */ /* 0x000ea20000300a00 */
[----:B----4-:R-:W-:-:S03]  /*90bb0*/  IADD3 R14, P1, R14, R5, RZ ;  /* 0x000000050e0e7210 */ /* 0x010fc60007f3e0ff */
[----:B------:R-:W4:Y:S01]  /*90bc0*/  LDL.LU.64 R152, [R1+0x988] ;  /* 0x0009880001987983 */ /* 0x000f220000300a00 */
[----:B------:R-:W-:-:S03]  /*90bd0*/  IADD3.X R15, R15, R0, RZ, P1, !PT ;  /* 0x000000000f0f7210 */ /* 0x000fc60000ffe4ff */
[----:B------:R-:W-:Y:S01]  /*90be0*/  STL [R1+0x17e0], R14 ;  /* 0x0017e00e01007387 */ /* 0x000fe20000100800 */
[----:B------:R-:W-:-:S03]  /*90bf0*/  IADD3 R12, P2, R12, R5, RZ ;  /* 0x000000050c0c7210 */ /* 0x000fc60007f5e0ff */
[----:B------:R-:W-:Y:S02]  /*90c00*/  STL [R1+0x17dc], R15 ;  /* 0x0017dc0f01007387 */ /* 0x000fe40000100800 */
[----:B------:R-:W-:Y:S02]  /*90c10*/  IMAD.X R13, R13, 0x1, R0, P2 ;  /* 0x000000010d0d7824 */ /* 0x000fe400010e0600 */
[----:B------:R-:W-:Y:S04]  /*90c20*/  STL [R1+0x17e8], R12 ;  /* 0x0017e80c01007387 */ /* 0x000fe80000100800 */
[----:B------:R1:W-:Y:S04]  /*90c30*/  STL [R1+0x17e4], R13 ;  /* 0x0017e40d01007387 */ /* 0x0003e80000100800 */
[----:B------:R-:W4:Y:S01]  /*90c40*/  LDL.LU.64 R154, [R1+0x980] ;  /* 0x00098000019a7983 */ /* 0x000f220000300a00 */
[----:B------:R-:W-:-:S05]  /*90c50*/  IMAD.MOV.U32 R10, RZ, RZ, R21 ;  /* 0x000000ffff0a7224 */ /* 0x000fca00078e0015 */
[----:B------:R1:W-:Y:S02]  /*90c60*/  LDGSTS.E [R4+0x21800], desc[UR60][R10.64], P0 ;  /* 0x218000000a047fae */ /* 0x0003e4000812187c */
[----:B-1----:R-:W-:Y:S01]  /*90c70*/  IMAD.MOV.U32 R10, RZ, RZ, R19 ;  /* 0x000000ffff0a7224 */ /* 0x002fe200078e0013 */
[----:B------:R-:W-:-:S05]  /*90c80*/  MOV R11, R20 ;  /* 0x00000014000b7202 */ /* 0x000fca0000000f00 */
[----:B------:R1:W-:Y:S02]  /*90c90*/  LDGSTS.E [R4+0x21c00], desc[UR60][R10.64], P0 ;  /* 0x21c000000a047fae */ /* 0x0003e4000812187c */
[----:B-1----:R-:W-:Y:S02]  /*90ca0*/  IMAD.MOV.U32 R10, RZ, RZ, R17 ;  /* 0x000000ffff0a7224 */ /* 0x002fe400078e0011 */
[----:B------:R-:W-:-:S05]  /*90cb0*/  IMAD.MOV.U32 R11, RZ, RZ, R18 ;  /* 0x000000ffff0b7224 */ /* 0x000fca00078e0012 */
[----:B------:R1:W-:Y:S02]  /*90cc0*/  LDGSTS.E [R4+0x22000], desc[UR60][R10.64], P0 ;  /* 0x220000000a047fae */ /* 0x0003e4000812187c */
[----:B-1----:R-:W-:Y:S01]  /*90cd0*/  IMAD.MOV.U32 R10, RZ, RZ, R14 ;  /* 0x000000ffff0a7224 */ /* 0x002fe200078e000e */
[----:B------:R-:W-:-:S05]  /*90ce0*/  MOV R11, R15 ;  /* 0x0000000f000b7202 */ /* 0x000fca0000000f00 */
[----:B------:R1:W-:Y:S01]  /*90cf0*/  LDGSTS.E [R4+0x22400], desc[UR60][R10.64], P0 ;  /* 0x224000000a047fae */ /* 0x0003e2000812187c */
[----:B---3--:R-:W-:Y:S01]  /*90d00*/  IADD3 R8, P1, R8, R5, RZ ;  /* 0x0000000508087210 */ /* 0x008fe20007f3e0ff */
[----:B-1----:R-:W-:Y:S02]  /*90d10*/  IMAD.MOV.U32 R10, RZ, RZ, R12 ;  /* 0x000000ffff0a7224 */ /* 0x002fe400078e000c */
[----:B------:R-:W-:Y:S02]  /*90d20*/  IMAD.MOV.U32 R11, RZ, RZ, R13 ;  /* 0x000000ffff0b7224 */ /* 0x000fe400078e000d */
[----:B------:R-:W3:Y:S04]  /*90d30*/  LDL.LU.64 R12, [R1+0x978] ;  /* 0x00097800010c7983 */ /* 0x000ee80000300a00 */
[----:B------:R-:W3:Y:S01]  /*90d40*/  LDL.LU.64 R162, [R1+0x970] ;  /* 0x0009700001a27983 */ /* 0x000ee20000300a00 */
[----:B--2---:R-:W-:-:S02]  /*90d50*/  IADD3.X R16, R16, R0, RZ, P1, !PT ;  /* 0x0000000010107210 */ /* 0x004fc40000ffe4ff */
[----:B------:R-:W-:Y:S01]  /*90d60*/  IADD3 R3, P2, R3, R5, RZ ;  /* 0x0000000503037210 */ /* 0x000fe20007f5e0ff */
[----:B------:R-:W2:Y:S04]  /*90d70*/  LDL.LU.64 R14, [R1+0x968] ;  /* 0x00096800010e7983 */ /* 0x000ea80000300a00 */
[----:B------:R-:W-:Y:S01]  /*90d80*/  STL [R1+0x17f0], R8 ;  /* 0x0017f00801007387 */ /* 0x000fe20000100800 */
[----:B------:R-:W-:-:S03]  /*90d90*/  IMAD.X R6, R6, 0x1, R0, P2 ;  /* 0x0000000106067824 */ /* 0x000fc600010e0600 */
[----:B------:R1:W-:Y:S04]  /*90da0*/  STL [R1+0x17ec], R16 ;  /* 0x0017ec1001007387 */ /* 0x0003e80000100800 */
[----:B------:R1:W-:Y:S04]  /*90db0*/  STL [R1+0x17f8], R3 ;  /* 0x0017f80301007387 */ /* 0x0003e80000100800 */
[----:B------:R-:W2:Y:S04]  /*90dc0*/  LDL.LU.64 R164, [R1+0x960] ;  /* 0x0009600001a47983 */ /* 0x000ea80000300a00 */
[----:B------:R1:W-:Y:S04]  /*90dd0*/  LDGSTS.E [R4+0x22800], desc[UR60][R10.64], P0 ;  /* 0x228000000a047fae */ /* 0x0003e8000812187c */
[----:B------:R2:W-:Y:S01]  /*90de0*/  STL [R1+0x17f4], R6 ;  /* 0x0017f40601007387 */ /* 0x0005e20000100800 */
[----:B-1----:R-:W-:-:S03]  /*90df0*/  MOV R11, R16 ;  /* 0x00000010000b7202 */ /* 0x002fc60000000f00 */
[----:B------:R-:W2:Y:S04]  /*90e00*/  LDL.LU.64 R16, [R1+0x958] ;  /* 0x0009580001107983 */ /* 0x000ea80000300a00 */
[----:B------:R-:W2:Y:S04]  /*90e10*/  LDL.LU.64 R166, [R1+0x950] ;  /* 0x0009500001a67983 */ /* 0x000ea80000300a00 */
[----:B------:R-:W2:Y:S04]  /*90e20*/  LDL.LU.64 R18, [R1+0x948] ;  /* 0x0009480001127983 */ /* 0x000ea80000300a00 */
[----:B------:R-:W2:Y:S01]  /*90e30*/  LDL.LU.64 R168, [R1+0x940] ;  /* 0x0009400001a87983 */ /* 0x000ea20000300a00 */
[----:B------:R-:W-:-:S03]  /*90e40*/  IMAD.MOV.U32 R10, RZ, RZ, R8 ;  /* 0x000000ffff0a7224 */ /* 0x000fc600078e0008 */
[----:B------:R-:W2:Y:S04]  /*90e50*/  LDL.LU.64 R20, [R1+0x938] ;  /* 0x0009380001147983 */ /* 0x000ea80000300a00 */
[----:B------:R-:W2:Y:S04]  /*90e60*/  LDL.LU.64 R182, [R1+0x930] ;  /* 0x0009300001b67983 */ /* 0x000ea80000300a00 */
[----:B------:R1:W-:Y:S04]  /*90e70*/  LDGSTS.E [R4+0x22c00], desc[UR60][R10.64], P0 ;  /* 0x22c000000a047fae */ /* 0x0003e8000812187c */
[----:B------:R-:W2:Y:S04]  /*90e80*/  LDL.LU R174, [R1+0xda4] ;  /* 0x000da40001ae7983 */ /* 0x000ea80000300800 */
[----:B------:R-:W2:Y:S01]  /*90e90*/  LDL.LU R173, [R1+0xda8] ;  /* 0x000da80001ad7983 */ /* 0x000ea20000300800 */
[----:B-1----:R-:W-:-:S02]  /*90ea0*/  IMAD.MOV.U32 R10, RZ, RZ, R3 ;  /* 0x000000ffff0a7224 */ /* 0x002fc400078e0003 */
[----:B------:R-:W-:-:S05]  /*90eb0*/  IMAD.MOV.U32 R11, RZ, RZ, R6 ;  /* 0x000000ffff0b7224 */ /* 0x000fca00078e0006 */
[----:B------:R1:W-:Y:S01]  /*90ec0*/  LDGSTS.E [R4+0x23000], desc[UR60][R10.64], P0 ;  /* 0x230000000a047fae */ /* 0x0003e2000812187c */
[----:B------:R-:W-:-:S04]  /*90ed0*/  IADD3 R156, P1, R22, R5, RZ ;  /* 0x00000005169c7210 */ /* 0x000fc80007f3e0ff */
[----:B------:R-:W-:Y:S02]  /*90ee0*/  IADD3.X R3, R23, R0, RZ, P1, !PT ;  /* 0x0000000017037210 */ /* 0x000fe40000ffe4ff */
[----:B------:R-:W2:Y:S01]  /*90ef0*/  LDL.LU.64 R22, [R1+0x928] ;  /* 0x0009280001167983 */ /* 0x000ea20000300a00 */
[----:B----4-:R-:W-:-:S03]  /*90f00*/  IADD3 R157, P1, R152, R5, RZ ;  /* 0x00000005989d7210 */ /* 0x010fc60007f3e0ff */
[----:B------:R-:W4:Y:S02]  /*90f10*/  LDL.LU.64 R180, [R1+0x920] ;  /* 0x0009200001b47983 */ /* 0x000f240000300a00 */
[----:B-1----:R-:W-:Y:S02]  /*90f20*/  IMAD.X R10, R153, 0x1, R0, P1 ;  /* 0x00000001990a7824 */ /* 0x002fe400008e0600 */
[----:B------:R-:W4:Y:S04]  /*90f30*/  LDL.LU.64 R152, [R1+0x918] ;  /* 0x0009180001987983 */ /* 0x000f280000300a00 */
[----:B------:R-:W4:Y:S01]  /*90f40*/  LDL.LU.64 R178, [R1+0x910] ;  /* 0x0009100001b27983 */ /* 0x000f220000300a00 */
[----:B------:R-:W-:-:S05]  /*90f50*/  IADD3 R158, P1, R154, R5, RZ ;  /* 0x000000059a9e7210 */ /* 0x000fca0007f3e0ff */
[----:B------:R-:W-:Y:S02]  /*90f60*/  IMAD.X R11, R155, 0x1, R0, P1 ;  /* 0x000000019b0b7824 */ /* 0x000fe400008e0600 */
[----:B------:R-:W4:Y:S04]  /*90f70*/  LDL.LU.64 R154, [R1+0x908] ;  /* 0x00090800019a7983 */ /* 0x000f280000300a00 */
[----:B------:R-:W4:Y:S01]  /*90f80*/  LDL.LU.64 R176, [R1+0x900] ;  /* 0x0009000001b07983 */ /* 0x000f220000300a00 */
[----:B---3--:R-:W-:-:S04]  /*90f90*/  IADD3 R159, P1, R12, R5, RZ ;  /* 0x000000050c9f7210 */ /* 0x008fc80007f3e0ff */
[----:B------:R-:W-:Y:S02]  /*90fa0*/  IADD3.X R12, R13, R0, RZ, P1, !PT ;  /* 0x000000000d0c7210 */ /* 0x000fe40000ffe4ff */
[----:B------:R-:W-:-:S05]  /*90fb0*/  IADD3 R160, P1, R162, R5, RZ ;  /* 0x00000005a2a07210 */ /* 0x000fca0007f3e0ff */
[----:B------:R-:W-:Y:S01]  /*90fc0*/  IMAD.X R13, R163, 0x1, R0, P1 ;  /* 0x00000001a30d7824 */ /* 0x000fe200008e0600 */
[----:B--2---:R-:W-:-:S05]  /*90fd0*/  IADD3 R161, P1, R14, R5, RZ ;  /* 0x000000050ea17210 */ /* 0x004fca0007f3e0ff */
[----:B------:R-:W-:Y:S01]  /*90fe0*/  IMAD.X R14, R15, 0x1, R0, P1 ;  /* 0x000000010f0e7824 */ /* 0x000fe200008e0600 */
[----:B------:R-:W-:-:S04]  /*90ff0*/  IADD3 R162, P1, R164, R5, RZ ;  /* 0x00000005a4a27210 */ /* 0x000fc80007f3e0ff */
[----:B------:R-:W-:Y:S02]  /*91000*/  IADD3.X R15, R165, R0, RZ, P1, !PT ;  /* 0x00000000a50f7210 */ /* 0x000fe40000ffe4ff */
[----:B------:R-:W-:-:S05]  /*91010*/  IADD3 R163, P1, R16, R5, RZ ;  /* 0x0000000510a37210 */ /* 0x000fca0007f3e0ff */
[----:B------:R-:W-:Y:S01]  /*91020*/  IMAD.X R16, R17, 0x1, R0, P1 ;  /* 0x0000000111107824 */ /* 0x000fe200008e0600 */
[----:B------:R-:W-:-:S05]  /*91030*/  IADD3 R164, P1, R166, R5, RZ ;  /* 0x00000005a6a47210 */ /* 0x000fca0007f3e0ff */
        /* <DEDUP_REMOVED lines=8> */
[----:B------:R-:W-:Y:S01]  /*910c0*/  IADD3.X R21, R183, R0, RZ, P1, !PT ;  /* 0x00000000b7157210 */ /* 0x000fe20000ffe4ff */
[----:B------:R-:W-:Y:S01]  /*910d0*/  IMAD.MOV.U32 R229, RZ, RZ, R11 ;  /* 0x000000ffffe57224 */ /* 0x000fe200078e000b */
[----:B------:R-:W-:Y:S01]  /*910e0*/  MOV R228, R158 ;  /* 0x0000009e00e47202 */ /* 0x000fe20000000f00 */
[----:B------:R-:W-:Y:S01]  /*910f0*/  IMAD.MOV.U32 R224, RZ, RZ, R159 ;  /* 0x000000ffffe07224 */ /* 0x000fe200078e009f */
[----:B------:R-:W-:Y:S01]  /*91100*/  MOV R225, R12 ;  /* 0x0000000c00e17202 */ /* 0x000fe20000000f00 */
[----:B------:R-:W-:Y:S01]  /*91110*/  IMAD.MOV.U32 R220, RZ, RZ, R160 ;  /* 0x000000ffffdc7224 */ /* 0x000fe200078e00a0 */
[----:B------:R-:W-:Y:S01]  /*91120*/  MOV R216, R161 ;  /* 0x000000a100d87202 */ /* 0x000fe20000000f00 */
[----:B------:R-:W-:Y:S01]  /*91130*/  IMAD.MOV.U32 R221, RZ, RZ, R13 ;  /* 0x000000ffffdd7224 */ /* 0x000fe200078e000d */
[----:B------:R-:W-:Y:S01]  /*91140*/  MOV R213, R15 ;  /* 0x0000000f00d57202 */ /* 0x000fe20000000f00 */
[----:B------:R-:W-:Y:S02]  /*91150*/  IMAD.MOV.U32 R217, RZ, RZ, R14 ;  /* 0x000000ffffd97224 */ /* 0x000fe400078e000e */
[----:B------:R-:W-:Y:S01]  /*91160*/  IMAD.MOV.U32 R212, RZ, RZ, R162 ;  /* 0x000000ffffd47224 */ /* 0x000fe200078e00a2 */
[----:B------:R-:W-:Y:S01]  /*91170*/  MOV R204, R164 ;  /* 0x000000a400cc7202 */ /* 0x000fe20000000f00 */
[----:B------:R-:W-:-:S02]  /*91180*/  IMAD.MOV.U32 R208, RZ, RZ, R163 ;  /* 0x000000ffffd07224 */ /* 0x000fc400078e00a3 */
[----:B------:R-:W-:Y:S01]  /*91190*/  IMAD.MOV.U32 R209, RZ, RZ, R16 ;  /* 0x000000ffffd17224 */ /* 0x000fe200078e0010 */
[----:B------:R-:W-:Y:S01]  /*911a0*/  MOV R195, R18 ;  /* 0x0000001200c37202 */ /* 0x000fe20000000f00 */
[----:B------:R-:W-:Y:S02]  /*911b0*/  IMAD.MOV.U32 R205, RZ, RZ, R17 ;  /* 0x000000ffffcd7224 */ /* 0x000fe400078e0011 */
[----:B------:R-:W-:Y:S01]  /*911c0*/  IMAD.MOV.U32 R194, RZ, RZ, R165 ;  /* 0x000000ffffc27224 */ /* 0x000fe200078e00a5 */
[----:B------:R-:W-:Y:S01]  /*911d0*/  MOV R190, R167 ;  /* 0x000000a700be7202 */ /* 0x000fe20000000f00 */
[----:B------:R-:W-:Y:S02]  /*911e0*/  IMAD.MOV.U32 R192, RZ, RZ, R166 ;  /* 0x000000ffffc07224 */ /* 0x000fe400078e00a6 */
[----:B------:R-:W-:Y:S01]  /*911f0*/  IMAD.MOV.U32 R193, RZ, RZ, R19 ;  /* 0x000000ffffc17224 */ /* 0x000fe200078e0013 */
[----:B------:R-:W-:Y:S01]  /*91200*/  MOV R187, R21 ;  /* 0x0000001500bb7202 */ /* 0x000fe20000000f00 */
[----:B------:R-:W-:-:S02]  /*91210*/  IMAD.MOV.U32 R191, RZ, RZ, R20 ;  /* 0x000000ffffbf7224 */ /* 0x000fc400078e0014 */
[----:B------:R-:W-:Y:S01]  /*91220*/  IMAD.MOV.U32 R186, RZ, RZ, R168 ;  /* 0x000000ffffba7224 */ /* 0x000fe200078e00a8 */
[----:B------:R-:W-:-:S05]  /*91230*/  IADD3 R169, P1, R22, R5, RZ ;  /* 0x0000000516a97210 */ /* 0x000fca0007f3e0ff */
[----:B------:R-:W-:Y:S01]  /*91240*/  IMAD.X R22, R23, 0x1, R0, P1 ;  /* 0x0000000117167824 */ /* 0x000fe200008e0600 */
[----:B----4-:R-:W-:-:S05]  /*91250*/  IADD3 R171, P1, R180, R5, RZ ;  /* 0x00000005b4ab7210 */ /* 0x010fca0007f3e0ff */
[----:B------:R-:W-:Y:S01]  /*91260*/  IMAD.X R23, R181, 0x1, R0, P1 ;  /* 0x00000001b5177824 */ /* 0x000fe200008e0600 */
[----:B------:R-:W-:-:S04]  /*91270*/  IADD3 R252, P1, R152, R5, RZ ;  /* 0x0000000598fc7210 */ /* 0x000fc80007f3e0ff */
[----:B------:R-:W-:Y:S02]  /*91280*/  IADD3.X R152, R153, R0, RZ, P1, !PT ;  /* 0x0000000099987210 */ /* 0x000fe40000ffe4ff */
[----:B------:R-:W-:-:S05]  /*91290*/  IADD3 R175, P1, R178, R5, RZ ;  /* 0x00000005b2af7210 */ /* 0x000fca0007f3e0ff */
[----:B------:R-:W-:Y:S01]  /*912a0*/  IMAD.X R153, R179, 0x1, R0, P1 ;  /* 0x00000001b3997824 */ /* 0x000fe200008e0600 */
[----:B------:R-:W-:-:S05]  /*912b0*/  IADD3 R8, P1, R154, R5, RZ ;  /* 0x000000059a087210 */ /* 0x000fca0007f3e0ff */
[----:B------:R-:W-:Y:S01]  /*912c0*/  IMAD.X R154, R155, 0x1, R0, P1 ;  /* 0x000000019b9a7824 */ /* 0x000fe200008e0600 */
[-C--:B------:R-:W-:Y:S02]  /*912d0*/  IADD3 R173, P1, R173, R5.reuse, RZ ;  /* 0x00000005adad7210 */ /* 0x080fe40007f3e0ff */
[----:B------:R-:W-:Y:S01]  /*912e0*/  IADD3 R6, P2, R176, R5, RZ ;  /* 0x00000005b0067210 */ /* 0x000fe20007f5e0ff */
[----:B------:R-:W-:Y:S02]  /*912f0*/  IMAD.MOV.U32 R176, RZ, RZ, R156 ;  /* 0x000000ffffb07224 */ /* 0x000fe400078e009c */
[----:B------:R-:W-:Y:S01]  /*91300*/  IMAD.X R174, R174, 0x1, R0, P1 ;  /* 0x00000001aeae7824 */ /* 0x000fe200008e0600 */
[----:B------:R-:W-:Y:S01]  /*91310*/  IADD3.X R155, R177, R0, RZ, P2, !PT ;  /* 0x00000000b19b7210 */ /* 0x000fe200017fe4ff */
[----:B------:R-:W-:Y:S01]  /*91320*/  IMAD.MOV.U32 R156, RZ, RZ, R157 ;  /* 0x000000ffff9c7224 */ /* 0x000fe200078e009d */
[----:B------:R-:W-:Y:S01]  /*91330*/  MOV R177, R3 ;  /* 0x0000000300b17202 */ /* 0x000fe20000000f00 */
[----:B------:R-:W-:Y:S01]  /*91340*/  IMAD.MOV.U32 R157, RZ, RZ, R10 ;  /* 0x000000ffff9d7224 */ /* 0x000fe200078e000a */
[----:B------:R-:W-:Y:S04]  /*91350*/  STL [R1+0xda8], R173 ;  /* 0x000da8ad01007387 */ /* 0x000fe80000100800 */
[----:B------:R-:W-:Y:S04]  /*91360*/  STL [R1+0xda4], R174 ;  /* 0x000da4ae01007387 */ /* 0x000fe80000100800 */
[----:B------:R-:W-:Y:S04]  /*91370*/  STL.64 [R1+0x8f8], R176 ;  /* 0x0008f8b001007387 */ /* 0x000fe80000100a00 */
[----:B------:R-:W-:Y:S04]  /*91380*/  STL.64 [R1+0x988], R156 ;  /* 0x0009889c01007387 */ /* 0x000fe80000100a00 */
[----:B------:R-:W-:Y:S04]  /*91390*/  STL.64 [R1+0x980], R228 ;  /* 0x000980e401007387 */ /* 0x000fe80000100a00 */
[----:B------:R-:W-:Y:S04]  /*913a0*/  STL.64 [R1+0x978], R224 ;  /* 0x000978e001007387 */ /* 0x000fe80000100a00 */
[----:B------:R-:W-:Y:S01]  /*913b0*/  STL.64 [R1+0x970], R220 ;  /* 0x000970dc01007387 */ /* 0x000fe20000100a00 */
[----:B------:R-:W-:-:S03]  /*913c0*/  IMAD.MOV.U32 R184, RZ, RZ, R169 ;  /* 0x000000ffffb87224 */ /* 0x000fc600078e00a9 */
[----:B------:R-:W-:Y:S01]  /*913d0*/  STL.64 [R1+0x968], R216 ;  /* 0x000968d801007387 */ /* 0x000fe20000100a00 */
[----:B------:R-:W-:-:S03]  /*913e0*/  IMAD.MOV.U32 R185, RZ, RZ, R22 ;  /* 0x000000ffffb97224 */ /* 0x000fc600078e0016 */
[----:B------:R-:W-:Y:S01]  /*913f0*/  STL.64 [R1+0x960], R212 ;  /* 0x000960d401007387 */ /* 0x000fe20000100a00 */
[----:B------:R-:W-:Y:S01]  /*91400*/  MOV R182, R171 ;  /* 0x000000ab00b67202 */ /* 0x000fe20000000f00 */
[----:B------:R-:W-:Y:S02]  /*91410*/  IMAD.MOV.U32 R183, RZ, RZ, R23 ;  /* 0x000000ffffb77224 */ /* 0x000fe400078e0017 */
[----:B------:R-:W-:Y:S01]  /*91420*/  STL.64 [R1+0x958], R208 ;  /* 0x000958d001007387 */ /* 0x000fe20000100a00 */
[----:B------:R-:W-:Y:S01]  /*91430*/  IMAD.MOV.U32 R180, RZ, RZ, R252 ;  /* 0x000000ffffb47224 */ /* 0x000fe200078e00fc */
[----:B------:R-:W-:Y:S02]  /*91440*/  MOV R181, R152 ;  /* 0x0000009800b57202 */ /* 0x000fe40000000f00 */
[----:B------:R-:W-:Y:S01]  /*91450*/  STL.64 [R1+0x950], R204 ;  /* 0x000950cc01007387 */ /* 0x000fe20000100a00 */
[----:B------:R-:W-:-:S03]  /*91460*/  IMAD.MOV.U32 R178, RZ, RZ, R175 ;  /* 0x000000ffffb27224 */ /* 0x000fc600078e00af */
[----:B------:R-:W-:Y:S01]  /*91470*/  STL.64 [R1+0x948], R194 ;  /* 0x000948c201007387 */ /* 0x000fe20000100a00 */
[----:B------:R-:W-:Y:S01]  /*91480*/  IMAD.MOV.U32 R179, RZ, RZ, R153 ;  /* 0x000000ffffb37224 */ /* 0x000fe200078e0099 */
[----:B------:R-:W-:Y:S02]  /*91490*/  MOV R12, R8 ;  /* 0x00000008000c7202 */ /* 0x000fe40000000f00 */
[----:B------:R-:W-:Y:S01]  /*914a0*/  STL.64 [R1+0x940], R192 ;  /* 0x000940c001007387 */ /* 0x000fe20000100a00 */
[----:B------:R-:W-:Y:S01]  /*914b0*/  IMAD.MOV.U32 R13, RZ, RZ, R154 ;  /* 0x000000ffff0d7224 */ /* 0x000fe200078e009a */
[----:B------:R-:W-:Y:S02]  /*914c0*/  MOV R11, R155 ;  /* 0x0000009b000b7202 */ /* 0x000fe40000000f00 */
[----:B------:R-:W-:Y:S01]  /*914d0*/  STL.64 [R1+0x938], R190 ;  /* 0x000938be01007387 */ /* 0x000fe20000100a00 */
[----:B------:R-:W-:-:S03]  /*914e0*/  IMAD.MOV.U32 R10, RZ, RZ, R6 ;  /* 0x000000ffff0a7224 */ /* 0x000fc600078e0006 */
[----:B------:R-:W-:Y:S04]  /*914f0*/  STL.64 [R1+0x930], R186 ;  /* 0x000930ba01007387 */ /* 0x000fe80000100a00 */
[----:B------:R-:W-:Y:S04]  /*91500*/  STL.64 [R1+0x928], R184 ;  /* 0x000928b801007387 */ /* 0x000fe80000100a00 */
[----:B------:R-:W-:Y:S04]  /*91510*/  STL.64 [R1+0x920], R182 ;  /* 0x000920b601007387 */ /* 0x000fe80000100a00 */
[----:B------:R-:W-:Y:S04]  /*91520*/  STL.64 [R1+0x918], R180 ;  /* 0x000918b401007387 */ /* 0x000fe80000100a00 */
[----:B------:R-:W-:Y:S04]  /*91530*/  STL.64 [R1+0x910], R178 ;  /* 0x000910b201007387 */ /* 0x000fe80000100a00 */
[----:B------:R1:W-:Y:S04]  /*91540*/  STL.64 [R1+0x908], R12 ;  /* 0x0009080c01007387 */ /* 0x0003e80000100a00 */
[----:B------:R2:W-:Y:S04]  /*91550*/  STL.64 [R1+0x900], R10 ;  /* 0x0009000a01007387 */ /* 0x0005e80000100a00 */
[----:B------:R-:W3:Y:S04]  /*91560*/  LDL.LU R8, [R1+0xde8] ;  /* 0x000de80001087983 */ /* 0x000ee80000300800 */
[----:B------:R-:W4:Y:S04]  /*91570*/  LDL.LU R21, [R1+0xe28] ;  /* 0x000e280001157983 */ /* 0x000f280000300800 */
[----:B------:R-:W4:Y:S04]  /*91580*/  LDL.LU R20, [R1+0xde4] ;  /* 0x000de40001147983 */ /* 0x000f280000300800 */
[----:B------:R-:W4:Y:S04]  /*91590*/  LDL.LU R22, [R1+0xe24] ;  /* 0x000e240001167983 */ /* 0x000f280000300800 */
[----:B------:R-:W4:Y:S04]  /*915a0*/  LDL.LU R6, [R1+0xe68] ;  /* 0x000e680001067983 */ /* 0x000f280000300800 */
[----:B------:R-:W4:Y:S04]  /*915b0*/  LDL.LU R15, [R1+0xea8] ;  /* 0x000ea800010f7983 */ /* 0x000f280000300800 */
[----:B------:R-:W4:Y:S04]  /*915c0*/  LDL.LU R14, [R1+0xe64] ;  /* 0x000e6400010e7983 */ /* 0x000f280000300800 */
[----:B------:R-:W4:Y:S04]  /*915d0*/  LDL.LU R16, [R1+0xea4] ;  /* 0x000ea40001107983 */ /* 0x000f280000300800 */
        /* <DEDUP_REMOVED lines=16> */
[----:B------:R-:W-:Y:S01]  /*916e0*/  LDGSTS.E [R4+0x27400], desc[UR60][R12.64], P0 ;  /* 0x274000000c047fae */ /* 0x000fe2000812187c */
[----:B------:R-:W-:-:S03]  /*916f0*/  LOP3.LUT R3, R7, 0x10, RZ, 0x3c, !PT ;  /* 0x0000001007037812 */ /* 0x000fc600078e3cff */
[----:B------:R2:W-:Y:S04]  /*91700*/  LDGSTS.E [R4+0x27800], desc[UR60][R10.64], P0 ;  /* 0x278000000a047fae */ /* 0x0005e8000812187c */
[----:B-1----:R-:W4:Y:S04]  /*91710*/  LDL.LU R12, [R1+0xee8] ;  /* 0x000ee800010c7983 */ /* 0x002f280000300800 */
[----:B------:R-:W4:Y:S04]  /*91720*/  LDL.LU R18, [R1+0xf28] ;  /* 0x000f280001127983 */ /* 0x000f280000300800 */
[----:B------:R-:W4:Y:S04]  /*91730*/  LDL.LU R17, [R1+0xee4] ;  /* 0x000ee40001117983 */ /* 0x000f280000300800 */
[----:B------:R-:W4:Y:S01]  /*91740*/  LDL.LU R19, [R1+0xf24] ;  /* 0x000f240001137983 */ /* 0x000f220000300800 */
[----:B------:R-:W-:Y:S01]  /*91750*/  IMAD.IADD R3, R3, 0x1, R9 ;  /* 0x0000000103037824 */ /* 0x000fe200078e0209 */
[----:B--2---:R-:W-:Y:S01]  /*91760*/  MOV R11, R174 ;  /* 0x000000ae000b7202 */ /* 0x004fe20000000f00 */
[----:B------:R-:W-:Y:S01]  /*91770*/  IMAD.MOV.U32 R10, RZ, RZ, R173 ;  /* 0x000000ffff0a7224 */ /* 0x000fe200078e00ad */
[----:B------:R-:W-:Y:S04]  /*91780*/  LDGSTS.E [R4+0x27c00], desc[UR60][R176.64], P0 ;  /* 0x27c00000b0047fae */ /* 0x000fe8000812187c */
[----:B------:R-:W2:Y:S04]  /*91790*/  LDL.LU R13, [R1+0xf68] ;  /* 0x000f6800010d7983 */ /* 0x000ea80000300800 */
[----:B------:R1:W-:Y:S04]  /*917a0*/  LDGSTS.E [R3+0x80], desc[UR60][R10.64], P0 ;  /* 0x000800000a037fae */ /* 0x0003e8000812187c */
[----:B------:R-:W2:Y:S01]  /*917b0*/  LDL.LU R4, [R1+0xfa8] ;  /* 0x000fa80001047983 */ /* 0x000ea20000300800 */
[----:B---3--:R-:W-:-:S02]  /*917c0*/  IADD3 R8, P1, R8, R5, RZ ;  /* 0x0000000508087210 */ /* 0x008fc40007f3e0ff */
[----:B----4-:R-:W-:-:S03]  /*917d0*/  IADD3 R21, P2, R21, R5, RZ ;  /* 0x0000000515157210 */ /* 0x010fc60007f5e0ff */
[----:B------:R-:W-:Y:S01]  /*917e0*/  IMAD.X R20, R20, 0x1, R0, P1 ;  /* 0x0000000114147824 */ /* 0x000fe200008e0600 */
[----:B------:R-:W-:Y:S01]  /*917f0*/  STL [R1+0xde8], R8 ;  /* 0x000de80801007387 */ /* 0x000fe20000100800 */
[----:B-1----:R-:W-:Y:S02]  /*91800*/  MOV R10, R8 ;  /* 0x00000008000a7202 */ /* 0x002fe40000000f00 */
[----:B------:R-:W-:Y:S01]  /*91810*/  IMAD.MOV.U32 R11, RZ, RZ, R20 ;  /* 0x000000ffff0b7224 */ /* 0x000fe200078e0014 */
[----:B------:R1:W-:Y:S01]  /*91820*/  STL [R1+0xde4], R20 ;  /* 0x000de41401007387 */ /* 0x0003e20000100800 */
[--C-:B------:R-:W-:Y:S01]  /*91830*/  IMAD.X R22, R22, 0x1, R0.reuse, P2 ;  /* 0x0000000116167824 */ /* 0x100fe200010e0600 */
[-C--:B------:R-:W-:Y:S02]  /*91840*/  IADD3 R6, P1, R6, R5.reuse, RZ ;  /* 0x0000000506067210 */ /* 0x080fe40007f3e0ff */
[----:B------:R-:W-:Y:S04]  /*91850*/  STL [R1+0xe28], R21 ;  /* 0x000e281501007387 */ /* 0x000fe80000100800 */
[----:B------:R3:W-:Y:S04]  /*91860*/  LDGSTS.E [R3+0x480], desc[UR60][R10.64], P0 ;  /* 0x004800000a037fae */ /* 0x0007e8000812187c */
[----:B-1----:R-:W4:Y:S01]  /*91870*/  LDL.LU R20, [R1+0xf64] ;  /* 0x000f640001147983 */ /* 0x002f220000300800 */
[----:B------:R-:W-:Y:S01]  /*91880*/  IADD3 R15, P2, R15, R5, RZ ;  /* 0x000000050f0f7210 */ /* 0x000fe20007f5e0ff */
[----:B------:R-:W-:-:S02]  /*91890*/  IMAD.X R14, R14, 0x1, R0, P1 ;  /* 0x000000010e0e7824 */ /* 0x000fc400008e0600 */
[----:B------:R-:W-:Y:S01]  /*918a0*/  STL [R1+0xe24], R22 ;  /* 0x000e241601007387 */ /* 0x000fe20000100800 */
[----:B---3--:R-:W-:Y:S01]  /*918b0*/  IMAD.MOV.U32 R10, RZ, RZ, R21 ;  /* 0x000000ffff0a7224 */ /* 0x008fe200078e0015 */
[----:B------:R-:W-:Y:S02]  /*918c0*/  MOV R11, R22 ;  /* 0x00000016000b7202 */ /* 0x000fe40000000f00 */
[----:B------:R-:W3:Y:S01]  /*918d0*/  LDL.LU R8, [R1+0xfa4] ;  /* 0x000fa40001087983 */ /* 0x000ee20000300800 */
[----:B------:R-:W-:-:S03]  /*918e0*/  IMAD.X R16, R16, 0x1, R0, P2 ;  /* 0x0000000110107824 */ /* 0x000fc600010e0600 */
[----:B------:R1:W-:Y:S04]  /*918f0*/  LDGSTS.E [R3+0x880], desc[UR60][R10.64], P0 ;  /* 0x008800000a037fae */ /* 0x0003e8000812187c */
[----:B------:R-:W-:Y:S04]  /*91900*/  STL [R1+0xe68], R6 ;  /* 0x000e680601007387 */ /* 0x000fe80000100800 */
[----:B------:R1:W-:Y:S02]  /*91910*/  STL [R1+0xe64], R14 ;  /* 0x000e640e01007387 */ /* 0x0003e40000100800 */
[----:B-1----:R-:W-:Y:S01]  /*91920*/  MOV R10, R6 ;  /* 0x00000006000a7202 */ /* 0x002fe20000000f00 */
[----:B------:R-:W-:Y:S01]  /*91930*/  IMAD.MOV.U32 R11, RZ, RZ, R14 ;  /* 0x000000ffff0b7224 */ /* 0x000fe200078e000e */
[----:B------:R1:W-:Y:S04]  /*91940*/  STL [R1+0xea8], R15 ;  /* 0x000ea80f01007387 */ /* 0x0003e80000100800 */
[----:B------:R-:W3:Y:S04]  /*91950*/  LDL.LU R14, [R1+0xfe8] ;  /* 0x000fe800010e7983 */ /* 0x000ee80000300800 */
[----:B------:R1:W-:Y:S04]  /*91960*/  STL [R1+0xea4], R16 ;  /* 0x000ea41001007387 */ /* 0x0003e80000100800 */
[----:B------:R1:W-:Y:S04]  /*91970*/  LDGSTS.E [R3+0xc80], desc[UR60][R10.64], P0 ;  /* 0x00c800000a037fae */ /* 0x0003e8000812187c */
[----:B------:R-:W3:Y:S01]  /*91980*/  LDL.LU R6, [R1+0x1028] ;  /* 0x0010280001067983 */ /* 0x000ee20000300800 */
[----:B-1----:R-:W-:-:S03]  /*91990*/  IMAD.MOV.U32 R10, RZ, RZ, R15 ;  /* 0x000000ffff0a7224 */ /* 0x002fc600078e000f */
[----:B------:R-:W3:Y:S01]  /*919a0*/  LDL.LU R15, [R1+0xfe4] ;  /* 0x000fe400010f7983 */ /* 0x000ee20000300800 */
[----:B------:R-:W-:-:S03]  /*919b0*/  MOV R11, R16 ;  /* 0x00000010000b7202 */ /* 0x000fc60000000f00 */
[----:B------:R-:W3:Y:S04]  /*919c0*/  LDL.LU R16, [R1+0x1024] ;  /* 0x0010240001107983 */ /* 0x000ee80000300800 */
[----:B------:R1:W-:Y:S01]  /*919d0*/  LDGSTS.E [R3+0x1080], desc[UR60][R10.64], P0 ;  /* 0x010800000a037fae */ /* 0x0003e2000812187c */
[-C--:B------:R-:W-:Y:S02]  /*919e0*/  IADD3 R12, P1, R12, R5.reuse, RZ ;  /* 0x000000050c0c7210 */ /* 0x080fe40007f3e0ff */
[----:B------:R-:W-:-:S03]  /*919f0*/  IADD3 R18, P2, R18, R5, RZ ;  /* 0x0000000512127210 */ /* 0x000fc60007f5e0ff */
[--C-:B------:R-:W-:Y:S01]  /*91a00*/  IMAD.X R17, R17, 0x1, R0.reuse, P1 ;  /* 0x0000000111117824 */ /* 0x100fe200008e0600 */
[----:B------:R-:W-:Y:S01]  /*91a10*/  STL [R1+0xee8], R12 ;  /* 0x000ee80c01007387 */ /* 0x000fe20000100800 */
[----:B-1----:R-:W-:Y:S01]  /*91a20*/  MOV R10, R12 ;  /* 0x0000000c000a7202 */ /* 0x002fe20000000f00 */
[----:B------:R-:W-:Y:S02]  /*91a30*/  IMAD.X R19, R19, 0x1, R0, P2 ;  /* 0x0000000113137824 */ /* 0x000fe400010e0600 */
[----:B------:R1:W-:Y:S01]  /*91a40*/  STL [R1+0xee4], R17 ;  /* 0x000ee41101007387 */ /* 0x0003e20000100800 */
[----:B------:R-:W-:-:S03]  /*91a50*/  IMAD.MOV.U32 R11, RZ, RZ, R17 ;  /* 0x000000ffff0b7224 */ /* 0x000fc600078e0011 */
[----:B------:R-:W-:Y:S04]  /*91a60*/  STL [R1+0xf28], R18 ;  /* 0x000f281201007387 */ /* 0x000fe80000100800 */
[----:B------:R2:W-:Y:S04]  /*91a70*/  LDGSTS.E [R3+0x1480], desc[UR60][R10.64], P0 ;  /* 0x014800000a037fae */ /* 0x0005e8000812187c */
[----:B-1----:R-:W3:Y:S04]  /*91a80*/  LDL.LU R17, [R1+0x1068] ;  /* 0x0010680001117983 */ /* 0x002ee80000300800 */
[----:B------:R1:W-:Y:S04]  /*91a90*/  STL [R1+0xf24], R19 ;  /* 0x000f241301007387 */ /* 0x0003e80000100800 */
[----:B------:R-:W3:Y:S01]  /*91aa0*/  LDL.LU R12, [R1+0x10a8] ;  /* 0x0010a800010c7983 */ /* 0x000ee20000300800 */
[----:B--2---:R-:W-:-:S03]  /*91ab0*/  MOV R11, R19 ;  /* 0x00000013000b7202 */ /* 0x004fc60000000f00 */
[----:B-1----:R-:W2:Y:S01]  /*91ac0*/  LDL.LU R19, [R1+0x1064] ;  /* 0x0010640001137983 */ /* 0x002ea20000300800 */
[----:B------:R-:W-:-:S03]  /*91ad0*/  IMAD.MOV.U32 R10, RZ, RZ, R18 ;  /* 0x000000ffff0a7224 */ /* 0x000fc600078e0012 */
[----:B------:R-:W2:Y:S01]  /*91ae0*/  LDL.LU R18, [R1+0x10a4] ;  /* 0x0010a40001127983 */ /* 0x000ea20000300800 */
[-C--:B------:R-:W-:Y:S02]  /*91af0*/  IADD3 R13, P1, R13, R5.reuse, RZ ;  /* 0x000000050d0d7210 */ /* 0x080fe40007f3e0ff */
[----:B------:R-:W-:Y:S01]  /*91b00*/  IADD3 R4, P2, R4, R5, RZ ;  /* 0x0000000504047210 */ /* 0x000fe20007f5e0ff */
[----:B------:R1:W-:Y:S04]  /*91b10*/  LDGSTS.E [R3+0x1880], desc[UR60][R10.64], P0 ;  /* 0x018800000a037fae */ /* 0x0003e8000812187c */
[----:B------:R3:W-:Y:S01]  /*91b20*/  STL [R1+0xf68], R13 ;  /* 0x000f680d01007387 */ /* 0x0007e20000100800 */
[----:B-1----:R-:W-:Y:S01]  /*91b30*/  MOV R10, R13 ;  /* 0x0000000d000a7202 */ /* 0x002fe20000000f00 */
[----:B----4-:R-:W-:-:S05]  /*91b40*/  IMAD.X R20, R20, 0x1, R0, P1 ;  /* 0x0000000114147824 */ /* 0x010fca00008e0600 */
[----:B------:R1:W-:Y:S04]  /*91b50*/  STL [R1+0xf64], R20 ;  /* 0x000f641401007387 */ /* 0x0003e80000100800 */
[----:B------:R4:W-:Y:S01]  /*91b60*/  STL [R1+0xfa8], R4 ;  /* 0x000fa80401007387 */ /* 0x0009e20000100800 */
[----:B---3--:R-:W-:-:S03]  /*91b70*/  IMAD.X R8, R8, 0x1, R0, P2 ;  /* 0x0000000108087824 */ /* 0x008fc600010e0600 */
[----:B------:R-:W3:Y:S01]  /*91b80*/  LDL.LU R13, [R1+0x10e8] ;  /* 0x0010e800010d7983 */ /* 0x000ee20000300800 */
[----:B------:R-:W-:-:S03]  /*91b90*/  IMAD.MOV.U32 R11, RZ, RZ, R20 ;  /* 0x000000ffff0b7224 */ /* 0x000fc600078e0014 */
[----:B------:R4:W-:Y:S04]  /*91ba0*/  STL [R1+0xfa4], R8 ;  /* 0x000fa40801007387 */ /* 0x0009e80000100800 */
[----:B------:R-:W3:Y:S04]  /*91bb0*/  LDL.LU R21, [R1+0x1128] ;  /* 0x0011280001157983 */ /* 0x000ee80000300800 */
[----:B-1----:R-:W3:Y:S04]  /*91bc0*/  LDL.LU R20, [R1+0x10e4] ;  /* 0x0010e40001147983 */ /* 0x002ee80000300800 */
[----:B------:R1:W-:Y:S01]  /*91bd0*/  LDGSTS.E [R3+0x1c80], desc[UR60][R10.64], P0 ;  /* 0x01c800000a037fae */ /* 0x0003e2000812187c */
[----:B------:R-:W-:-:S03]  /*91be0*/  IADD3 R14, P1, R14, R5, RZ ;  /* 0x000000050e0e7210 */ /* 0x000fc60007f3e0ff */
[----:B------:R-:W3:Y:S01]  /*91bf0*/  LDL.LU R22, [R1+0x1124] ;  /* 0x0011240001167983 */ /* 0x000ee20000300800 */
[----:B-1----:R-:W-:Y:S01]  /*91c00*/  IMAD.MOV.U32 R10, RZ, RZ, R4 ;  /* 0x000000ffff0a7224 */ /* 0x002fe200078e0004 */
[----:B------:R-:W-:Y:S02]  /*91c10*/  MOV R11, R8 ;  /* 0x00000008000b7202 */ /* 0x000fe40000000f00 */
[----:B----4-:R-:W4:Y:S01]  /*91c20*/  LDL.LU R4, [R1+0x1168] ;  /* 0x0011680001047983 */ /* 0x010f220000300800 */
[----:B------:R-:W-:-:S03]  /*91c30*/  IADD3 R6, P2, R6, R5, RZ ;  /* 0x0000000506067210 */ /* 0x000fc60007f5e0ff */
[----:B------:R-:W4:Y:S01]  /*91c40*/  LDL.LU R8, [R1+0x11a8] ;  /* 0x0011a80001087983 */ /* 0x000f220000300800 */
[----:B------:R-:W-:-:S03]  /*91c50*/  IMAD.X R15, R15, 0x1, R0, P1 ;  /* 0x000000010f0f7824 */ /* 0x000fc600008e0600 */
[----:B------:R1:W-:Y:S01]  /*91c60*/  STL [R1+0xfe8], R14 ;  /* 0x000fe80e01007387 */ /* 0x0003e20000100800 */
[----:B------:R-:W-:-:S03]  /*91c70*/  IMAD.X R16, R16, 0x1, R0, P2 ;  /* 0x0000000110107824 */ /* 0x000fc600010e0600 */
[----:B------:R1:W-:Y:S04]  /*91c80*/  LDGSTS.E [R3+0x2080], desc[UR60][R10.64], P0 ;  /* 0x020800000a037fae */ /* 0x0003e8000812187c */
[----:B------:R1:W-:Y:S04]  /*91c90*/  STL [R1+0xfe4], R15 ;  /* 0x000fe40f01007387 */ /* 0x0003e80000100800 */
[----:B------:R1:W-:Y:S02]  /*91ca0*/  STL [R1+0x1028], R6 ;  /* 0x0010280601007387 */ /* 0x0003e40000100800 */
[----:B-1----:R-:W-:-:S02]  /*91cb0*/  MOV R10, R14 ;  /* 0x0000000e000a7202 */ /* 0x002fc40000000f00 */
[----:B------:R-:W4:Y:S01]  /*91cc0*/  LDL.LU R14, [R1+0x1164] ;  /* 0x00116400010e7983 */ /* 0x000f220000300800 */
[----:B------:R-:W-:-:S03]  /*91cd0*/  IMAD.MOV.U32 R11, RZ, RZ, R15 ;  /* 0x000000ffff0b7224 */ /* 0x000fc600078e000f */
[----:B------:R1:W-:Y:S04]  /*91ce0*/  STL [R1+0x1024], R16 ;  /* 0x0010241001007387 */ /* 0x0003e80000100800 */
[----:B------:R-:W4:Y:S04]  /*91cf0*/  LDL.LU R15, [R1+0x11a4] ;  /* 0x0011a400010f7983 */ /* 0x000f280000300800 */
[----:B------:R1:W-:Y:S02]  /*91d00*/  LDGSTS.E [R3+0x2480], desc[UR60][R10.64], P0 ;  /* 0x024800000a037fae */ /* 0x0003e4000812187c */
[----:B-1----:R-:W-:Y:S01]  /*91d10*/  IMAD.MOV.U32 R10, RZ, RZ, R6 ;  /* 0x000000ffff0a7224 */ /* 0x002fe200078e0006 */
[----:B------:R-:W-:Y:S01]  /*91d20*/  MOV R11, R16 ;  /* 0x00000010000b7202 */ /* 0x000fe20000000f00 */
[----:B------:R-:W4:Y:S04]  /*91d30*/  LDL.LU R6, [R1+0x11e8] ;  /* 0x0011e80001067983 */ /* 0x000f280000300800 */
[----:B------:R-:W4:Y:S04]  /*91d40*/  LDL.LU R16, [R1+0x1228] ;  /* 0x0012280001107983 */ /* 0x000f280000300800 */
[----:B------:R1:W-:Y:S01]  /*91d50*/  LDGSTS.E [R3+0x2880], desc[UR60][R10.64], P0 ;  /* 0x028800000a037fae */ /* 0x0003e2000812187c */
[----:B------:R-:W-:-:S05]  /*91d60*/  IADD3 R17, P1, R17, R5, RZ ;  /* 0x0000000511117210 */ /* 0x000fca0007f3e0ff */
[----:B------:R1:W-:Y:S01]  /*91d70*/  STL [R1+0x1068], R17 ;  /* 0x0010681101007387 */ /* 0x0003e20000100800 */
[----:B------:R-:W-:Y:S01]  /*91d80*/  IADD3 R12, P2, R12, R5, RZ ;  /* 0x000000050c0c7210 */ /* 0x000fe20007f5e0ff */
[----:B--2---:R-:W-:Y:S01]  /*91d90*/  IMAD.X R19, R19, 0x1, R0, P1 ;  /* 0x0000000113137824 */ /* 0x004fe200008e0600 */
[----:B-1----:R-:W-:-:S03]  /*91da0*/  MOV R10, R17 ;  /* 0x00000011000a7202 */ /* 0x002fc60000000f00 */
[----:B------:R-:W-:Y:S01]  /*91db0*/  IMAD.X R18, R18, 0x1, R0, P2 ;  /* 0x0000000112127824 */ /* 0x000fe200010e0600 */
[----:B------:R1:W-:Y:S04]  /*91dc0*/  STL [R1+0x1064], R19 ;  /* 0x0010641301007387 */ /* 0x0003e80000100800 */
[----:B------:R-:W-:Y:S04]  /*91dd0*/  STL [R1+0x10a8], R12 ;  /* 0x0010a80c01007387 */ /* 0x000fe80000100800 */
[----:B------:R-:W2:Y:S01]  /*91de0*/  LDL.LU R17, [R1+0x11e4] ;  /* 0x0011e40001117983 */ /* 0x000ea20000300800 */
[----:B------:R-:W-:-:S03]  /*91df0*/  IMAD.MOV.U32 R11, RZ, RZ, R19 ;  /* 0x000000ffff0b7224 */ /* 0x000fc600078e0013 */
[----:B------:R1:W-:Y:S04]  /*91e00*/  STL [R1+0x10a4], R18 ;  /* 0x0010a41201007387 */ /* 0x0003e80000100800 */
[----:B-1----:R-:W2:Y:S04]  /*91e10*/  LDL.LU R19, [R1+0x1224] ;  /* 0x0012240001137983 */ /* 0x002ea80000300800 */
[----:B------:R1:W-:Y:S02]  /*91e20*/  LDGSTS.E [R3+0x2c80], desc[UR60][R10.64], P0 ;  /* 0x02c800000a037fae */ /* 0x0003e4000812187c */
[----:B-1----:R-:W-:Y:S01]  /*91e30*/  IMAD.MOV.U32 R10, RZ, RZ, R12 ;  /* 0x000000ffff0a7224 */ /* 0x002fe200078e000c */
[----:B------:R-:W-:-:S02]  /*91e40*/  MOV R11, R18 ;  /* 0x00000012000b7202 */ /* 0x000fc40000000f00 */
[----:B------:R-:W2:Y:S04]  /*91e50*/  LDL.LU R18, [R1+0x1268] ;  /* 0x0012680001127983 */ /* 0x000ea80000300800 */
[----:B------:R-:W2:Y:S04]  /*91e60*/  LDL.LU R12, [R1+0x12a8] ;  /* 0x0012a800010c7983 */ /* 0x000ea80000300800 */
[----:B------:R1:W-:Y:S01]  /*91e70*/  LDGSTS.E [R3+0x3080], desc[UR60][R10.64], P0 ;  /* 0x030800000a037fae */ /* 0x0003e2000812187c */
[----:B---3--:R-:W-:-:S04]  /*91e80*/  IADD3 R13, P1, R13, R5, RZ ;  /* 0x000000050d0d7210 */ /* 0x008fc80007f3e0ff */
[----:B-1----:R-:W-:Y:S02]  /*91e90*/  MOV R10, R13 ;  /* 0x0000000d000a7202 */ /* 0x002fe40000000f00 */
[----:B------:R-:W-:Y:S01]  /*91ea0*/  IADD3 R21, P2, R21, R5, RZ ;  /* 0x0000000515157210 */ /* 0x000fe20007f5e0ff */
[----:B------:R-:W-:Y:S01]  /*91eb0*/  IMAD.X R20, R20, 0x1, R0, P1 ;  /* 0x0000000114147824 */ /* 0x000fe200008e0600 */
[----:B------:R-:W-:Y:S03]  /*91ec0*/  STL [R1+0x10e8], R13 ;  /* 0x0010e80d01007387 */ /* 0x000fe60000100800 */
[----:B------:R-:W-:Y:S01]  /*91ed0*/  IMAD.MOV.U32 R11, RZ, RZ, R20 ;  /* 0x000000ffff0b7224 */ /* 0x000fe200078e0014 */
[----:B------:R1:W-:Y:S01]  /*91ee0*/  STL [R1+0x10e4], R20 ;  /* 0x0010e41401007387 */ /* 0x0003e20000100800 */
[----:B------:R-:W-:-:S03]  /*91ef0*/  IMAD.X R22, R22, 0x1, R0, P2 ;  /* 0x0000000116167824 */ /* 0x000fc600010e0600 */
[----:B------:R-:W-:Y:S04]  /*91f00*/  STL [R1+0x1128], R21 ;  /* 0x0011281501007387 */ /* 0x000fe80000100800 */
[----:B------:R3:W-:Y:S04]  /*91f10*/  LDGSTS.E [R3+0x3480], desc[UR60][R10.64], P0 ;  /* 0x034800000a037fae */ /* 0x0007e8000812187c */
[----:B-1----:R-:W2:Y:S01]  /*91f20*/  LDL.LU R20, [R1+0x1264] ;  /* 0x0012640001147983 */ /* 0x002ea20000300800 */
[----:B----4-:R-:W-:-:S03]  /*91f30*/  IADD3 R4, P1, R4, R5, RZ ;  /* 0x0000000504047210 */ /* 0x010fc60007f3e0ff */
[----:B------:R-:W-:Y:S01]  /*91f40*/  STL [R1+0x1124], R22 ;  /* 0x0011241601007387 */ /* 0x000fe20000100800 */
[----:B------:R-:W-:Y:S01]  /*91f50*/  IADD3 R8, P2, R8, R5, RZ ;  /* 0x0000000508087210 */ /* 0x000fe20007f5e0ff */
[----:B---3--:R-:W-:Y:S01]  /*91f60*/  IMAD.MOV.U32 R10, RZ, RZ, R21 ;  /* 0x000000ffff0a7224 */ /* 0x008fe200078e0015 */
[----:B------:R-:W-:Y:S01]  /*91f70*/  MOV R11, R22 ;  /* 0x00000016000b7202 */ /* 0x000fe20000000f00 */
[----:B------:R-:W3:Y:S04]  /*91f80*/  LDL.LU R13, [R1+0x12a4] ;  /* 0x0012a400010d7983 */ /* 0x000ee80000300800 */
[----:B------:R1:W-:Y:S04]  /*91f90*/  LDGSTS.E [R3+0x3880], desc[UR60][R10.64], P0 ;  /* 0x038800000a037fae */ /* 0x0003e8000812187c */
[----:B------:R-:W-:Y:S01]  /*91fa0*/  STL [R1+0x1168], R4 ;  /* 0x0011680401007387 */ /* 0x000fe20000100800 */
[----:B-1----:R-:W-:Y:S01]  /*91fb0*/  MOV R10, R4 ;  /* 0x00000004000a7202 */ /* 0x002fe20000000f00 */
[----:B------:R-:W-:-:S04]  /*91fc0*/  IMAD.X R14, R14, 0x1, R0, P1 ;  /* 0x000000010e0e7824 */ /* 0x000fc800008e0600 */
[----:B------:R-:W-:Y:S01]  /*91fd0*/  IMAD.MOV.U32 R11, RZ, RZ, R14 ;  /* 0x000000ffff0b7224 */ /* 0x000fe200078e000e */
[----:B------:R1:W-:Y:S01]  /*91fe0*/  STL [R1+0x1164], R14 ;  /* 0x0011640e01007387 */ /* 0x0003e20000100800 */
[----:B------:R-:W-:-:S03]  /*91ff0*/  IMAD.X R15, R15, 0x1, R0, P2 ;  /* 0x000000010f0f7824 */ /* 0x000fc600010e0600 */
[----:B------:R-:W-:Y:S04]  /*92000*/  STL [R1+0x11a8], R8 ;  /* 0x0011a80801007387 */ /* 0x000fe80000100800 */
[----:B------:R4:W-:Y:S04]  /*92010*/  LDGSTS.E [R3+0x3c80], desc[UR60][R10.64], P0 ;  /* 0x03c800000a037fae */ /* 0x0009e8000812187c */
[----:B-1----:R-:W3:Y:S04]  /*92020*/  LDL.LU R14, [R1+0x12e8] ;  /* 0x0012e800010e7983 */ /* 0x002ee80000300800 */
[----:B------:R1:W-:Y:S04]  /*92030*/  STL [R1+0x11a4], R15 ;  /* 0x0011a40f01007387 */ /* 0x0003e80000100800 */
[----:B------:R-:W3:Y:S01]  /*92040*/  LDL.LU R4, [R1+0x1328] ;  /* 0x0013280001047983 */ /* 0x000ee20000300800 */
[----:B----4-:R-:W-:Y:S01]  /*92050*/  MOV R11, R15 ;  /* 0x0000000f000b7202 */ /* 0x010fe20000000f00 */
[----:B------:R-:W-:-:S02]  /*92060*/  IMAD.MOV.U32 R10, RZ, RZ, R8 ;  /* 0x000000ffff0a7224 */ /* 0x000fc400078e0008 */
[----:B-1----:R-:W4:Y:S04]  /*92070*/  LDL.LU R15, [R1+0x12e4] ;  /* 0x0012e400010f7983 */ /* 0x002f280000300800 */
[----:B------:R-:W4:Y:S01]  /*92080*/  LDL.LU R8, [R1+0x1324] ;  /* 0x0013240001087983 */ /* 0x000f220000300800 */
[-C--:B------:R-:W-:Y:S02]  /*92090*/  IADD3 R6, P1, R6, R5.reuse, RZ ;  /* 0x0000000506067210 */ /* 0x080fe40007f3e0ff */
[----:B------:R-:W-:Y:S01]  /*920a0*/  IADD3 R16, P2, R16, R5, RZ ;  /* 0x0000000510107210 */ /* 0x000fe20007f5e0ff */
[----:B------:R1:W-:Y:S04]  /*920b0*/  LDGSTS.E [R3+0x4080], desc[UR60][R10.64], P0 ;  /* 0x040800000a037fae */ /* 0x0003e8000812187c */
[----:B------:R2:W-:Y:S01]  /*920c0*/  STL [R1+0x11e8], R6 ;  /* 0x0011e80601007387 */ /* 0x0005e20000100800 */
[----:B-1----:R-:W-:Y:S01]  /*920d0*/  MOV R10, R6 ;  /* 0x00000006000a7202 */ /* 0x002fe20000000f00 */
[----:B--2---:R-:W-:-:S04]  /*920e0*/  IMAD.X R17, R17, 0x1, R0, P1 ;  /* 0x0000000111117824 */ /* 0x004fc800008e0600 */
[----:B------:R-:W-:Y:S01]  /*920f0*/  IMAD.MOV.U32 R11, RZ, RZ, R17 ;  /* 0x000000ffff0b7224 */ /* 0x000fe200078e0011 */
[----:B------:R1:W-:Y:S01]  /*92100*/  STL [R1+0x11e4], R17 ;  /* 0x0011e41101007387 */ /* 0x0003e20000100800 */
[----:B------:R-:W-:-:S03]  /*92110*/  IMAD.X R19, R19, 0x1, R0, P2 ;  /* 0x0000000113137824 */ /* 0x000fc600010e0600 */
[----:B------:R2:W-:Y:S04]  /*92120*/  STL [R1+0x1228], R16 ;  /* 0x0012281001007387 */ /* 0x0005e80000100800 */
[----:B------:R-:W4:Y:S04]  /*92130*/  LDL.LU R6, [R1+0x1368] ;  /* 0x0013680001067983 */ /* 0x000f280000300800 */
[----:B------:R2:W-:Y:S04]  /*92140*/  STL [R1+0x1224], R19 ;  /* 0x0012241301007387 */ /* 0x0005e80000100800 */
[----:B------:R2:W-:Y:S04]  /*92150*/  LDGSTS.E [R3+0x4480], desc[UR60][R10.64], P0 ;  /* 0x044800000a037fae */ /* 0x0005e8000812187c */
[----:B-1----:R-:W4:Y:S01]  /*92160*/  LDL.LU R17, [R1+0x13a8] ;  /* 0x0013a80001117983 */ /* 0x002f220000300800 */
[----:B--2---:R-:W-:-:S03]  /*92170*/  IMAD.MOV.U32 R10, RZ, RZ, R16 ;  /* 0x000000ffff0a7224 */ /* 0x004fc600078e0010 */
[----:B------:R-:W2:Y:S01]  /*92180*/  LDL.LU R16, [R1+0x1364] ;  /* 0x0013640001107983 */ /* 0x000ea20000300800 */
[----:B------:R-:W-:-:S03]  /*92190*/  MOV R11, R19 ;  /* 0x00000013000b7202 */ /* 0x000fc60000000f00 */
[----:B------:R-:W2:Y:S01]  /*921a0*/  LDL.LU R19, [R1+0x13a4] ;  /* 0x0013a40001137983 */ /* 0x000ea20000300800 */
[-C--:B------:R-:W-:Y:S02]  /*921b0*/  IADD3 R18, P1, R18, R5.reuse, RZ ;  /* 0x0000000512127210 */ /* 0x080fe40007f3e0ff */
[----:B------:R-:W-:Y:S01]  /*921c0*/  IADD3 R12, P2, R12, R5, RZ ;  /* 0x000000050c0c7210 */ /* 0x000fe20007f5e0ff */
[----:B------:R1:W-:Y:S04]  /*921d0*/  LDGSTS.E [R3+0x4880], desc[UR60][R10.64], P0 ;  /* 0x048800000a037fae */ /* 0x0003e8000812187c */
[----:B------:R3:W-:Y:S01]  /*921e0*/  STL [R1+0x1268], R18 ;  /* 0x0012681201007387 */ /* 0x0007e20000100800 */
[----:B-1----:R-:W-:Y:S01]  /*921f0*/  MOV R10, R18 ;  /* 0x00000012000a7202 */ /* 0x002fe20000000f00 */
[----:B------:R-:W-:-:S05]  /*92200*/  IMAD.X R20, R20, 0x1, R0, P1 ;  /* 0x0000000114147824 */ /* 0x000fca00008e0600 */
        /* <DEDUP_REMOVED lines=8> */
[----:B------:R1:W-:Y:S04]  /*92290*/  LDGSTS.E [R3+0x4c80], desc[UR60][R10.64], P0 ;  /* 0x04c800000a037fae */ /* 0x0003e8000812187c */
[----:B------:R-:W3:Y:S01]  /*922a0*/  LDL.LU R22, [R1+0x1424] ;  /* 0x0014240001167983 */ /* 0x000ee20000300800 */
[----:B-1----:R-:W-:Y:S01]  /*922b0*/  IMAD.MOV.U32 R10, RZ, RZ, R12 ;  /* 0x000000ffff0a7224 */ /* 0x002fe200078e000c */
[----:B------:R-:W-:-:S02]  /*922c0*/  MOV R11, R13 ;  /* 0x0000000d000b7202 */ /* 0x000fc40000000f00 */
[----:B------:R-:W3:Y:S04]  /*922d0*/  LDL.LU R12, [R1+0x1468] ;  /* 0x00146800010c7983 */ /* 0x000ee80000300800 */
[----:B------:R-:W3:Y:S01]  /*922e0*/  LDL.LU R13, [R1+0x14a8] ;  /* 0x0014a800010d7983 */ /* 0x000ee20000300800 */
[----:B------:R-:W-:-:S03]  /*922f0*/  IADD3 R14, P1, R14, R5, RZ ;  /* 0x000000050e0e7210 */ /* 0x000fc60007f3e0ff */
[----:B------:R1:W-:Y:S01]  /*92300*/  LDGSTS.E [R3+0x5080], desc[UR60][R10.64], P0 ;  /* 0x050800000a037fae */ /* 0x0003e2000812187c */
[----:B------:R-:W-:-:S03]  /*92310*/  IADD3 R4, P2, R4, R5, RZ ;  /* 0x0000000504047210 */ /* 0x000fc60007f5e0ff */
[----:B------:R1:W-:Y:S01]  /*92320*/  STL [R1+0x12e8], R14 ;  /* 0x0012e80e01007387 */ /* 0x0003e20000100800 */
[--C-:B----4-:R-:W-:Y:S01]  /*92330*/  IMAD.X R15, R15, 0x1, R0.reuse, P1 ;  /* 0x000000010f0f7824 */ /* 0x110fe200008e0600 */
[----:B-1----:R-:W-:Y:S01]  /*92340*/  MOV R10, R14 ;  /* 0x0000000e000a7202 */ /* 0x002fe20000000f00 */
[----:B------:R-:W-:-:S03]  /*92350*/  IMAD.X R8, R8, 0x1, R0, P2 ;  /* 0x0000000108087824 */ /* 0x000fc600010e0600 */
[----:B------:R1:W-:Y:S04]  /*92360*/  STL [R1+0x12e4], R15 ;  /* 0x0012e40f01007387 */ /* 0x0003e80000100800 */
[----:B------:R-:W-:Y:S01]  /*92370*/  STL [R1+0x1328], R4 ;  /* 0x0013280401007387 */ /* 0x000fe20000100800 */
[----:B------:R-:W-:-:S03]  /*92380*/  IMAD.MOV.U32 R11, RZ, RZ, R15 ;  /* 0x000000ffff0b7224 */ /* 0x000fc600078e000f */
[----:B------:R-:W4:Y:S04]  /*92390*/  LDL.LU R14, [R1+0x1464] ;  /* 0x00146400010e7983 */ /* 0x000f280000300800 */
[----:B------:R1:W-:Y:S04]  /*923a0*/  STL [R1+0x1324], R8 ;  /* 0x0013240801007387 */ /* 0x0003e80000100800 */
[----:B-1----:R-:W4:Y:S04]  /*923b0*/  LDL.LU R15, [R1+0x14a4] ;  /* 0x0014a400010f7983 */ /* 0x002f280000300800 */
[----:B------:R1:W-:Y:S02]  /*923c0*/  LDGSTS.E [R3+0x5480], desc[UR60][R10.64], P0 ;  /* 0x054800000a037fae */ /* 0x0003e4000812187c */
[----:B-1----:R-:W-:Y:S01]  /*923d0*/  IMAD.MOV.U32 R10, RZ, RZ, R4 ;  /* 0x000000ffff0a7224 */ /* 0x002fe200078e0004 */
[----:B------:R-:W-:-:S02]  /*923e0*/  MOV R11, R8 ;  /* 0x00000008000b7202 */ /* 0x000fc40000000f00 */
[----:B------:R-:W4:Y:S01]  /*923f0*/  LDL.LU R8, [R1+0x14e8] ;  /* 0x0014e80001087983 */ /* 0x000f220000300800 */
[----:B------:R-:W-:-:S03]  /*92400*/  IADD3 R6, P1, R6, R5, RZ ;  /* 0x0000000506067210 */ /* 0x000fc60007f3e0ff */
[----:B------:R-:W4:Y:S04]  /*92410*/  LDL.LU R4, [R1+0x1528] ;  /* 0x0015280001047983 */ /* 0x000f280000300800 */
[----:B------:R-:W-:Y:S04]  /*92420*/  STL [R1+0x1368], R6 ;  /* 0x0013680601007387 */ /* 0x000fe80000100800 */
[----:B------:R1:W-:Y:S01]  /*92430*/  LDGSTS.E [R3+0x5880], desc[UR60][R10.64], P0 ;  /* 0x058800000a037fae */ /* 0x0003e2000812187c */
[----:B------:R-:W-:Y:S01]  /*92440*/  IADD3 R17, P2, R17, R5, RZ ;  /* 0x0000000511117210 */ /* 0x000fe20007f5e0ff */
[----:B--2---:R-:W-:-:S04]  /*92450*/  IMAD.X R16, R16, 0x1, R0, P1 ;  /* 0x0000000110107824 */ /* 0x004fc800008e0600 */
[----:B------:R-:W-:Y:S01]  /*92460*/  IMAD.X R19, R19, 0x1, R0, P2 ;  /* 0x0000000113137824 */ /* 0x000fe200010e0600 */
[----:B------:R2:W-:Y:S01]  /*92470*/  STL [R1+0x1364], R16 ;  /* 0x0013641001007387 */ /* 0x0005e20000100800 */
[----:B-1----:R-:W-:-:S03]  /*92480*/  IMAD.MOV.U32 R11, RZ, RZ, R16 ;  /* 0x000000ffff0b7224 */ /* 0x002fc600078e0010 */
[----:B------:R-:W-:Y:S01]  /*92490*/  STL [R1+0x13a8], R17 ;  /* 0x0013a81101007387 */ /* 0x000fe20000100800 */
[----:B------:R-:W-:-:S03]  /*924a0*/  MOV R10, R6 ;  /* 0x00000006000a7202 */ /* 0x000fc60000000f00 */
[----:B--2---:R-:W2:Y:S04]  /*924b0*/  LDL.LU R16, [R1+0x14e4] ;  /* 0x0014e40001107983 */ /* 0x004ea80000300800 */
[----:B------:R1:W-:Y:S04]  /*924c0*/  STL [R1+0x13a4], R19 ;  /* 0x0013a41301007387 */ /* 0x0003e80000100800 */
[----:B------:R-:W2:Y:S04]  /*924d0*/  LDL.LU R6, [R1+0x1524] ;  /* 0x0015240001067983 */ /* 0x000ea80000300800 */
[----:B------:R1:W-:Y:S02]  /*924e0*/  LDGSTS.E [R3+0x5c80], desc[UR60][R10.64], P0 ;  /* 0x05c800000a037fae */ /* 0x0003e4000812187c */
[----:B-1----:R-:W-:Y:S01]  /*924f0*/  IMAD.MOV.U32 R10, RZ, RZ, R17 ;  /* 0x000000ffff0a7224 */ /* 0x002fe200078e0011 */
[----:B------:R-:W-:-:S02]  /*92500*/  MOV R11, R19 ;  /* 0x00000013000b7202 */ /* 0x000fc40000000f00 */
[----:B------:R-:W2:Y:S04]  /*92510*/  LDL.LU R19, [R1+0x1568] ;  /* 0x0015680001137983 */ /* 0x000ea80000300800 */
[----:B------:R1:W-:Y:S04]  /*92520*/  LDGSTS.E [R3+0x6080], desc[UR60][R10.64], P0 ;  /* 0x060800000a037fae */ /* 0x0003e8000812187c */
[----:B------:R-:W2:Y:S01]  /*92530*/  LDL.LU R17, [R1+0x15a8] ;  /* 0x0015a80001117983 */ /* 0x000ea20000300800 */
        /* <DEDUP_REMOVED lines=11> */
[----:B------:R-:W-:-:S03]  /*925f0*/  IADD3 R12, P1, R12, R5, RZ ;  /* 0x000000050c0c7210 */ /* 0x000fc60007f3e0ff */
        /* <DEDUP_REMOVED lines=8> */
[----:B----4-:R-:W-:-:S04]  /*92680*/  IMAD.X R14, R14, 0x1, R0, P1 ;  /* 0x000000010e0e7824 */ /* 0x010fc800008e0600 */
        /* <DEDUP_REMOVED lines=15> */
[----:B------:R-:W-:Y:S01]  /*92780*/  STL [R1+0x14e8], R8 ;  /* 0x0014e80801007387 */ /* 0x000fe20000100800 */
[----:B-1----:R-:W-:Y:S01]  /*92790*/  MOV R10, R8 ;  /* 0x00000008000a7202 */ /* 0x002fe20000000f00 */
[----:B--2---:R-:W-:-:S04]  /*927a0*/  IMAD.X R16, R16, 0x1, R0, P1 ;  /* 0x0000000110107824 */ /* 0x004fc800008e0600 */
[----:B------:R-:W-:Y:S01]  /*927b0*/  IMAD.MOV.U32 R11, RZ, RZ, R16 ;  /* 0x000000ffff0b7224 */ /* 0x000fe200078e0010 */
[----:B------:R1:W-:Y:S01]  /*927c0*/  STL [R1+0x14e4], R16 ;  /* 0x0014e41001007387 */ /* 0x0003e20000100800 */
[----:B------:R-:W-:-:S03]  /*927d0*/  IMAD.X R6, R6, 0x1, R0, P2 ;  /* 0x0000000106067824 */ /* 0x000fc600010e0600 */
[----:B------:R-:W-:Y:S04]  /*927e0*/  STL [R1+0x1528], R4 ;  /* 0x0015280401007387 */ /* 0x000fe80000100800 */
[----:B------:R2:W-:Y:S04]  /*927f0*/  STL [R1+0x1524], R6 ;  /* 0x0015240601007387 */ /* 0x0005e80000100800 */
[----:B------:R2:W-:Y:S04]  /*92800*/  LDGSTS.E [R3+0x7480], desc[UR60][R10.64], P0 ;  /* 0x074800000a037fae */ /* 0x0005e8000812187c */
[----:B-1----:R-:W4:Y:S04]  /*92810*/  LDL.LU R16, [R1+0x1664] ;  /* 0x0016640001107983 */ /* 0x002f280000300800 */
[----:B------:R-:W4:Y:S01]  /*92820*/  LDL.LU R8, [R1+0x1668] ;  /* 0x0016680001087983 */ /* 0x000f220000300800 */
[----:B--2---:R-:W-:Y:S01]  /*92830*/  MOV R11, R6 ;  /* 0x00000006000b7202 */ /* 0x004fe20000000f00 */
[----:B------:R-:W-:-:S02]  /*92840*/  IMAD.MOV.U32 R10, RZ, RZ, R4 ;  /* 0x000000ffff0a7224 */ /* 0x000fc400078e0004 */
[----:B------:R-:W2:Y:S04]  /*92850*/  LDL.LU R6, [R1+0x16a4] ;  /* 0x0016a40001067983 */ /* 0x000ea80000300800 */
[----:B------:R-:W2:Y:S01]  /*92860*/  LDL.LU R4, [R1+0x16a8] ;  /* 0x0016a80001047983 */ /* 0x000ea20000300800 */
[-C--:B------:R-:W-:Y:S02]  /*92870*/  IADD3 R19, P1, R19, R5.reuse, RZ ;  /* 0x0000000513137210 */ /* 0x080fe40007f3e0ff */
[----:B------:R-:W-:Y:S01]  /*92880*/  IADD3 R17, P2, R17, R5, RZ ;  /* 0x0000000511117210 */ /* 0x000fe20007f5e0ff */
[----:B------:R1:W-:Y:S04]  /*92890*/  LDGSTS.E [R3+0x7880], desc[UR60][R10.64], P0 ;  /* 0x078800000a037fae */ /* 0x0003e8000812187c */
[----:B------:R3:W-:Y:S01]  /*928a0*/  STL [R1+0x1568], R19 ;  /* 0x0015681301007387 */ /* 0x0007e20000100800 */
[----:B-1----:R-:W-:Y:S01]  /*928b0*/  MOV R10, R19 ;  /* 0x00000013000a7202 */ /* 0x002fe20000000f00 */
[----:B------:R-:W-:-:S05]  /*928c0*/  IMAD.X R20, R20, 0x1, R0, P1 ;  /* 0x0000000114147824 */ /* 0x000fca00008e0600 */
[----:B------:R-:W-:Y:S01]  /*928d0*/  STL [R1+0x1564], R20 ;  /* 0x0015641401007387 */ /* 0x000fe20000100800 */
[----:B---3--:R-:W-:-:S03]  /*928e0*/  IMAD.X R18, R18, 0x1, R0, P2 ;  /* 0x0000000112127824 */ /* 0x008fc600010e0600 */
[----:B------:R1:W-:Y:S01]  /*928f0*/  STL [R1+0x15a8], R17 ;  /* 0x0015a81101007387 */ /* 0x0003e20000100800 */
[----:B------:R-:W-:-:S03]  /*92900*/  IMAD.MOV.U32 R11, RZ, RZ, R20 ;  /* 0x000000ffff0b7224 */ /* 0x000fc600078e0014 */
[----:B------:R3:W-:Y:S04]  /*92910*/  STL [R1+0x15a4], R18 ;  /* 0x0015a41201007387 */ /* 0x0007e80000100800 */
[----:B------:R-:W2:Y:S04]  /*92920*/  LDL.LU R152, [R1+0x16e4] ;  /* 0x0016e40001987983 */ /* 0x000ea80000300800 */
[----:B------:R-:W2:Y:S04]  /*92930*/  LDL.LU R23, [R1+0x16e8] ;  /* 0x0016e80001177983 */ /* 0x000ea80000300800 */
[----:B------:R-:W2:Y:S04]  /*92940*/  LDL.LU R22, [R1+0x1724] ;  /* 0x0017240001167983 */ /* 0x000ea80000300800 */
[----:B------:R-:W2:Y:S04]  /*92950*/  LDL.LU R21, [R1+0x1728] ;  /* 0x0017280001157983 */ /* 0x000ea80000300800 */
[----:B------:R1:W-:Y:S04]  /*92960*/  LDGSTS.E [R3+0x7c80], desc[UR60][R10.64], P0 ;  /* 0x07c800000a037fae */ /* 0x0003e8000812187c */
[----:B------:R-:W2:Y:S01]  /*92970*/  LDL.LU R19, [R1+0x1768] ;  /* 0x0017680001137983 */ /* 0x000ea20000300800 */
[----:B------:R-:W-:Y:S01]  /*92980*/  IADD3 R14, P1, R14, R5, RZ ;  /* 0x000000050e0e7210 */ /* 0x000fe20007f3e0ff */
[----:B-1----:R-:W-:-:S02]  /*92990*/  IMAD.MOV.U32 R10, RZ, RZ, R17 ;  /* 0x000000ffff0a7224 */ /* 0x002fc400078e0011 */
[----:B------:R-:W2:Y:S01]  /*929a0*/  LDL.LU R17, [R1+0x17a8] ;  /* 0x0017a80001117983 */ /* 0x000ea20000300800 */
[----:B------:R-:W-:-:S03]  /*929b0*/  IADD3 R12, P2, R12, R5, RZ ;  /* 0x000000050c0c7210 */ /* 0x000fc60007f5e0ff */
[----:B------:R-:W-:Y:S01]  /*929c0*/  STL [R1+0x15e8], R14 ;  /* 0x0015e80e01007387 */ /* 0x000fe20000100800 */
[--C-:B----4-:R-:W-:Y:S02]  /*929d0*/  IMAD.X R15, R15, 0x1, R0.reuse, P1 ;  /* 0x000000010f0f7824 */ /* 0x110fe400008e0600 */
[----:B------:R-:W-:-:S03]  /*929e0*/  IMAD.X R13, R13, 0x1, R0, P2 ;  /* 0x000000010d0d7824 */ /* 0x000fc600010e0600 */
[----:B------:R1:W-:Y:S01]  /*929f0*/  STL [R1+0x15e4], R15 ;  /* 0x0015e40f01007387 */ /* 0x0003e20000100800 */
[----:B------:R-:W-:-:S03]  /*92a00*/  MOV R11, R18 ;  /* 0x00000012000b7202 */ /* 0x000fc60000000f00 */
[----:B------:R-:W-:Y:S04]  /*92a10*/  STL [R1+0x1628], R12 ;  /* 0x0016280c01007387 */ /* 0x000fe80000100800 */
[----:B------:R-:W4:Y:S04]  /*92a20*/  LDL.LU R20, [R1+0x1764] ;  /* 0x0017640001147983 */ /* 0x000f280000300800 */
[----:B------:R1:W-:Y:S04]  /*92a30*/  STL [R1+0x1624], R13 ;  /* 0x0016240d01007387 */ /* 0x0003e80000100800 */
[----:B---3--:R-:W3:Y:S04]  /*92a40*/  LDL.LU R18, [R1+0x17a4] ;  /* 0x0017a40001127983 */ /* 0x008ee80000300800 */
[----:B------:R1:W-:Y:S02]  /*92a50*/  LDGSTS.E [R3+0x20080], desc[UR60][R10.64], P0 ;  /* 0x200800000a037fae */ /* 0x0003e4000812187c */
[----:B-1----:R-:W-:Y:S01]  /*92a60*/  MOV R10, R14 ;  /* 0x0000000e000a7202 */ /* 0x002fe20000000f00 */
[----:B------:R-:W-:-:S02]  /*92a70*/  IMAD.MOV.U32 R11, RZ, RZ, R15 ;  /* 0x000000ffff0b7224 */ /* 0x000fc400078e000f */
[----:B------:R-:W3:Y:S04]  /*92a80*/  LDL.LU R15, [R1+0x17fc] ;  /* 0x0017fc00010f7983 */ /* 0x000ee80000300800 */
[----:B------:R1:W-:Y:S04]  /*92a90*/  LDGSTS.E [R3+0x20480], desc[UR60][R10.64], P0 ;  /* 0x204800000a037fae */ /* 0x0003e8000812187c */
[----:B------:R-:W3:Y:S01]  /*92aa0*/  LDL.LU R14, [R1+0x1800] ;  /* 0x00180000010e7983 */ /* 0x000ee20000300800 */
[----:B-1----:R-:W-:Y:S01]  /*92ab0*/  MOV R11, R13 ;  /* 0x0000000d000b7202 */ /* 0x002fe20000000f00 */
[----:B------:R-:W-:-:S02]  /*92ac0*/  IMAD.MOV.U32 R10, RZ, RZ, R12 ;  /* 0x000000ffff0a7224 */ /* 0x000fc400078e000c */
[----:B------:R-:W3:Y:S04]  /*92ad0*/  LDL.LU R13, [R1+0x1804] ;  /* 0x00180400010d7983 */ /* 0x000ee80000300800 */
[----:B------:R-:W3:Y:S01]  /*92ae0*/  LDL.LU R12, [R1+0x1808] ;  /* 0x00180800010c7983 */ /* 0x000ee20000300800 */
[----:B------:R-:W-:-:S03]  /*92af0*/  IADD3 R8, P1, R8, R5, RZ ;  /* 0x0000000508087210 */ /* 0x000fc60007f3e0ff */
[----:B------:R1:W-:Y:S02]  /*92b00*/  LDGSTS.E [R3+0x20880], desc[UR60][R10.64], P0 ;  /* 0x208800000a037fae */ /* 0x0003e4000812187c */
[--C-:B------:R-:W-:Y:S01]  /*92b10*/  IMAD.X R16, R16, 0x1, R0.reuse, P1 ;  /* 0x0000000110107824 */ /* 0x100fe200008e0600 */
[----:B--2---:R-:W-:Y:S01]  /*92b20*/  IADD3 R4, P2, R4, R5, RZ ;  /* 0x0000000504047210 */ /* 0x004fe20007f5e0ff */
[----:B------:R-:W-:Y:S04]  /*92b30*/  STL [R1+0x1668], R8 ;  /* 0x0016680801007387 */ /* 0x000fe80000100800 */
[----:B------:R-:W-:Y:S01]  /*92b40*/  IMAD.X R6, R6, 0x1, R0, P2 ;  /* 0x0000000106067824 */ /* 0x000fe200010e0600 */
[----:B------:R2:W-:Y:S01]  /*92b50*/  STL [R1+0x1664], R16 ;  /* 0x0016641001007387 */ /* 0x0005e20000100800 */
[----:B-1----:R-:W-:Y:S01]  /*92b60*/  MOV R10, R8 ;  /* 0x00000008000a7202 */ /* 0x002fe20000000f00 */
[----:B------:R-:W-:-:S02]  /*92b70*/  IMAD.MOV.U32 R11, RZ, RZ, R16 ;  /* 0x000000ffff0b7224 */ /* 0x000fc400078e0010 */
[----:B------:R-:W-:Y:S04]  /*92b80*/  STL [R1+0x16a8], R4 ;  /* 0x0016a80401007387 */ /* 0x000fe80000100800 */
[----:B------:R1:W-:Y:S04]  /*92b90*/  STL [R1+0x16a4], R6 ;  /* 0x0016a40601007387 */ /* 0x0003e80000100800 */
[----:B--2---:R-:W2:Y:S04]  /*92ba0*/  LDL.LU R16, [R1+0x180c] ;  /* 0x00180c0001107983 */ /* 0x004ea80000300800 */
[----:B------:R-:W2:Y:S04]  /*92bb0*/  LDL.LU R8, [R1+0x1810] ;  /* 0x0018100001087983 */ /* 0x000ea80000300800 */
[----:B------:R1:W-:Y:S02]  /*92bc0*/  LDGSTS.E [R3+0x20c80], desc[UR60][R10.64], P0 ;  /* 0x20c800000a037fae */ /* 0x0003e4000812187c */
[----:B-1----:R-:W-:Y:S01]  /*92bd0*/  MOV R11, R6 ;  /* 0x00000006000b7202 */ /* 0x002fe20000000f00 */
[----:B------:R-:W-:Y:S01]  /*92be0*/  IMAD.MOV.U32 R10, RZ, RZ, R4 ;  /* 0x000000ffff0a7224 */ /* 0x000fe200078e0004 */
[----:B------:R-:W2:Y:S04]  /*92bf0*/  LDL.LU R6, [R1+0x1814] ;  /* 0x0018140001067983 */ /* 0x000ea80000300800 */
[----:B------:R-:W2:Y:S04]  /*92c00*/  LDL.LU R4, [R1+0x1818] ;  /* 0x0018180001047983 */ /* 0x000ea80000300800 */
[----:B------:R1:W-:Y:S01]  /*92c10*/  LDGSTS.E [R3+0x21080], desc[UR60][R10.64], P0 ;  /* 0x210800000a037fae */ /* 0x0003e2000812187c */
[----:B------:R-:W-:-:S05]  /*92c20*/  IADD3 R23, P1, R23, R5, RZ ;  /* 0x0000000517177210 */ /* 0x000fca0007f3e0ff */
[--C-:B------:R-:W-:Y:S01]  /*92c30*/  IMAD.X R152, R152, 0x1, R0.reuse, P1 ;  /* 0x0000000198987824 */ /* 0x100fe200008e0600 */
[-C--:B------:R-:W-:Y:S01]  /*92c40*/  IADD3 R21, P2, R21, R5.reuse, RZ ;  /* 0x0000000515157210 */ /* 0x080fe20007f5e0ff */
[----:B------:R-:W-:Y:S04]  /*92c50*/  STL [R1+0x16e8], R23 ;  /* 0x0016e81701007387 */ /* 0x000fe80000100800 */
[----:B------:R-:W-:Y:S01]  /*92c60*/  IMAD.X R22, R22, 0x1, R0, P2 ;  /* 0x0000000116167824 */ /* 0x000fe200010e0600 */
[----:B------:R-:W-:Y:S01]  /*92c70*/  IADD3 R19, P1, R19, R5, RZ ;  /* 0x0000000513137210 */ /* 0x000fe20007f3e0ff */
[----:B------:R-:W-:Y:S01]  /*92c80*/  STL [R1+0x16e4], R152 ;  /* 0x0016e49801007387 */ /* 0x000fe20000100800 */
[----:B-1----:R-:W-:Y:S01]  /*92c90*/  MOV R10, R23 ;  /* 0x00000017000a7202 */ /* 0x002fe20000000f00 */
[----:B------:R-:W-:-:S02]  /*92ca0*/  IMAD.MOV.U32 R11, RZ, RZ, R152 ;  /* 0x000000ffff0b7224 */ /* 0x000fc400078e0098 */
[----:B------:R-:W-:Y:S01]  /*92cb0*/  STL [R1+0x1728], R21 ;  /* 0x0017281501007387 */ /* 0x000fe20000100800 */
[----:B------:R-:W-:-:S03]  /*92cc0*/  IADD3 R17, P2, R17, R5, RZ ;  /* 0x0000000511117210 */ /* 0x000fc60007f5e0ff */
[----:B------:R1:W-:Y:S04]  /*92cd0*/  STL [R1+0x1724], R22 ;  /* 0x0017241601007387 */ /* 0x0003e80000100800 */
[----:B------:R-:W-:Y:S04]  /*92ce0*/  STL [R1+0x1768], R19 ;  /* 0x0017681301007387 */ /* 0x000fe80000100800 */
[----:B------:R1:W-:Y:S01]  /*92cf0*/  LDGSTS.E [R3+0x21480], desc[UR60][R10.64], P0 ;  /* 0x214800000a037fae */ /* 0x0003e2000812187c */
[----:B----4-:R-:W-:Y:S01]  /*92d00*/  IMAD.X R20, R20, 0x1, R0, P1 ;  /* 0x0000000114147824 */ /* 0x010fe200008e0600 */
[----:B-1----:R-:W-:-:S04]  /*92d10*/  MOV R11, R22 ;  /* 0x00000016000b7202 */ /* 0x002fc80000000f00 */
[----:B------:R-:W-:Y:S01]  /*92d20*/  STL [R1+0x1764], R20 ;  /* 0x0017641401007387 */ /* 0x000fe20000100800 */
[----:B---3--:R-:W-:-:S03]  /*92d30*/  IMAD.X R18, R18, 0x1, R0, P2 ;  /* 0x0000000112127824 */ /* 0x008fc600010e0600 */
[----:B------:R-:W-:Y:S04]  /*92d40*/  STL [R1+0x17a8], R17 ;  /* 0x0017a81101007387 */ /* 0x000fe80000100800 */
[----:B------:R-:W-:Y:S04]  /*92d50*/  STL [R1+0x17a4], R18 ;  /* 0x0017a41201007387 */ /* 0x000fe80000100800 */
[----:B------:R-:W3:Y:S04]  /*92d60*/  LDL.LU.64 R22, [R1+0x860] ;  /* 0x0008600001167983 */ /* 0x000ee80000300a00 */
[----:B------:R-:W4:Y:S01]  /*92d70*/  LDL.LU.64 R152, [R1+0x8f0] ;  /* 0x0008f00001987983 */ /* 0x000f220000300a00 */
[----:B------:R-:W-:-:S05]  /*92d80*/  IADD3 R14, P1, R14, R5, RZ ;  /* 0x000000050e0e7210 */ /* 0x000fca0007f3e0ff */
[----:B------:R-:W-:Y:S01]  /*92d90*/  IMAD.X R15, R15, 0x1, R0, P1 ;  /* 0x000000010f0f7824 */ /* 0x000fe200008e0600 */
        /* <DEDUP_REMOVED lines=9> */
[----:B-1----:R-:W-:Y:S01]  /*92e30*/  MOV R10, R19 ;  /* 0x00000013000a7202 */ /* 0x002fe20000000f00 */
[----:B------:R-:W-:-:S05]  /*92e40*/  IMAD.MOV.U32 R11, RZ, RZ, R20 ;  /* 0x000000ffff0b7224 */ /* 0x000fca00078e0014 */
[----:B------:R1:W-:Y:S02]  /*92e50*/  LDGSTS.E [R3+0x21c80], desc[UR60][R10.64], P0 ;  /* 0x21c800000a037fae */ /* 0x0003e4000812187c */
[----:B-1----:R-:W-:Y:S01]  /*92e60*/  IMAD.MOV.U32 R10, RZ, RZ, R17 ;  /* 0x000000ffff0a7224 */ /* 0x002fe200078e0011 */
[----:B------:R-:W-:-:S05]  /*92e70*/  MOV R11, R18 ;  /* 0x00000012000b7202 */ /* 0x000fca0000000f00 */
[----:B------:R1:W-:Y:S02]  /*92e80*/  LDGSTS.E [R3+0x22080], desc[UR60][R10.64], P0 ;  /* 0x220800000a037fae */ /* 0x0003e4000812187c */
[----:B-1----:R-:W-:Y:S01]  /*92e90*/  MOV R10, R14 ;  /* 0x0000000e000a7202 */ /* 0x002fe20000000f00 */
[----:B------:R-:W-:-:S05]  /*92ea0*/  IMAD.MOV.U32 R11, RZ, RZ, R15 ;  /* 0x000000ffff0b7224 */ /* 0x000fca00078e000f */
[----:B------:R1:W-:Y:S01]  /*92eb0*/  LDGSTS.E [R3+0x22480], desc[UR60][R10.64], P0 ;  /* 0x224800000a037fae */ /* 0x0003e2000812187c */
[----:B--2---:R-:W-:Y:S01]  /*92ec0*/  IADD3 R8, P1, R8, R5, RZ ;  /* 0x0000000508087210 */ /* 0x004fe20007f3e0ff */
[----:B-1----:R-:W-:Y:S01]  /*92ed0*/  IMAD.MOV.U32 R10, RZ, RZ, R12 ;  /* 0x000000ffff0a7224 */ /* 0x002fe200078e000c */
[----:B------:R-:W-:Y:S02]  /*92ee0*/  MOV R11, R13 ;  /* 0x0000000d000b7202 */ /* 0x000fe40000000f00 */
[----:B------:R-:W2:Y:S04]  /*92ef0*/  LDL.LU.64 R12, [R1+0x8e0] ;  /* 0x0008e000010c7983 */ /* 0x000ea80000300a00 */
[----:B------:R-:W2:Y:S01]  /*92f00*/  LDL.LU.64 R162, [R1+0x8d8] ;  /* 0x0008d80001a27983 */ /* 0x000ea20000300a00 */
[----:B------:R-:W-:Y:S01]  /*92f10*/  IMAD.X R16, R16, 0x1, R0, P1 ;  /* 0x0000000110107824 */ /* 0x000fe200008e0600 */
[----:B------:R-:W-:-:S02]  /*92f20*/  IADD3 R4, P2, R4, R5, RZ ;  /* 0x0000000504047210 */ /* 0x000fc40007f5e0ff */
        /* <DEDUP_REMOVED lines=8> */
[----:B-1----:R-:W-:-:S03]  /*92fb0*/  IMAD.MOV.U32 R11, RZ, RZ, R16 ;  /* 0x000000ffff0b7224 */ /* 0x002fc600078e0010 */
[----:B------:R-:W2:Y:S04]  /*92fc0*/  LDL.LU.64 R16, [R1+0x8c0] ;  /* 0x0008c00001107983 */ /* 0x000ea80000300a00 */
[----:B------:R-:W2:Y:S04]  /*92fd0*/  LDL.LU.64 R166, [R1+0x8b8] ;  /* 0x0008b80001a67983 */ /* 0x000ea80000300a00 */
[----:B------:R-:W2:Y:S04]  /*92fe0*/  LDL.LU.64 R18, [R1+0x8b0] ;  /* 0x0008b00001127983 */ /* 0x000ea80000300a00 */
[----:B------:R-:W2:Y:S01]  /*92ff0*/  LDL.LU.64 R168, [R1+0x8a8] ;  /* 0x0008a80001a87983 */ /* 0x000ea20000300a00 */
[----:B------:R-:W-:-:S03]  /*93000*/  MOV R10, R8 ;  /* 0x00000008000a7202 */ /* 0x000fc60000000f00 */
[----:B------:R-:W2:Y:S04]  /*93010*/  LDL.LU.64 R20, [R1+0x8a0] ;  /* 0x0008a00001147983 */ /* 0x000ea80000300a00 */
[----:B------:R-:W2:Y:S04]  /*93020*/  LDL.LU.64 R182, [R1+0x898] ;  /* 0x0008980001b67983 */ /* 0x000ea80000300a00 */
[----:B------:R1:W-:Y:S04]  /*93030*/  LDGSTS.E [R3+0x22c80], desc[UR60][R10.64], P0 ;  /* 0x22c800000a037fae */ /* 0x0003e8000812187c */
[----:B------:R-:W2:Y:S04]  /*93040*/  LDL.LU R174, [R1+0xdac] ;  /* 0x000dac0001ae7983 */ /* 0x000ea80000300800 */
[----:B------:R-:W2:Y:S01]  /*93050*/  LDL.LU R173, [R1+0xdb0] ;  /* 0x000db00001ad7983 */ /* 0x000ea20000300800 */
[----:B-1----:R-:W-:Y:S01]  /*93060*/  IMAD.MOV.U32 R10, RZ, RZ, R4 ;  /* 0x000000ffff0a7224 */ /* 0x002fe200078e0004 */
[----:B------:R-:W-:-:S05]  /*93070*/  MOV R11, R6 ;  /* 0x00000006000b7202 */ /* 0x000fca0000000f00 */
[----:B------:R1:W-:Y:S01]  /*93080*/  LDGSTS.E [R3+0x23080], desc[UR60][R10.64], P0 ;  /* 0x230800000a037fae */ /* 0x0003e2000812187c */
[----:B---3--:R-:W-:-:S05]  /*93090*/  IADD3 R156, P1, R22, R5, RZ ;  /* 0x00000005169c7210 */ /* 0x008fca0007f3e0ff */
[----:B------:R-:W-:Y:S02]  /*930a0*/  IMAD.X R4, R23, 0x1, R0, P1 ;  /* 0x0000000117047824 */ /* 0x000fe400008e0600 */
[----:B------:R-:W3:Y:S01]  /*930b0*/  LDL.LU.64 R22, [R1+0x890] ;  /* 0x0008900001167983 */ /* 0x000ee20000300a00 */
[----:B----4-:R-:W-:-:S03]  /*930c0*/  IADD3 R157, P1, R152, R5, RZ ;  /* 0x00000005989d7210 */ /* 0x010fc60007f3e0ff */
[----:B------:R-:W4:Y:S02]  /*930d0*/  LDL.LU.64 R180, [R1+0x888] ;  /* 0x0008880001b47983 */ /* 0x000f240000300a00 */
[----:B-1----:R-:W-:Y:S02]  /*930e0*/  IMAD.X R10, R153, 0x1, R0, P1 ;  /* 0x00000001990a7824 */ /* 0x002fe400008e0600 */
[----:B------:R-:W4:Y:S04]  /*930f0*/  LDL.LU.64 R152, [R1+0x880] ;  /* 0x0008800001987983 */ /* 0x000f280000300a00 */
[----:B------:R-:W4:Y:S01]  /*93100*/  LDL.LU.64 R178, [R1+0x878] ;  /* 0x0008780001b27983 */ /* 0x000f220000300a00 */
[----:B------:R-:W-:-:S04]  /*93110*/  IADD3 R158, P1, R154, R5, RZ ;  /* 0x000000059a9e7210 */ /* 0x000fc80007f3e0ff */
[----:B------:R-:W-:Y:S02]  /*93120*/  IADD3.X R11, R155, R0, RZ, P1, !PT ;  /* 0x000000009b0b7210 */ /* 0x000fe40000ffe4ff */
[----:B------:R-:W4:Y:S04]  /*93130*/  LDL.LU.64 R154, [R1+0x870] ;  /* 0x00087000019a7983 */ /* 0x000f280000300a00 */
[----:B------:R-:W4:Y:S01]  /*93140*/  LDL.LU.64 R176, [R1+0x868] ;  /* 0x0008680001b07983 */ /* 0x000f220000300a00 */
[----:B--2---:R-:W-:-:S05]  /*93150*/  IADD3 R159, P1, R12, R5, RZ ;  /* 0x000000050c9f7210 */ /* 0x004fca0007f3e0ff */
        /* <DEDUP_REMOVED lines=39> */
[----:B------:R-:W-:Y:S01]  /*933d0*/  IMAD.MOV.U32 R190, RZ, RZ, R167 ;  /* 0x000000ffffbe7224 */ /* 0x000fe200078e00a7 */
[----:B------:R-:W-:Y:S01]  /*933e0*/  LDGSTS.E [R3+0x23480], desc[UR60][R194.64], P0 ;  /* 0x23480000c2037fae */ /* 0x000fe2000812187c */
[----:B------:R-:W-:Y:S02]  /*933f0*/  IMAD.MOV.U32 R191, RZ, RZ, R20 ;  /* 0x000000ffffbf7224 */ /* 0x000fe400078e0014 */
[----:B------:R-:W-:Y:S01]  /*93400*/  IMAD.MOV.U32 R187, RZ, RZ, R21 ;  /* 0x000000ffffbb7224 */ /* 0x000fe200078e0015 */
[----:B---3--:R-:W-:-:S05]  /*93410*/  IADD3 R169, P1, R22, R5, RZ ;  /* 0x0000000516a97210 */ /* 0x008fca0007f3e0ff */
[----:B------:R-:W-:Y:S01]  /*93420*/  IMAD.X R22, R23, 0x1, R0, P1 ;  /* 0x0000000117167824 */ /* 0x000fe200008e0600 */
[----:B----4-:R-:W-:-:S04]  /*93430*/  IADD3 R171, P1, R180, R5, RZ ;  /* 0x00000005b4ab7210 */ /* 0x010fc80007f3e0ff */
[----:B------:R-:W-:Y:S02]  /*93440*/  IADD3.X R23, R181, R0, RZ, P1, !PT ;  /* 0x00000000b5177210 */ /* 0x000fe40000ffe4ff */
[----:B------:R-:W-:-:S05]  /*93450*/  IADD3 R252, P1, R152, R5, RZ ;  /* 0x0000000598fc7210 */ /* 0x000fca0007f3e0ff */
[----:B------:R-:W-:Y:S01]  /*93460*/  IMAD.X R152, R153, 0x1, R0, P1 ;  /* 0x0000000199987824 */ /* 0x000fe200008e0600 */
[----:B------:R-:W-:-:S05]  /*93470*/  IADD3 R175, P1, R178, R5, RZ ;  /* 0x00000005b2af7210 */ /* 0x000fca0007f3e0ff */
[----:B------:R-:W-:Y:S01]  /*93480*/  IMAD.X R153, R179, 0x1, R0, P1 ;  /* 0x00000001b3997824 */ /* 0x000fe200008e0600 */
[----:B------:R-:W-:-:S04]  /*93490*/  IADD3 R8, P1, R154, R5, RZ ;  /* 0x000000059a087210 */ /* 0x000fc80007f3e0ff */
[----:B------:R-:W-:Y:S02]  /*934a0*/  IADD3.X R154, R155, R0, RZ, P1, !PT ;  /* 0x000000009b9a7210 */ /* 0x000fe40000ffe4ff */
[-C--:B------:R-:W-:Y:S02]  /*934b0*/  IADD3 R173, P1, R173, R5.reuse, RZ ;  /* 0x00000005adad7210 */ /* 0x080fe40007f3e0ff */
[----:B------:R-:W-:Y:S02]  /*934c0*/  IADD3 R6, P2, R176, R5, RZ ;  /* 0x00000005b0067210 */ /* 0x000fe40007f5e0ff */
[----:B------:R-:W-:Y:S01]  /*934d0*/  MOV R176, R156 ;  /* 0x0000009c00b07202 */ /* 0x000fe20000000f00 */
[--C-:B------:R-:W-:Y:S02]  /*934e0*/  IMAD.X R174, R174, 0x1, R0.reuse, P1 ;  /* 0x00000001aeae7824 */ /* 0x100fe400008e0600 */
[----:B------:R-:W-:Y:S02]  /*934f0*/  IMAD.X R155, R177, 0x1, R0, P2 ;  /* 0x00000001b19b7824 */ /* 0x000fe400010e0600 */
[----:B------:R-:W-:Y:S01]  /*93500*/  IMAD.MOV.U32 R177, RZ, RZ, R4 ;  /* 0x000000ffffb17224 */ /* 0x000fe200078e0004 */
[----:B------:R-:W-:Y:S01]  /*93510*/  STL [R1+0xdb0], R173 ;  /* 0x000db0ad01007387 */ /* 0x000fe20000100800 */
[----:B------:R-:W-:-:S03]  /*93520*/  IMAD.MOV.U32 R156, RZ, RZ, R158 ;  /* 0x000000ffff9c7224 */ /* 0x000fc600078e009e */
[----:B------:R-:W-:Y:S04]  /*93530*/  STL [R1+0xdac], R174 ;  /* 0x000dacae01007387 */ /* 0x000fe80000100800 */
[----:B------:R-:W-:Y:S04]  /*93540*/  STL.64 [R1+0x860], R176 ;  /* 0x000860b001007387 */ /* 0x000fe80000100a00 */
[----:B------:R1:W-:Y:S04]  /*93550*/  STL.64 [R1+0x8f0], R194 ;  /* 0x0008f0c201007387 */ /* 0x0003e80000100a00 */
[----:B------:R-:W-:Y:S04]  /*93560*/  STL.64 [R1+0x8e8], R156 ;  /* 0x0008e89c01007387 */ /* 0x000fe80000100a00 */
[----:B------:R-:W-:Y:S04]  /*93570*/  STL.64 [R1+0x8e0], R228 ;  /* 0x0008e0e401007387 */ /* 0x000fe80000100a00 */
[----:B------:R-:W-:Y:S01]  /*93580*/  STL.64 [R1+0x8d8], R224 ;  /* 0x0008d8e001007387 */ /* 0x000fe20000100a00 */
[----:B------:R-:W-:-:S03]  /*93590*/  IMAD.MOV.U32 R184, RZ, RZ, R169 ;  /* 0x000000ffffb87224 */ /* 0x000fc600078e00a9 */
[----:B------:R-:W-:Y:S01]  /*935a0*/  STL.64 [R1+0x8d0], R220 ;  /* 0x0008d0dc01007387 */ /* 0x000fe20000100a00 */
[----:B------:R-:W-:-:S03]  /*935b0*/  MOV R185, R22 ;  /* 0x0000001600b97202 */ /* 0x000fc60000000f00 */
        /* <DEDUP_REMOVED lines=10> */
[----:B------:R-:W-:Y:S01]  /*93660*/  STL.64 [R1+0x8a8], R192 ;  /* 0x0008a8c001007387 */ /* 0x000fe20000100a00 */
[----:B------:R-:W-:-:S03]  /*93670*/  IMAD.MOV.U32 R12, RZ, RZ, R8 ;  /* 0x000000ffff0c7224 */ /* 0x000fc600078e0008 */
        /* <DEDUP_REMOVED lines=9> */
[----:B-1----:R-:W2:Y:S04]  /*93710*/  LDL.LU.64 R194, [R1+0x25c0] ;  /* 0x0025c00001c27983 */ /* 0x002ea80000300a00 */
[----:B------:R1:W-:Y:S04]  /*93720*/  STL.64 [R1+0x870], R12 ;  /* 0x0008700c01007387 */ /* 0x0003e80000100a00 */
[----:B------:R3:W-:Y:S04]  /*93730*/  STL.64 [R1+0x868], R10 ;  /* 0x0008680a01007387 */ /* 0x0007e80000100a00 */
[----:B------:R-:W4:Y:S04]  /*93740*/  LDL.LU R8, [R1+0xdf0] ;  /* 0x000df00001087983 */ /* 0x000f280000300800 */
[----:B------:R-:W2:Y:S04]  /*93750*/  LDL.LU R21, [R1+0xe30] ;  /* 0x000e300001157983 */ /* 0x000ea80000300800 */
[----:B------:R-:W2:Y:S04]  /*93760*/  LDL.LU R20, [R1+0xdec] ;  /* 0x000dec0001147983 */ /* 0x000ea80000300800 */
[----:B------:R-:W2:Y:S04]  /*93770*/  LDL.LU R22, [R1+0xe2c] ;  /* 0x000e2c0001167983 */ /* 0x000ea80000300800 */
[----:B------:R-:W2:Y:S04]  /*93780*/  LDL.LU R6, [R1+0xe70] ;  /* 0x000e700001067983 */ /* 0x000ea80000300800 */
[----:B------:R-:W2:Y:S04]  /*93790*/  LDL.LU R15, [R1+0xeb0] ;  /* 0x000eb000010f7983 */ /* 0x000ea80000300800 */
[----:B------:R-:W2:Y:S04]  /*937a0*/  LDL.LU R14, [R1+0xe6c] ;  /* 0x000e6c00010e7983 */ /* 0x000ea80000300800 */
[----:B------:R-:W2:Y:S04]  /*937b0*/  LDL.LU R16, [R1+0xeac] ;  /* 0x000eac0001107983 */ /* 0x000ea80000300800 */
        /* <DEDUP_REMOVED lines=18> */
[----:B-1----:R-:W2:Y:S04]  /*938e0*/  LDL.LU R12, [R1+0xef0] ;  /* 0x000ef000010c7983 */ /* 0x002ea80000300800 */
[----:B------:R-:W2:Y:S04]  /*938f0*/  LDL.LU R18, [R1+0xf30] ;  /* 0x000f300001127983 */ /* 0x000ea80000300800 */
[----:B------:R-:W2:Y:S04]  /*93900*/  LDL.LU R17, [R1+0xeec] ;  /* 0x000eec0001117983 */ /* 0x000ea80000300800 */
[----:B------:R-:W2:Y:S01]  /*93910*/  LDL.LU R19, [R1+0xf2c] ;  /* 0x000f2c0001137983 */ /* 0x000ea20000300800 */
[----:B------:R-:W-:Y:S01]  /*93920*/  IMAD.IADD R4, R4, 0x1, R9 ;  /* 0x0000000104047824 */ /* 0x000fe200078e0209 */
[----:B---3--:R-:W-:Y:S01]  /*93930*/  MOV R10, R173 ;  /* 0x000000ad000a7202 */ /* 0x008fe20000000f00 */
[----:B------:R-:W-:Y:S01]  /*93940*/  IMAD.MOV.U32 R11, RZ, RZ, R174 ;  /* 0x000000ffff0b7224 */ /* 0x000fe200078e00ae */
[----:B------:R-:W-:Y:S04]  /*93950*/  LDGSTS.E [R3+0x27c80], desc[UR60][R176.64], P0 ;  /* 0x27c80000b0037fae */ /* 0x000fe8000812187c */
[----:B------:R-:W3:Y:S04]  /*93960*/  LDL.LU R13, [R1+0xf70] ;  /* 0x000f7000010d7983 */ /* 0x000ee80000300800 */
[----:B------:R1:W-:Y:S04]  /*93970*/  LDGSTS.E [R4+0x100], desc[UR60][R10.64], P0 ;  /* 0x001000000a047fae */ /* 0x0003e8000812187c */
[----:B------:R-:W3:Y:S01]  /*93980*/  LDL.LU R3, [R1+0xfb0] ;  /* 0x000fb00001037983 */ /* 0x000ee20000300800 */
[----:B----4-:R-:W-:-:S02]  /*93990*/  IADD3 R8, P1, R8, R5, RZ ;  /* 0x0000000508087210 */ /* 0x010fc40007f3e0ff */
[----:B--2---:R-:W-:-:S03]  /*939a0*/  IADD3 R21, P2, R21, R5, RZ ;  /* 0x0000000515157210 */ /* 0x004fc60007f5e0ff */
[----:B------:R-:W-:Y:S01]  /*939b0*/  IMAD.X R20, R20, 0x1, R0, P1 ;  /* 0x0000000114147824 */ /* 0x000fe200008e0600 */
[----:B------:R-:W-:Y:S01]  /*939c0*/  STL [R1+0xdf0], R8 ;  /* 0x000df00801007387 */ /* 0x000fe20000100800 */
[----:B-1----:R-:W-:Y:S02]  /*939d0*/  IMAD.MOV.U32 R10, RZ, RZ, R8 ;  /* 0x000000ffff0a7224 */ /* 0x002fe400078e0008 */
[----:B------:R-:W-:Y:S01]  /*939e0*/  IMAD.MOV.U32 R11, RZ, RZ, R20 ;  /* 0x000000ffff0b7224 */ /* 0x000fe200078e0014 */
[----:B------:R-:W-:Y:S01]  /*939f0*/  IADD3.X R22, R22, R0, RZ, P2, !PT ;  /* 0x0000000016167210 */ /* 0x000fe200017fe4ff */
[----:B------:R1:W-:Y:S01]  /*93a00*/  STL [R1+0xdec], R20 ;  /* 0x000dec1401007387 */ /* 0x0003e20000100800 */
[----:B------:R-:W-:-:S03]  /*93a10*/  IADD3 R6, P1, R6, R5, RZ ;  /* 0x0000000506067210 */ /* 0x000fc60007f3e0ff */
[----:B------:R-:W-:Y:S04]  /*93a20*/  STL [R1+0xe30], R21 ;  /* 0x000e301501007387 */ /* 0x000fe80000100800 */
[----:B------:R2:W-:Y:S04]  /*93a30*/  LDGSTS.E [R4+0x500], desc[UR60][R10.64], P0 ;  /* 0x005000000a047fae */ /* 0x0005e8000812187c */
[----:B-1----:R-:W4:Y:S01]  /*93a40*/  LDL.LU R20, [R1+0xf6c] ;  /* 0x000f6c0001147983 */ /* 0x002f220000300800 */
[----:B------:R-:W-:Y:S01]  /*93a50*/  IMAD.X R14, R14, 0x1, R0, P1 ;  /* 0x000000010e0e7824 */ /* 0x000fe200008e0600 */
[----:B------:R-:W-:-:S02]  /*93a60*/  IADD3 R15, P2, R15, R5, RZ ;  /* 0x000000050f0f7210 */ /* 0x000fc40007f5e0ff */
[----:B------:R-:W-:Y:S01]  /*93a70*/  STL [R1+0xe2c], R22 ;  /* 0x000e2c1601007387 */ /* 0x000fe20000100800 */
[----:B--2---:R-:W-:Y:S01]  /*93a80*/  MOV R10, R21 ;  /* 0x00000015000a7202 */ /* 0x004fe20000000f00 */
[----:B------:R-:W-:Y:S02]  /*93a90*/  IMAD.MOV.U32 R11, RZ, RZ, R22 ;  /* 0x000000ffff0b7224 */ /* 0x000fe400078e0016 */
[----:B------:R-:W2:Y:S01]  /*93aa0*/  LDL.LU R8, [R1+0xfac] ;  /* 0x000fac0001087983 */ /* 0x000ea20000300800 */
[----:B------:R-:W-:-:S03]  /*93ab0*/  IADD3.X R16, R16, R0, RZ, P2, !PT ;  /* 0x0000000010107210 */ /* 0x000fc600017fe4ff */
[----:B------:R1:W-:Y:S04]  /*93ac0*/  LDGSTS.E [R4+0x900], desc[UR60][R10.64], P0 ;  /* 0x009000000a047fae */ /* 0x0003e8000812187c */
[----:B------:R-:W-:Y:S04]  /*93ad0*/  STL [R1+0xe70], R6 ;  /* 0x000e700601007387 */ /* 0x000fe80000100800 */
[----:B------:R1:W-:Y:S02]  /*93ae0*/  STL [R1+0xe6c], R14 ;  /* 0x000e6c0e01007387 */ /* 0x0003e40000100800 */
[----:B-1----:R-:W-:-:S02]  /*93af0*/  IMAD.MOV.U32 R10, RZ, RZ, R6 ;  /* 0x000000ffff0a7224 */ /* 0x002fc400078e0006 */
[----:B------:R1:W-:Y:S01]  /*93b00*/  STL [R1+0xeb0], R15 ;  /* 0x000eb00f01007387 */ /* 0x0003e20000100800 */
[----:B------:R-:W-:-:S03]  /*93b10*/  IMAD.MOV.U32 R11, RZ, RZ, R14 ;  /* 0x000000ffff0b7224 */ /* 0x000fc600078e000e */
[----:B------:R-:W2:Y:S04]  /*93b20*/  LDL.LU R14, [R1+0xff0] ;  /* 0x000ff000010e7983 */ /* 0x000ea80000300800 */
[----:B------:R1:W-:Y:S04]  /*93b30*/  STL [R1+0xeac], R16 ;  /* 0x000eac1001007387 */ /* 0x0003e80000100800 */
[----:B------:R1:W-:Y:S04]  /*93b40*/  LDGSTS.E [R4+0xd00], desc[UR60][R10.64], P0 ;  /* 0x00d000000a047fae */ /* 0x0003e8000812187c */
[----:B------:R-:W2:Y:S01]  /*93b50*/  LDL.LU R6, [R1+0x1030] ;  /* 0x0010300001067983 */ /* 0x000ea20000300800 */
[----:B-1----:R-:W-:-:S03]  /*93b60*/  MOV R10, R15 ;  /* 0x0000000f000a7202 */ /* 0x002fc60000000f00 */
[----:B------:R-:W2:Y:S01]  /*93b70*/  LDL.LU R15, [R1+0xfec] ;  /* 0x000fec00010f7983 */ /* 0x000ea20000300800 */
[----:B------:R-:W-:-:S03]  /*93b80*/  IMAD.MOV.U32 R11, RZ, RZ, R16 ;  /* 0x000000ffff0b7224 */ /* 0x000fc600078e0010 */
[----:B------:R-:W2:Y:S04]  /*93b90*/  LDL.LU R16, [R1+0x102c] ;  /* 0x00102c0001107983 */ /* 0x000ea80000300800 */
[----:B------:R1:W-:Y:S01]  /*93ba0*/  LDGSTS.E [R4+0x1100], desc[UR60][R10.64], P0 ;  /* 0x011000000a047fae */ /* 0x0003e2000812187c */
[-C--:B------:R-:W-:Y:S02]  /*93bb0*/  IADD3 R12, P1, R12, R5.reuse, RZ ;  /* 0x000000050c0c7210 */ /* 0x080fe40007f3e0ff */
[----:B------:R-:W-:-:S03]  /*93bc0*/  IADD3 R18, P2, R18, R5, RZ ;  /* 0x0000000512127210 */ /* 0x000fc60007f5e0ff */
[----:B------:R-:W-:Y:S01]  /*93bd0*/  IMAD.X R17, R17, 0x1, R0, P1 ;  /* 0x0000000111117824 */ /* 0x000fe200008e0600 */
[----:B------:R-:W-:Y:S01]  /*93be0*/  STL [R1+0xef0], R12 ;  /* 0x000ef00c01007387 */ /* 0x000fe20000100800 */
[----:B-1----:R-:W-:Y:S01]  /*93bf0*/  IMAD.MOV.U32 R10, RZ, RZ, R12 ;  /* 0x000000ffff0a7224 */ /* 0x002fe200078e000c */
[----:B------:R-:W-:Y:S02]  /*93c00*/  IADD3.X R19, R19, R0, RZ, P2, !PT ;  /* 0x0000000013137210 */ /* 0x000fe400017fe4ff */
[----:B------:R1:W-:Y:S01]  /*93c10*/  STL [R1+0xeec], R17 ;  /* 0x000eec1101007387 */ /* 0x0003e20000100800 */
[----:B------:R-:W-:-:S03]  /*93c20*/  IMAD.MOV.U32 R11, RZ, RZ, R17 ;  /* 0x000000ffff0b7224 */ /* 0x000fc600078e0011 */
[----:B------:R-:W-:Y:S04]  /*93c30*/  STL [R1+0xf30], R18 ;  /* 0x000f301201007387 */ /* 0x000fe80000100800 */
[----:B------:R3:W-:Y:S04]  /*93c40*/  LDGSTS.E [R4+0x1500], desc[UR60][R10.64], P0 ;  /* 0x015000000a047fae */ /* 0x0007e8000812187c */
[----:B-1----:R-:W2:Y:S04]  /*93c50*/  LDL.LU R17, [R1+0x1070] ;  /* 0x0010700001117983 */ /* 0x002ea80000300800 */
[----:B------:R1:W-:Y:S04]  /*93c60*/  STL [R1+0xf2c], R19 ;  /* 0x000f2c1301007387 */ /* 0x0003e80000100800 */
[----:B------:R-:W2:Y:S01]  /*93c70*/  LDL.LU R12, [R1+0x10b0] ;  /* 0x0010b000010c7983 */ /* 0x000ea20000300800 */
[----:B---3--:R-:W-:-:S03]  /*93c80*/  IMAD.MOV.U32 R11, RZ, RZ, R19 ;  /* 0x000000ffff0b7224 */ /* 0x008fc600078e0013 */
[----:B-1----:R-:W3:Y:S01]  /*93c90*/  LDL.LU R19, [R1+0x106c] ;  /* 0x00106c0001137983 */ /* 0x002ee20000300800 */
[----:B------:R-:W-:-:S03]  /*93ca0*/  MOV R10, R18 ;  /* 0x00000012000a7202 */ /* 0x000fc60000000f00 */
[----:B------:R-:W3:Y:S01]  /*93cb0*/  LDL.LU R18, [R1+0x10ac] ;  /* 0x0010ac0001127983 */ /* 0x000ee20000300800 */
[-C--:B------:R-:W-:Y:S02]  /*93cc0*/  IADD3 R13, P1, R13, R5.reuse, RZ ;  /* 0x000000050d0d7210 */ /* 0x080fe40007f3e0ff */
[----:B------:R-:W-:Y:S01]  /*93cd0*/  IADD3 R3, P2, R3, R5, RZ ;  /* 0x0000000503037210 */ /* 0x000fe20007f5e0ff */
[----:B------:R1:W-:Y:S04]  /*93ce0*/  LDGSTS.E [R4+0x1900], desc[UR60][R10.64], P0 ;  /* 0x019000000a047fae */ /* 0x0003e8000812187c */
[----:B------:R2:W-:Y:S01]  /*93cf0*/  STL [R1+0xf70], R13 ;  /* 0x000f700d01007387 */ /* 0x0005e20000100800 */
[----:B-1----:R-:W-:Y:S02]  /*93d00*/  IMAD.MOV.U32 R10, RZ, RZ, R13 ;  /* 0x000000ffff0a7224 */ /* 0x002fe400078e000d */
[----:B----4-:R-:W-:-:S05]  /*93d10*/  IMAD.X R20, R20, 0x1, R0, P1 ;  /* 0x0000000114147824 */ /* 0x010fca00008e0600 */
[----:B------:R1:W-:Y:S04]  /*93d20*/  STL [R1+0xf6c], R20 ;  /* 0x000f6c1401007387 */ /* 0x0003e80000100800 */
[----:B------:R4:W-:Y:S01]  /*93d30*/  STL [R1+0xfb0], R3 ;  /* 0x000fb00301007387 */ /* 0x0009e20000100800 */
[----:B--2---:R-:W-:-:S03]  /*93d40*/  IADD3.X R8, R8, R0, RZ, P2, !PT ;  /* 0x0000000008087210 */ /* 0x004fc600017fe4ff */
[----:B------:R-:W2:Y:S01]  /*93d50*/  LDL.LU R13, [R1+0x10f0] ;  /* 0x0010f000010d7983 */ /* 0x000ea20000300800 */
[----:B------:R-:W-:-:S03]  /*93d60*/  IMAD.MOV.U32 R11, RZ, RZ, R20 ;  /* 0x000000ffff0b7224 */ /* 0x000fc600078e0014 */
[----:B------:R4:W-:Y:S04]  /*93d70*/  STL [R1+0xfac], R8 ;  /* 0x000fac0801007387 */ /* 0x0009e80000100800 */
[----:B------:R-:W2:Y:S04]  /*93d80*/  LDL.LU R21, [R1+0x1130] ;  /* 0x0011300001157983 */ /* 0x000ea80000300800 */
[----:B-1----:R-:W2:Y:S04]  /*93d90*/  LDL.LU R20, [R1+0x10ec] ;  /* 0x0010ec0001147983 */ /* 0x002ea80000300800 */
[----:B------:R1:W-:Y:S01]  /*93da0*/  LDGSTS.E [R4+0x1d00], desc[UR60][R10.64], P0 ;  /* 0x01d000000a047fae */ /* 0x0003e2000812187c */
[----:B------:R-:W-:-:S03]  /*93db0*/  IADD3 R14, P1, R14, R5, RZ ;  /* 0x000000050e0e7210 */ /* 0x000fc60007f3e0ff */
[----:B------:R-:W2:Y:S01]  /*93dc0*/  LDL.LU R22, [R1+0x112c] ;  /* 0x00112c0001167983 */ /* 0x000ea20000300800 */
[----:B-1----:R-:W-:Y:S01]  /*93dd0*/  MOV R10, R3 ;  /* 0x00000003000a7202 */ /* 0x002fe20000000f00 */
[----:B------:R-:W-:Y:S02]  /*93de0*/  IMAD.MOV.U32 R11, RZ, RZ, R8 ;  /* 0x000000ffff0b7224 */ /* 0x000fe400078e0008 */
[----:B----4-:R-:W4:Y:S01]  /*93df0*/  LDL.LU R3, [R1+0x1170] ;  /* 0x0011700001037983 */ /* 0x010f220000300800 */
[----:B------:R-:W-:-:S03]  /*93e00*/  IADD3 R6, P2, R6, R5, RZ ;  /* 0x0000000506067210 */ /* 0x000fc60007f5e0ff */
[----:B------:R-:W4:Y:S01]  /*93e10*/  LDL.LU R8, [R1+0x11b0] ;  /* 0x0011b00001087983 */ /* 0x000f220000300800 */
[----:B------:R-:W-:-:S03]  /*93e20*/  IMAD.X R15, R15, 0x1, R0, P1 ;  /* 0x000000010f0f7824 */ /* 0x000fc600008e0600 */
[----:B------:R1:W-:Y:S01]  /*93e30*/  STL [R1+0xff0], R14 ;  /* 0x000ff00e01007387 */ /* 0x0003e20000100800 */
[----:B------:R-:W-:-:S03]  /*93e40*/  IADD3.X R16, R16, R0, RZ, P2, !PT ;  /* 0x0000000010107210 */ /* 0x000fc600017fe4ff */
[----:B------:R1:W-:Y:S04]  /*93e50*/  LDGSTS.E [R4+0x2100], desc[UR60][R10.64], P0 ;  /* 0x021000000a047fae */ /* 0x0003e8000812187c */
[----:B------:R1:W-:Y:S04]  /*93e60*/  STL [R1+0xfec], R15 ;  /* 0x000fec0f01007387 */ /* 0x0003e80000100800 */
[----:B------:R1:W-:Y:S02]  /*93e70*/  STL [R1+0x1030], R6 ;  /* 0x0010300601007387 */ /* 0x0003e40000100800 */
[----:B-1----:R-:W-:-:S02]  /*93e80*/  IMAD.MOV.U32 R10, RZ, RZ, R14 ;  /* 0x000000ffff0a7224 */ /* 0x002fc400078e000e */
[----:B------:R-:W4:Y:S01]  /*93e90*/  LDL.LU R14, [R1+0x116c] ;  /* 0x00116c00010e7983 */ /* 0x000f220000300800 */
[----:B------:R-:W-:-:S03]  /*93ea0*/  IMAD.MOV.U32 R11, RZ, RZ, R15 ;  /* 0x000000ffff0b7224 */ /* 0x000fc600078e000f */
[----:B------:R1:W-:Y:S04]  /*93eb0*/  STL [R1+0x102c], R16 ;  /* 0x00102c1001007387 */ /* 0x0003e80000100800 */
[----:B------:R-:W4:Y:S04]  /*93ec0*/  LDL.LU R15, [R1+0x11ac] ;  /* 0x0011ac00010f7983 */ /* 0x000f280000300800 */
[----:B------:R1:W-:Y:S02]  /*93ed0*/  LDGSTS.E [R4+0x2500], desc[UR60][R10.64], P0 ;  /* 0x025000000a047fae */ /* 0x0003e4000812187c */
[----:B-1----:R-:W-:Y:S01]  /*93ee0*/  MOV R10, R6 ;  /* 0x00000006000a7202 */ /* 0x002fe20000000f00 */
[----:B------:R-:W-:Y:S01]  /*93ef0*/  IMAD.MOV.U32 R11, RZ, RZ, R16 ;  /* 0x000000ffff0b7224 */ /* 0x000fe200078e0010 */
[----:B------:R-:W4:Y:S01]  /*93f00*/  LDL.LU R6, [R1+0x11f0] ;  /* 0x0011f00001067983 */ /* 0x000f220000300800 */
[----:B------:R-:W-:-:S03]  /*93f10*/  IADD3 R17, P1, R17, R5, RZ ;  /* 0x0000000511117210 */ /* 0x000fc60007f3e0ff */
[----:B------:R-:W4:Y:S04]  /*93f20*/  LDL.LU R16, [R1+0x1230] ;  /* 0x0012300001107983 */ /* 0x000f280000300800 */
[----:B------:R1:W-:Y:S01]  /*93f30*/  STL [R1+0x1070], R17 ;  /* 0x0010701101007387 */ /* 0x0003e20000100800 */
[----:B------:R-:W-:-:S03]  /*93f40*/  IADD3 R12, P2, R12, R5, RZ ;  /* 0x000000050c0c7210 */ /* 0x000fc60007f5e0ff */
[----:B------:R1:W-:Y:S01]  /*93f50*/  LDGSTS.E [R4+0x2900], desc[UR60][R10.64], P0 ;  /* 0x029000000a047fae */ /* 0x0003e2000812187c */
[----:B---3--:R-:W-:Y:S01]  /*93f60*/  IMAD.X R19, R19, 0x1, R0, P1 ;  /* 0x0000000113137824 */ /* 0x008fe200008e0600 */
[----:B------:R-:W-:-:S04]  /*93f70*/  IADD3.X R18, R18, R0, RZ, P2, !PT ;  /* 0x0000000012127210 */ /* 0x000fc800017fe4ff */
[----:B------:R3:W-:Y:S01]  /*93f80*/  STL [R1+0x106c], R19 ;  /* 0x00106c1301007387 */ /* 0x0007e20000100800 */
[----:B-1----:R-:W-:-:S03]  /*93f90*/  IMAD.MOV.U32 R10, RZ, RZ, R17 ;  /* 0x000000ffff0a7224 */ /* 0x002fc600078e0011 */
[----:B------:R-:W-:Y:S04]  /*93fa0*/  STL [R1+0x10b0], R12 ;  /* 0x0010b00c01007387 */ /* 0x000fe80000100800 */
[----:B------:R-:W4:Y:S01]  /*93fb0*/  LDL.LU R17, [R1+0x11ec] ;  /* 0x0011ec0001117983 */ /* 0x000f220000300800 */
[----:B------:R-:W-:-:S03]  /*93fc0*/  IMAD.MOV.U32 R11, RZ, RZ, R19 ;  /* 0x000000ffff0b7224 */ /* 0x000fc600078e0013 */
[----:B------:R1:W-:Y:S04]  /*93fd0*/  STL [R1+0x10ac], R18 ;  /* 0x0010ac1201007387 */ /* 0x0003e80000100800 */
[----:B---3--:R-:W3:Y:S04]  /*93fe0*/  LDL.LU R19, [R1+0x122c] ;  /* 0x00122c0001137983 */ /* 0x008ee80000300800 */
[----:B------:R1:W-:Y:S02]  /*93ff0*/  LDGSTS.E [R4+0x2d00], desc[UR60][R10.64], P0 ;  /* 0x02d000000a047fae */ /* 0x0003e4000812187c */
[----:B-1----:R-:W-:Y:S01]  /*94000*/  MOV R10, R12 ;  /* 0x0000000c000a7202 */ /* 0x002fe20000000f00 */
[----:B------:R-:W-:-:S02]  /*94010*/  IMAD.MOV.U32 R11, RZ, RZ, R18 ;  /* 0x000000ffff0b7224 */ /* 0x000fc400078e0012 */
[----:B------:R-:W3:Y:S04]  /*94020*/  LDL.LU R18, [R1+0x1270] ;  /* 0x0012700001127983 */ /* 0x000ee80000300800 */
[----:B------:R-:W3:Y:S04]  /*94030*/  LDL.LU R12, [R1+0x12b0] ;  /* 0x0012b000010c7983 */ /* 0x000ee80000300800 */
[----:B------:R1:W-:Y:S01]  /*94040*/  LDGSTS.E [R4+0x3100], desc[UR60][R10.64], P0 ;  /* 0x031000000a047fae */ /* 0x0003e2000812187c */
[----:B--2---:R-:W-:-:S05]  /*94050*/  IADD3 R13, P1, R13, R5, RZ ;  /* 0x000000050d0d7210 */ /* 0x004fca0007f3e0ff */
[----:B------:R-:W-:Y:S01]  /*94060*/  STL [R1+0x10f0], R13 ;  /* 0x0010f00d01007387 */ /* 0x000fe20000100800 */
[----:B------:R-:W-:Y:S01]  /*94070*/  IADD3 R21, P2, R21, R5, RZ ;  /* 0x0000000515157210 */ /* 0x000fe20007f5e0ff */
[----:B------:R-:W-:Y:S02]  /*94080*/  IMAD.X R20, R20, 0x1, R0, P1 ;  /* 0x0000000114147824 */ /* 0x000fe400008e0600 */
[----:B-1----:R-:W-:Y:S02]  /*94090*/  IMAD.MOV.U32 R10, RZ, RZ, R13 ;  /* 0x000000ffff0a7224 */ /* 0x002fe400078e000d */
[----:B------:R-:W-:Y:S01]  /*940a0*/  IMAD.MOV.U32 R11, RZ, RZ, R20 ;  /* 0x000000ffff0b7224 */ /* 0x000fe200078e0014 */
[----:B------:R1:W-:Y:S01]  /*940b0*/  STL [R1+0x10ec], R20 ;  /* 0x0010ec1401007387 */ /* 0x0003e20000100800 */
[----:B------:R-:W-:-:S03]  /*940c0*/  IADD3.X R22, R22, R0, RZ, P2, !PT ;  /* 0x0000000016167210 */ /* 0x000fc600017fe4ff */
[----:B------:R-:W-:Y:S04]  /*940d0*/  STL [R1+0x1130], R21 ;  /* 0x0011301501007387 */ /* 0x000fe80000100800 */
[----:B------:R2:W-:Y:S04]  /*940e0*/  LDGSTS.E [R4+0x3500], desc[UR60][R10.64], P0 ;  /* 0x035000000a047fae */ /* 0x0005e8000812187c */
[----:B-1----:R-:W3:Y:S01]  /*940f0*/  LDL.LU R20, [R1+0x126c] ;  /* 0x00126c0001147983 */ /* 0x002ee20000300800 */
[----:B----4-:R-:W-:-:S03]  /*94100*/  IADD3 R3, P1, R3, R5, RZ ;  /* 0x0000000503037210 */ /* 0x010fc60007f3e0ff */
[----:B------:R-:W-:Y:S01]  /*94110*/  STL [R1+0x112c], R22 ;  /* 0x00112c1601007387 */ /* 0x000fe20000100800 */
[----:B------:R-:W-:Y:S02]  /*94120*/  IADD3 R8, P2, R8, R5, RZ ;  /* 0x0000000508087210 */ /* 0x000fe40007f5e0ff */
[----:B--2---:R-:W-:Y:S01]  /*94130*/  MOV R10, R21 ;  /* 0x00000015000a7202 */ /* 0x004fe20000000f00 */
[----:B------:R-:W-:Y:S01]  /*94140*/  IMAD.MOV.U32 R11, RZ, RZ, R22 ;  /* 0x000000ffff0b7224 */ /* 0x000fe200078e0016 */
[----:B------:R-:W2:Y:S04]  /*94150*/  LDL.LU R13, [R1+0x12ac] ;  /* 0x0012ac00010d7983 */ /* 0x000ea80000300800 */
[----:B------:R1:W-:Y:S04]  /*94160*/  LDGSTS.E [R4+0x3900], desc[UR60][R10.64], P0 ;  /* 0x039000000a047fae */ /* 0x0003e8000812187c */
[----:B------:R-:W-:Y:S01]  /*94170*/  STL [R1+0x1170], R3 ;  /* 0x0011700301007387 */ /* 0x000fe20000100800 */
[----:B-1----:R-:W-:-:S02]  /*94180*/  IMAD.MOV.U32 R10, RZ, RZ, R3 ;  /* 0x000000ffff0a7224 */ /* 0x002fc400078e0003 */
[----:B------:R-:W-:-:S04]  /*94190*/  IMAD.X R14, R14, 0x1, R0, P1 ;  /* 0x000000010e0e7824 */ /* 0x000fc800008e0600 */
[----:B------:R-:W-:Y:S01]  /*941a0*/  IMAD.MOV.U32 R11, RZ, RZ, R14 ;  /* 0x000000ffff0b7224 */ /* 0x000fe200078e000e */
[----:B------:R1:W-:Y:S01]  /*941b0*/  STL [R1+0x116c], R14 ;  /* 0x00116c0e01007387 */ /* 0x0003e20000100800 */
[----:B------:R-:W-:-:S03]  /*941c0*/  IADD3.X R15, R15, R0, RZ, P2, !PT ;  /* 0x000000000f0f7210 */ /* 0x000fc600017fe4ff */
[----:B------:R-:W-:Y:S04]  /*941d0*/  STL [R1+0x11b0], R8 ;  /* 0x0011b00801007387 */ /* 0x000fe80000100800 */
[----:B------:R4:W-:Y:S04]  /*941e0*/  LDGSTS.E [R4+0x3d00], desc[UR60][R10.64], P0 ;  /* 0x03d000000a047fae */ /* 0x0009e8000812187c */
[----:B-1----:R-:W2:Y:S04]  /*941f0*/  LDL.LU R14, [R1+0x12f0] ;  /* 0x0012f000010e7983 */ /* 0x002ea80000300800 */
[----:B------:R1:W-:Y:S04]  /*94200*/  STL [R1+0x11ac], R15 ;  /* 0x0011ac0f01007387 */ /* 0x0003e80000100800 */
[----:B------:R-:W2:Y:S01]  /*94210*/  LDL.LU R3, [R1+0x1330] ;  /* 0x0013300001037983 */ /* 0x000ea20000300800 */
[----:B----4-:R-:W-:-:S03]  /*94220*/  IMAD.MOV.U32 R11, RZ, RZ, R15 ;  /* 0x000000ffff0b7224 */ /* 0x010fc600078e000f */
[----:B-1----:R-:W4:Y:S01]  /*94230*/  LDL.LU R15, [R1+0x12ec] ;  /* 0x0012ec00010f7983 */ /* 0x002f220000300800 */
[----:B------:R-:W-:-:S03]  /*94240*/  MOV R10, R8 ;  /* 0x00000008000a7202 */ /* 0x000fc60000000f00 */
[----:B------:R-:W4:Y:S01]  /*94250*/  LDL.LU R8, [R1+0x132c] ;  /* 0x00132c0001087983 */ /* 0x000f220000300800 */
[-C--:B------:R-:W-:Y:S02]  /*94260*/  IADD3 R6, P1, R6, R5.reuse, RZ ;  /* 0x0000000506067210 */ /* 0x080fe40007f3e0ff */
[----:B------:R-:W-:Y:S01]  /*94270*/  IADD3 R16, P2, R16, R5, RZ ;  /* 0x0000000510107210 */ /* 0x000fe20007f5e0ff */
[----:B------:R1:W-:Y:S04]  /*94280*/  LDGSTS.E [R4+0x4100], desc[UR60][R10.64], P0 ;  /* 0x041000000a047fae */ /* 0x0003e8000812187c */
[----:B------:R3:W-:Y:S01]  /*94290*/  STL [R1+0x11f0], R6 ;  /* 0x0011f00601007387 */ /* 0x0007e20000100800 */
[----:B-1----:R-:W-:Y:S02]  /*942a0*/  IMAD.MOV.U32 R10, RZ, RZ, R6 ;  /* 0x000000ffff0a7224 */ /* 0x002fe400078e0006 */
[----:B------:R-:W-:-:S04]  /*942b0*/  IMAD.X R17, R17, 0x1, R0, P1 ;  /* 0x0000000111117824 */ /* 0x000fc800008e0600 */
[----:B------:R-:W-:Y:S01]  /*942c0*/  IMAD.MOV.U32 R11, RZ, RZ, R17 ;  /* 0x000000ffff0b7224 */ /* 0x000fe200078e0011 */
[----:B------:R1:W-:Y:S01]  /*942d0*/  STL [R1+0x11ec], R17 ;  /* 0x0011ec1101007387 */ /* 0x0003e20000100800 */
[----:B---3--:R-:W-:-:S03]  /*942e0*/  IADD3.X R19, R19, R0, RZ, P2, !PT ;  /* 0x0000000013137210 */ /* 0x008fc600017fe4ff */
[----:B------:R3:W-:Y:S04]  /*942f0*/  STL [R1+0x1230], R16 ;  /* 0x0012301001007387 */ /* 0x0007e80000100800 */
[----:B------:R-:W4:Y:S04]  /*94300*/  LDL.LU R6, [R1+0x1370] ;  /* 0x0013700001067983 */ /* 0x000f280000300800 */
[----:B------:R3:W-:Y:S04]  /*94310*/  STL [R1+0x122c], R19 ;  /* 0x00122c1301007387 */ /* 0x0007e80000100800 */
[----:B------:R3:W-:Y:S04]  /*94320*/  LDGSTS.E [R4+0x4500], desc[UR60][R10.64], P0 ;  /* 0x045000000a047fae */ /* 0x0007e8000812187c */
[----:B-1----:R-:W4:Y:S01]  /*94330*/  LDL.LU R17, [R1+0x13b0] ;  /* 0x0013b00001117983 */ /* 0x002f220000300800 */
[----:B---3--:R-:W-:-:S03]  /*94340*/  MOV R10, R16 ;  /* 0x00000010000a7202 */ /* 0x008fc60000000f00 */
[----:B------:R-:W3:Y:S01]  /*94350*/  LDL.LU R16, [R1+0x136c] ;  /* 0x00136c0001107983 */ /* 0x000ee20000300800 */
[----:B------:R-:W-:-:S03]  /*94360*/  IMAD.MOV.U32 R11, RZ, RZ, R19 ;  /* 0x000000ffff0b7224 */ /* 0x000fc600078e0013 */
[----:B------:R-:W3:Y:S01]  /*94370*/  LDL.LU R19, [R1+0x13ac] ;  /* 0x0013ac0001137983 */ /* 0x000ee20000300800 */
[-C--:B------:R-:W-:Y:S02]  /*94380*/  IADD3 R18, P1, R18, R5.reuse, RZ ;  /* 0x0000000512127210 */ /* 0x080fe40007f3e0ff */
[----:B------:R-:W-:Y:S01]  /*94390*/  IADD3 R12, P2, R12, R5, RZ ;  /* 0x000000050c0c7210 */ /* 0x000fe20007f5e0ff */
[----:B------:R1:W-:Y:S04]  /*943a0*/  LDGSTS.E [R4+0x4900], desc[UR60][R10.64], P0 ;  /* 0x049000000a047fae */ /* 0x0003e8000812187c */
[----:B------:R2:W-:Y:S01]  /*943b0*/  STL [R1+0x1270], R18 ;  /* 0x0012701201007387 */ /* 0x0005e20000100800 */
[----:B-1----:R-:W-:Y:S02]  /*943c0*/  IMAD.MOV.U32 R10, RZ, RZ, R18 ;  /* 0x000000ffff0a7224 */ /* 0x002fe400078e0012 */
[----:B------:R-:W-:-:S05]  /*943d0*/  IMAD.X R20, R20, 0x1, R0, P1 ;  /* 0x0000000114147824 */ /* 0x000fca00008e0600 */
        /* <DEDUP_REMOVED lines=8> */
[----:B------:R1:W-:Y:S04]  /*94460*/  LDGSTS.E [R4+0x4d00], desc[UR60][R10.64], P0 ;  /* 0x04d000000a047fae */ /* 0x0003e8000812187c */
[----:B------:R-:W2:Y:S01]  /*94470*/  LDL.LU R22, [R1+0x142c] ;  /* 0x00142c0001167983 */ /* 0x000ea20000300800 */
[----:B-1----:R-:W-:Y:S01]  /*94480*/  MOV R10, R12 ;  /* 0x0000000c000a7202 */ /* 0x002fe20000000f00 */
[----:B------:R-:W-:-:S02]  /*94490*/  IMAD.MOV.U32 R11, RZ, RZ, R13 ;  /* 0x000000ffff0b7224 */ /* 0x000fc400078e000d */
[----:B------:R-:W2:Y:S04]  /*944a0*/  LDL.LU R12, [R1+0x1470] ;  /* 0x00147000010c7983 */ /* 0x000ea80000300800 */
[----:B------:R-:W2:Y:S01]  /*944b0*/  LDL.LU R13, [R1+0x14b0] ;  /* 0x0014b000010d7983 */ /* 0x000ea20000300800 */
[----:B------:R-:W-:-:S03]  /*944c0*/  IADD3 R14, P1, R14, R5, RZ ;  /* 0x000000050e0e7210 */ /* 0x000fc60007f3e0ff */
[----:B------:R1:W-:Y:S01]  /*944d0*/  LDGSTS.E [R4+0x5100], desc[UR60][R10.64], P0 ;  /* 0x051000000a047fae */ /* 0x0003e2000812187c */
[----:B------:R-:W-:-:S03]  /*944e0*/  IADD3 R3, P2, R3, R5, RZ ;  /* 0x0000000503037210 */ /* 0x000fc60007f5e0ff */
[----:B------:R1:W-:Y:S01]  /*944f0*/  STL [R1+0x12f0], R14 ;  /* 0x0012f00e01007387 */ /* 0x0003e20000100800 */
[----:B----4-:R-:W-:Y:S02]  /*94500*/  IMAD.X R15, R15, 0x1, R0, P1 ;  /* 0x000000010f0f7824 */ /* 0x010fe400008e0600 */
[----:B-1----:R-:W-:Y:S01]  /*94510*/  IMAD.MOV.U32 R10, RZ, RZ, R14 ;  /* 0x000000ffff0a7224 */ /* 0x002fe200078e000e */
[----:B------:R-:W-:Y:S02]  /*94520*/  IADD3.X R8, R8, R0, RZ, P2, !PT ;  /* 0x0000000008087210 */ /* 0x000fe400017fe4ff */
[----:B------:R1:W-:Y:S04]  /*94530*/  STL [R1+0x12ec], R15 ;  /* 0x0012ec0f01007387 */ /* 0x0003e80000100800 */
[----:B------:R-:W-:Y:S04]  /*94540*/  STL [R1+0x1330], R3 ;  /* 0x0013300301007387 */ /* 0x000fe80000100800 */
[----:B------:R-:W4:Y:S01]  /*94550*/  LDL.LU R14, [R1+0x146c] ;  /* 0x00146c00010e7983 */ /* 0x000f220000300800 */
[----:B------:R-:W-:-:S03]  /*94560*/  IMAD.MOV.U32 R11, RZ, RZ, R15 ;  /* 0x000000ffff0b7224 */ /* 0x000fc600078e000f */
[----:B------:R1:W-:Y:S04]  /*94570*/  STL [R1+0x132c], R8 ;  /* 0x00132c0801007387 */ /* 0x0003e80000100800 */
[----:B-1----:R-:W4:Y:S04]  /*94580*/  LDL.LU R15, [R1+0x14ac] ;  /* 0x0014ac00010f7983 */ /* 0x002f280000300800 */
[----:B------:R1:W-:Y:S01]  /*94590*/  LDGSTS.E [R4+0x5500], desc[UR60][R10.64], P0 ;  /* 0x055000000a047fae */ /* 0x0003e2000812187c */
[----:B------:R-:W-:Y:S01]  /*945a0*/  IADD3 R6, P1, R6, R5, RZ ;  /* 0x0000000506067210 */ /* 0x000fe20007f3e0ff */
[----:B-1----:R-:W-:Y:S01]  /*945b0*/  IMAD.MOV.U32 R11, RZ, RZ, R8 ;  /* 0x000000ffff0b7224 */ /* 0x002fe200078e0008 */
[----:B------:R-:W-:Y:S01]  /*945c0*/  MOV R10, R3 ;  /* 0x00000003000a7202 */ /* 0x000fe20000000f00 */
[----:B------:R-:W4:Y:S04]  /*945d0*/  LDL.LU R8, [R1+0x14f0] ;  /* 0x0014f00001087983 */ /* 0x000f280000300800 */
[----:B------:R-:W4:Y:S01]  /*945e0*/  LDL.LU R3, [R1+0x1530] ;  /* 0x0015300001037983 */ /* 0x000f220000300800 */
[----:B------:R-:W-:-:S03]  /*945f0*/  IADD3 R17, P2, R17, R5, RZ ;  /* 0x0000000511117210 */ /* 0x000fc60007f5e0ff */
[----:B------:R-:W-:Y:S04]  /*94600*/  STL [R1+0x1370], R6 ;  /* 0x0013700601007387 */ /* 0x000fe80000100800 */
[----:B------:R1:W-:Y:S01]  /*94610*/  LDGSTS.E [R4+0x5900], desc[UR60][R10.64], P0 ;  /* 0x059000000a047fae */ /* 0x0003e2000812187c */
[----:B---3--:R-:W-:Y:S01]  /*94620*/  IMAD.X R16, R16, 0x1, R0, P1 ;  /* 0x0000000110107824 */ /* 0x008fe200008e0600 */
[----:B------:R-:W-:-:S04]  /*94630*/  IADD3.X R19, R19, R0, RZ, P2, !PT ;  /* 0x0000000013137210 */ /* 0x000fc800017fe4ff */
[----:B------:R3:W-:Y:S01]  /*94640*/  STL [R1+0x136c], R16 ;  /* 0x00136c1001007387 */ /* 0x0007e20000100800 */
[----:B-1----:R-:W-:-:S03]  /*94650*/  IMAD.MOV.U32 R11, RZ, RZ, R16 ;  /* 0x000000ffff0b7224 */ /* 0x002fc600078e0010 */
[----:B------:R-:W-:Y:S01]  /*94660*/  STL [R1+0x13b0], R17 ;  /* 0x0013b01101007387 */ /* 0x000fe20000100800 */
[----:B------:R-:W-:-:S03]  /*94670*/  IMAD.MOV.U32 R10, RZ, RZ, R6 ;  /* 0x000000ffff0a7224 */ /* 0x000fc600078e0006 */
[----:B---3--:R-:W3:Y:S04]  /*94680*/  LDL.LU R16, [R1+0x14ec] ;  /* 0x0014ec0001107983 */ /* 0x008ee80000300800 */
[----:B------:R1:W-:Y:S04]  /*94690*/  STL [R1+0x13ac], R19 ;  /* 0x0013ac1301007387 */ /* 0x0003e80000100800 */
[----:B------:R-:W3:Y:S04]  /*946a0*/  LDL.LU R6, [R1+0x152c] ;  /* 0x00152c0001067983 */ /* 0x000ee80000300800 */
[----:B------:R1:W-:Y:S02]  /*946b0*/  LDGSTS.E [R4+0x5d00], desc[UR60][R10.64], P0 ;  /* 0x05d000000a047fae */ /* 0x0003e4000812187c */
[----:B-1----:R-:W-:Y:S01]  /*946c0*/  MOV R10, R17 ;  /* 0x00000011000a7202 */ /* 0x002fe20000000f00 */
[----:B------:R-:W-:-:S02]  /*946d0*/  IMAD.MOV.U32 R11, RZ, RZ, R19 ;  /* 0x000000ffff0b7224 */ /* 0x000fc400078e0013 */
[----:B------:R-:W3:Y:S04]  /*946e0*/  LDL.LU R19, [R1+0x1570] ;  /* 0x0015700001137983 */ /* 0x000ee80000300800 */
[----:B------:R1:W-:Y:S04]  /*946f0*/  LDGSTS.E [R4+0x6100], desc[UR60][R10.64], P0 ;  /* 0x061000000a047fae */ /* 0x0003e8000812187c */
[----:B------:R-:W3:Y:S01]  /*94700*/  LDL.LU R17, [R1+0x15b0] ;  /* 0x0015b00001117983 */ /* 0x000ee20000300800 */
[----:B--2---:R-:W-:-:S05]  /*94710*/  IADD3 R18, P1, R18, R5, RZ ;  /* 0x0000000512127210 */ /* 0x004fca0007f3e0ff */
[----:B-1----:R-:W-:Y:S01]  /*94720*/  IMAD.MOV.U32 R10, RZ, RZ, R18 ;  /* 0x000000ffff0a7224 */ /* 0x002fe200078e0012 */
[----:B------:R-:W-:Y:S01]  /*94730*/  IADD3 R21, P2, R21, R5, RZ ;  /* 0x0000000515157210 */ /* 0x000fe20007f5e0ff */
[----:B------:R-:W-:Y:S01]  /*94740*/  IMAD.X R20, R20, 0x1, R0, P1 ;  /* 0x0000000114147824 */ /* 0x000fe200008e0600 */
[----:B------:R-:W-:Y:S03]  /*94750*/  STL [R1+0x13f0], R18 ;  /* 0x0013f01201007387 */ /* 0x000fe60000100800 */
[----:B------:R-:W-:Y:S01]  /*94760*/  IMAD.MOV.U32 R11, RZ, RZ, R20 ;  /* 0x000000ffff0b7224 */ /* 0x000fe200078e0014 */
[----:B------:R1:W-:Y:S01]  /*94770*/  STL [R1+0x13ec], R20 ;  /* 0x0013ec1401007387 */ /* 0x0003e20000100800 */
[----:B------:R-:W-:-:S03]  /*94780*/  IADD3.X R22, R22, R0, RZ, P2, !PT ;  /* 0x0000000016167210 */ /* 0x000fc600017fe4ff */
[----:B------:R-:W-:Y:S04]  /*94790*/  STL [R1+0x1430], R21 ;  /* 0x0014301501007387 */ /* 0x000fe80000100800 */
[----:B------:R2:W-:Y:S04]  /*947a0*/  LDGSTS.E [R4+0x6500], desc[UR60][R10.64], P0 ;  /* 0x065000000a047fae */ /* 0x0005e8000812187c */
[----:B-1----:R-:W3:Y:S01]  /*947b0*/  LDL.LU R20, [R1+0x156c] ;  /* 0x00156c0001147983 */ /* 0x002ee20000300800 */
[----:B------:R-:W-:-:S03]  /*947c0*/  IADD3 R12, P1, R12, R5, RZ ;  /* 0x000000050c0c7210 */ /* 0x000fc60007f3e0ff */
        /* <DEDUP_REMOVED lines=8> */
[----:B----4-:R-:W-:-:S04]  /*94850*/  IMAD.X R14, R14, 0x1, R0, P1 ;  /* 0x000000010e0e7824 */ /* 0x010fc800008e0600 */
        /* <DEDUP_REMOVED lines=8> */
[----:B----4-:R-:W-:Y:S01]  /*948e0*/  IMAD.MOV.U32 R11, RZ, RZ, R15 ;  /* 0x000000ffff0b7224 */ /* 0x010fe200078e000f */
[----:B------:R-:W-:-:S02]  /*948f0*/  MOV R10, R13 ;  /* 0x0000000d000a7202 */ /* 0x000fc40000000f00 */
[----:B-1----:R-:W4:Y:S04]  /*94900*/  LDL.LU R15, [R1+0x15ec] ;  /* 0x0015ec00010f7983 */ /* 0x002f280000300800 */
[----:B------:R-:W4:Y:S01]  /*94910*/  LDL.LU R13, [R1+0x162c] ;  /* 0x00162c00010d7983 */ /* 0x000f220000300800 */
[-C--:B------:R-:W-:Y:S02]  /*94920*/  IADD3 R8, P1, R8, R5.reuse, RZ ;  /* 0x0000000508087210 */ /* 0x080fe40007f3e0ff */
[----:B------:R-:W-:Y:S01]  /*94930*/  IADD3 R3, P2, R3, R5, RZ ;  /* 0x0000000503037210 */ /* 0x000fe20007f5e0ff */
[----:B------:R1:W-:Y:S04]  /*94940*/  LDGSTS.E [R4+0x7100], desc[UR60][R10.64], P0 ;  /* 0x071000000a047fae */ /* 0x0003e8000812187c */
[----:B------:R-:W-:Y:S01]  /*94950*/  STL [R1+0x14f0], R8 ;  /* 0x0014f00801007387 */ /* 0x000fe20000100800 */
[----:B-1----:R-:W-:-:S02]  /*94960*/  IMAD.MOV.U32 R10, RZ, RZ, R8 ;  /* 0x000000ffff0a7224 */ /* 0x002fc400078e0008 */
[----:B---3--:R-:W-:-:S04]  /*94970*/  IMAD.X R16, R16, 0x1, R0, P1 ;  /* 0x0000000110107824 */ /* 0x008fc800008e0600 */
[----:B------:R-:W-:Y:S01]  /*94980*/  IMAD.MOV.U32 R11, RZ, RZ, R16 ;  /* 0x000000ffff0b7224 */ /* 0x000fe200078e0010 */
[----:B------:R1:W-:Y:S01]  /*94990*/  STL [R1+0x14ec], R16 ;  /* 0x0014ec1001007387 */ /* 0x0003e20000100800 */
[----:B------:R-:W-:-:S03]  /*949a0*/  IADD3.X R6, R6, R0, RZ, P2, !PT ;  /* 0x0000000006067210 */ /* 0x000fc600017fe4ff */
[----:B------:R-:W-:Y:S04]  /*949b0*/  STL [R1+0x1530], R3 ;  /* 0x0015300301007387 */ /* 0x000fe80000100800 */
[----:B------:R3:W-:Y:S04]  /*949c0*/  STL [R1+0x152c], R6 ;  /* 0x00152c0601007387 */ /* 0x0007e80000100800 */
[----:B-1----:R-:W4:Y:S04]  /*949d0*/  LDL.LU R16, [R1+0x166c] ;  /* 0x00166c0001107983 */ /* 0x002f280000300800 */
[----:B------:R1:W-:Y:S04]  /*949e0*/  LDGSTS.E [R4+0x7500], desc[UR60][R10.64], P0 ;  /* 0x075000000a047fae */ /* 0x0003e8000812187c */
[----:B------:R-:W4:Y:S01]  /*949f0*/  LDL.LU R8, [R1+0x1670] ;  /* 0x0016700001087983 */ /* 0x000f220000300800 */
[----:B-1----:R-:W-:Y:S01]  /*94a00*/  IMAD.MOV.U32 R11, RZ, RZ, R6 ;  /* 0x000000ffff0b7224 */ /* 0x002fe200078e0006 */
[----:B------:R-:W-:-:S02]  /*94a10*/  MOV R10, R3 ;  /* 0x00000003000a7202 */ /* 0x000fc40000000f00 */
[----:B---3--:R-:W3:Y:S04]  /*94a20*/  LDL.LU R6, [R1+0x16ac] ;  /* 0x0016ac0001067983 */ /* 0x008ee80000300800 */
[----:B------:R-:W3:Y:S01]  /*94a30*/  LDL.LU R3, [R1+0x16b0] ;  /* 0x0016b00001037983 */ /* 0x000ee20000300800 */
[-C--:B------:R-:W-:Y:S02]  /*94a40*/  IADD3 R19, P1, R19, R5.reuse, RZ ;  /* 0x0000000513137210 */ /* 0x080fe40007f3e0ff */
[----:B------:R-:W-:Y:S01]  /*94a50*/  IADD3 R17, P2, R17, R5, RZ ;  /* 0x0000000511117210 */ /* 0x000fe20007f5e0ff */
[----:B------:R1:W-:Y:S04]  /*94a60*/  LDGSTS.E [R4+0x7900], desc[UR60][R10.64], P0 ;  /* 0x079000000a047fae */ /* 0x0003e8000812187c */
[----:B------:R2:W-:Y:S01]  /*94a70*/  STL [R1+0x1570], R19 ;  /* 0x0015701301007387 */ /* 0x0005e20000100800 */
[----:B-1----:R-:W-:-:S02]  /*94a80*/  IMAD.MOV.U32 R10, RZ, RZ, R19 ;  /* 0x000000ffff0a7224 */ /* 0x002fc400078e0013 */
[----:B------:R-:W-:-:S05]  /*94a90*/  IMAD.X R20, R20, 0x1, R0, P1 ;  /* 0x0000000114147824 */ /* 0x000fca00008e0600 */
[----:B------:R-:W-:Y:S01]  /*94aa0*/  STL [R1+0x156c], R20 ;  /* 0x00156c1401007387 */ /* 0x000fe20000100800 */
[----:B--2---:R-:W-:-:S03]  /*94ab0*/  IADD3.X R18, R18, R0, RZ, P2, !PT ;  /* 0x0000000012127210 */ /* 0x004fc600017fe4ff */
[----:B------:R1:W-:Y:S01]  /*94ac0*/  STL [R1+0x15b0], R17 ;  /* 0x0015b01101007387 */ /* 0x0003e20000100800 */
[----:B------:R-:W-:-:S03]  /*94ad0*/  IMAD.MOV.U32 R11, RZ, RZ, R20 ;  /* 0x000000ffff0b7224 */ /* 0x000fc600078e0014 */
[----:B------:R2:W-:Y:S04]  /*94ae0*/  STL [R1+0x15ac], R18 ;  /* 0x0015ac1201007387 */ /* 0x0005e80000100800 */
[----:B------:R-:W3:Y:S04]  /*94af0*/  LDL.LU R152, [R1+0x16ec] ;  /* 0x0016ec0001987983 */ /* 0x000ee80000300800 */
[----:B------:R-:W3:Y:S04]  /*94b00*/  LDL.LU R23, [R1+0x16f0] ;  /* 0x0016f00001177983 */ /* 0x000ee80000300800 */
[----:B------:R-:W3:Y:S04]  /*94b10*/  LDL.LU R22, [R1+0x172c] ;  /* 0x00172c0001167983 */ /* 0x000ee80000300800 */
[----:B------:R-:W3:Y:S04]  /*94b20*/  LDL.LU R21, [R1+0x1730] ;  /* 0x0017300001157983 */ /* 0x000ee80000300800 */
[----:B------:R1:W-:Y:S04]  /*94b30*/  LDGSTS.E [R4+0x7d00], desc[UR60][R10.64], P0 ;  /* 0x07d000000a047fae */ /* 0x0003e8000812187c */
[----:B------:R-:W3:Y:S01]  /*94b40*/  LDL.LU R19, [R1+0x1770] ;  /* 0x0017700001137983 */ /* 0x000ee20000300800 */
[----:B------:R-:W-:-:S02]  /*94b50*/  IADD3 R14, P1, R14, R5, RZ ;  /* 0x000000050e0e7210 */ /* 0x000fc40007f3e0ff */
[----:B-1----:R-:W-:Y:S02]  /*94b60*/  MOV R10, R17 ;  /* 0x00000011000a7202 */ /* 0x002fe40000000f00 */
[----:B------:R-:W3:Y:S01]  /*94b70*/  LDL.LU R17, [R1+0x17b0] ;  /* 0x0017b00001117983 */ /* 0x000ee20000300800 */
[----:B------:R-:W-:-:S03]  /*94b80*/  IADD3 R12, P2, R12, R5, RZ ;  /* 0x000000050c0c7210 */ /* 0x000fc60007f5e0ff */
[----:B------:R-:W-:Y:S01]  /*94b90*/  STL [R1+0x15f0], R14 ;  /* 0x0015f00e01007387 */ /* 0x000fe20000100800 */
[----:B----4-:R-:W-:Y:S01]  /*94ba0*/  IMAD.X R15, R15, 0x1, R0, P1 ;  /* 0x000000010f0f7824 */ /* 0x010fe200008e0600 */
[----:B------:R-:W-:-:S04]  /*94bb0*/  IADD3.X R13, R13, R0, RZ, P2, !PT ;  /* 0x000000000d0d7210 */ /* 0x000fc800017fe4ff */
[----:B------:R1:W-:Y:S01]  /*94bc0*/  STL [R1+0x15ec], R15 ;  /* 0x0015ec0f01007387 */ /* 0x0003e20000100800 */
[----:B------:R-:W-:-:S03]  /*94bd0*/  IMAD.MOV.U32 R11, RZ, RZ, R18 ;  /* 0x000000ffff0b7224 */ /* 0x000fc600078e0012 */
[----:B------:R-:W-:Y:S04]  /*94be0*/  STL [R1+0x1630], R12 ;  /* 0x0016300c01007387 */ /* 0x000fe80000100800 */
[----:B------:R-:W4:Y:S04]  /*94bf0*/  LDL.LU R20, [R1+0x176c] ;  /* 0x00176c0001147983 */ /* 0x000f280000300800 */
[----:B------:R1:W-:Y:S04]  /*94c00*/  STL [R1+0x162c], R13 ;  /* 0x00162c0d01007387 */ /* 0x0003e80000100800 */
[----:B--2---:R-:W2:Y:S04]  /*94c10*/  LDL.LU R18, [R1+0x17ac] ;  /* 0x0017ac0001127983 */ /* 0x004ea80000300800 */
[----:B------:R1:W-:Y:S02]  /*94c20*/  LDGSTS.E [R4+0x20100], desc[UR60][R10.64], P0 ;  /* 0x201000000a047fae */ /* 0x0003e4000812187c */
[----:B-1----:R-:W-:-:S02]  /*94c30*/  IMAD.MOV.U32 R10, RZ, RZ, R14 ;  /* 0x000000ffff0a7224 */ /* 0x002fc400078e000e */
[----:B------:R-:W-:Y:S02]  /*94c40*/  IMAD.MOV.U32 R11, RZ, RZ, R15 ;  /* 0x000000ffff0b7224 */ /* 0x000fe400078e000f */
[----:B------:R-:W2:Y:S04]  /*94c50*/  LDL.LU R15, [R1+0x181c] ;  /* 0x00181c00010f7983 */ /* 0x000ea80000300800 */
[----:B------:R-:W2:Y:S04]  /*94c60*/  LDL.LU R14, [R1+0x1820] ;  /* 0x00182000010e7983 */ /* 0x000ea80000300800 */
[----:B------:R1:W-:Y:S02]  /*94c70*/  LDGSTS.E [R4+0x20500], desc[UR60][R10.64], P0 ;  /* 0x205000000a047fae */ /* 0x0003e4000812187c */
[----:B-1----:R-:W-:Y:S01]  /*94c80*/  IMAD.MOV.U32 R11, RZ, RZ, R13 ;  /* 0x000000ffff0b7224 */ /* 0x002fe200078e000d */
[----:B------:R-:W-:Y:S01]  /*94c90*/  MOV R10, R12 ;  /* 0x0000000c000a7202 */ /* 0x000fe20000000f00 */
[----:B------:R-:W2:Y:S04]  /*94ca0*/  LDL.LU R13, [R1+0x1824] ;  /* 0x00182400010d7983 */ /* 0x000ea80000300800 */
[----:B------:R-:W2:Y:S01]  /*94cb0*/  LDL.LU R12, [R1+0x1828] ;  /* 0x00182800010c7983 */ /* 0x000ea20000300800 */
[----:B------:R-:W-:-:S02]  /*94cc0*/  IADD3 R8, P1, R8, R5, RZ ;  /* 0x0000000508087210 */ /* 0x000fc40007f3e0ff */
[----:B---3--:R-:W-:Y:S01]  /*94cd0*/  IADD3 R3, P2, R3, R5, RZ ;  /* 0x0000000503037210 */ /* 0x008fe20007f5e0ff */
[----:B------:R1:W-:Y:S02]  /*94ce0*/  LDGSTS.E [R4+0x20900], desc[UR60][R10.64], P0 ;  /* 0x209000000a047fae */ /* 0x0003e4000812187c */
[----:B------:R-:W-:Y:S01]  /*94cf0*/  IMAD.X R16, R16, 0x1, R0, P1 ;  /* 0x0000000110107824 */ /* 0x000fe200008e0600 */
[----:B------:R-:W-:Y:S01]  /*94d00*/  IADD3.X R6, R6, R0, RZ, P2, !PT ;  /* 0x0000000006067210 */ /* 0x000fe200017fe4ff */
[----:B------:R-:W-:Y:S04]  /*94d10*/  STL [R1+0x1670], R8 ;  /* 0x0016700801007387 */ /* 0x000fe80000100800 */
[----:B------:R3:W-:Y:S01]  /*94d20*/  STL [R1+0x166c], R16 ;  /* 0x00166c1001007387 */ /* 0x0007e20000100800 */
[----:B-1----:R-:W-:-:S02]  /*94d30*/  IMAD.MOV.U32 R10, RZ, RZ, R8 ;  /* 0x000000ffff0a7224 */ /* 0x002fc400078e0008 */
[----:B------:R-:W-:Y:S01]  /*94d40*/  IMAD.MOV.U32 R11, RZ, RZ, R16 ;  /* 0x000000ffff0b7224 */ /* 0x000fe200078e0010 */
[----:B------:R-:W-:Y:S04]  /*94d50*/  STL [R1+0x16b0], R3 ;  /* 0x0016b00301007387 */ /* 0x000fe80000100800 */
[----:B------:R1:W-:Y:S04]  /*94d60*/  STL [R1+0x16ac], R6 ;  /* 0x0016ac0601007387 */ /* 0x0003e80000100800 */
[----:B---3--:R-:W3:Y:S04]  /*94d70*/  LDL.LU R16, [R1+0x182c] ;  /* 0x00182c0001107983 */ /* 0x008ee80000300800 */
[----:B------:R1:W-:Y:S04]  /*94d80*/  LDGSTS.E [R4+0x20d00], desc[UR60][R10.64], P0 ;  /* 0x20d000000a047fae */ /* 0x0003e8000812187c */
[----:B------:R-:W3:Y:S01]  /*94d90*/  LDL.LU R8, [R1+0x1830] ;  /* 0x0018300001087983 */ /* 0x000ee20000300800 */
[----:B-1----:R-:W-:Y:S01]  /*94da0*/  IMAD.MOV.U32 R11, RZ, RZ, R6 ;  /* 0x000000ffff0b7224 */ /* 0x002fe200078e0006 */
[----:B------:R-:W-:-:S02]  /*94db0*/  MOV R10, R3 ;  /* 0x00000003000a7202 */ /* 0x000fc40000000f00 */
[----:B------:R-:W3:Y:S04]  /*94dc0*/  LDL.LU R6, [R1+0x1834] ;  /* 0x0018340001067983 */ /* 0x000ee80000300800 */
[----:B------:R-:W3:Y:S04]  /*94dd0*/  LDL.LU R3, [R1+0x1838] ;  /* 0x0018380001037983 */ /* 0x000ee80000300800 */
[----:B------:R1:W-:Y:S01]  /*94de0*/  LDGSTS.E [R4+0x21100], desc[UR60][R10.64], P0 ;  /* 0x211000000a047fae */ /* 0x0003e2000812187c */
[----:B------:R-:W-:-:S05]  /*94df0*/  IADD3 R23, P1, R23, R5, RZ ;  /* 0x0000000517177210 */ /* 0x000fca0007f3e0ff */
[----:B------:R-:W-:Y:S01]  /*94e00*/  IMAD.X R152, R152, 0x1, R0, P1 ;  /* 0x0000000198987824 */ /* 0x000fe200008e0600 */
[-C--:B------:R-:W-:Y:S01]  /*94e10*/  IADD3 R21, P2, R21, R5.reuse, RZ ;  /* 0x0000000515157210 */ /* 0x080fe20007f5e0ff */
[----:B------:R-:W-:Y:S03]  /*94e20*/  STL [R1+0x16f0], R23 ;  /* 0x0016f01701007387 */ /* 0x000fe60000100800 */
[----:B------:R-:W-:Y:S02]  /*94e30*/  IADD3.X R22, R22, R0, RZ, P2, !PT ;  /* 0x0000000016167210 */ /* 0x000fe400017fe4ff */
[-C--:B------:R-:W-:Y:S01]  /*94e40*/  IADD3 R19, P1, R19, R5.reuse, RZ ;  /* 0x0000000513137210 */ /* 0x080fe20007f3e0ff */
[----:B------:R-:W-:Y:S01]  /*94e50*/  STL [R1+0x16ec], R152 ;  /* 0x0016ec9801007387 */ /* 0x000fe20000100800 */
[----:B-1----:R-:W-:Y:S02]  /*94e60*/  IMAD.MOV.U32 R10, RZ, RZ, R23 ;  /* 0x000000ffff0a7224 */ /* 0x002fe400078e0017 */
[----:B------:R-:W-:Y:S01]  /*94e70*/  IMAD.MOV.U32 R11, RZ, RZ, R152 ;  /* 0x000000ffff0b7224 */ /* 0x000fe200078e0098 */
[----:B------:R-:W-:Y:S04]  /*94e80*/  STL [R1+0x1730], R21 ;  /* 0x0017301501007387 */ /* 0x000fe80000100800 */
[----:B------:R1:W-:Y:S01]  /*94e90*/  STL [R1+0x172c], R22 ;  /* 0x00172c1601007387 */ /* 0x0003e20000100800 */
[----:B------:R-:W-:-:S03]  /*94ea0*/  IADD3 R17, P2, R17, R5, RZ ;  /* 0x0000000511117210 */ /* 0x000fc60007f5e0ff */
[----:B------:R-:W-:Y:S04]  /*94eb0*/  STL [R1+0x1770], R19 ;  /* 0x0017701301007387 */ /* 0x000fe80000100800 */
[----:B------:R1:W-:Y:S01]  /*94ec0*/  LDGSTS.E [R4+0x21500], desc[UR60][R10.64], P0 ;  /* 0x215000000a047fae */ /* 0x0003e2000812187c */
[----:B----4-:R-:W-:Y:S02]  /*94ed0*/  IMAD.X R20, R20, 0x1, R0, P1 ;  /* 0x0000000114147824 */ /* 0x010fe400008e0600 */
[----:B-1----:R-:W-:-:S03]  /*94ee0*/  IMAD.MOV.U32 R11, RZ, RZ, R22 ;  /* 0x000000ffff0b7224 */ /* 0x002fc600078e0016 */
[----:B------:R-:W-:Y:S01]  /*94ef0*/  STL [R1+0x176c], R20 ;  /* 0x00176c1401007387 */ /* 0x000fe20000100800 */
[----:B--2---:R-:W-:-:S03]  /*94f00*/  IADD3.X R18, R18, R0, RZ, P2, !PT ;  /* 0x0000000012127210 */ /* 0x004fc600017fe4ff */
[----:B------:R-:W-:Y:S04]  /*94f10*/  STL [R1+0x17b0], R17 ;  /* 0x0017b01101007387 */ /* 0x000fe80000100800 */
[----:B------:R-:W-:Y:S04]  /*94f20*/  STL [R1+0x17ac], R18 ;  /* 0x0017ac1201007387 */ /* 0x000fe80000100800 */
[----:B------:R-:W2:Y:S04]  /*94f30*/  LDL.LU.64 R22, [R1+0x7c8] ;  /* 0x0007c80001167983 */ /* 0x000ea80000300a00 */
[----:B------:R-:W4:Y:S01]  /*94f40*/  LDL.LU.64 R152, [R1+0x858] ;  /* 0x0008580001987983 */ /* 0x000f220000300a00 */
[----:B------:R-:W-:-:S05]  /*94f50*/  IADD3 R14, P1, R14, R5, RZ ;  /* 0x000000050e0e7210 */ /* 0x000fca0007f3e0ff */
[----:B------:R-:W-:Y:S01]  /*94f60*/  IMAD.X R15, R15, 0x1, R0, P1 ;  /* 0x000000010f0f7824 */ /* 0x000fe200008e0600 */
[----:B------:R-:W-:Y:S04]  /*94f70*/  STL [R1+0x1820], R14 ;  /* 0x0018200e01007387 */ /* 0x000fe80000100800 */
[----:B------:R-:W-:Y:S01]  /*94f80*/  STL [R1+0x181c], R15 ;  /* 0x00181c0f01007387 */ /* 0x000fe20000100800 */
[----:B------:R-:W-:-:S05]  /*94f90*/  IADD3 R12, P2, R12, R5, RZ ;  /* 0x000000050c0c7210 */ /* 0x000fca0007f5e0ff */
[----:B------:R-:W-:Y:S04]  /*94fa0*/  STL [R1+0x1828], R12 ;  /* 0x0018280c01007387 */ /* 0x000fe80000100800 */
[----:B------:R-:W4:Y:S01]  /*94fb0*/  LDL.LU.64 R154, [R1+0x850] ;  /* 0x00085000019a7983 */ /* 0x000f220000300a00 */
[----:B------:R-:W-:-:S05]  /*94fc0*/  MOV R10, R21 ;  /* 0x00000015000a7202 */ /* 0x000fca0000000f00 */
[----:B------:R1:W-:Y:S02]  /*94fd0*/  LDGSTS.E [R4+0x21900], desc[UR60][R10.64], P0 ;  /* 0x219000000a047fae */ /* 0x0003e4000812187c */
[----:B-1----:R-:W-:Y:S02]  /*94fe0*/  IMAD.MOV.U32 R10, RZ, RZ, R19 ;  /* 0x000000ffff0a7224 */ /* 0x002fe400078e0013 */
[----:B------:R-:W-:-:S05]  /*94ff0*/  IMAD.MOV.U32 R11, RZ, RZ, R20 ;  /* 0x000000ffff0b7224 */ /* 0x000fca00078e0014 */
[----:B------:R1:W-:Y:S01]  /*95000*/  LDGSTS.E [R4+0x21d00], desc[UR60][R10.64], P0 ;  /* 0x21d000000a047fae */ /* 0x0003e2000812187c */
[----:B------:R-:W-:Y:S02]  /*95010*/  IADD3.X R13, R13, R0, RZ, P2, !PT ;  /* 0x000000000d0d7210 */ /* 0x000fe400017fe4ff */
[----:B-1----:R-:W-:Y:S01]  /*95020*/  MOV R10, R17 ;  /* 0x00000011000a7202 */ /* 0x002fe20000000f00 */
[----:B------:R-:W-:-:S05]  /*95030*/  IMAD.MOV.U32 R11, RZ, RZ, R18 ;  /* 0x000000ffff0b7224 */ /* 0x000fca00078e0012 */
[----:B------:R1:W-:Y:S04]  /*95040*/  LDGSTS.E [R4+0x22100], desc[UR60][R10.64], P0 ;  /* 0x221000000a047fae */ /* 0x0003e8000812187c */
[----:B------:R3:W-:Y:S01]  /*95050*/  STL [R1+0x1824], R13 ;  /* 0x0018240d01007387 */ /* 0x0007e20000100800 */
[----:B-1----:R-:W-:Y:S02]  /*95060*/  IMAD.MOV.U32 R10, RZ, RZ, R14 ;  /* 0x000000ffff0a7224 */ /* 0x002fe400078e000e */
[----:B------:R-:W-:-:S05]  /*95070*/  IMAD.MOV.U32 R11, RZ, RZ, R15 ;  /* 0x000000ffff0b7224 */ /* 0x000fca00078e000f */
[----:B------:R1:W-:Y:S01]  /*95080*/  LDGSTS.E [R4+0x22500], desc[UR60][R10.64], P0 ;  /* 0x225000000a047fae */ /* 0x0003e2000812187c */
[-C--:B---3--:R-:W-:Y:S02]  /*95090*/  IADD3 R8, P1, R8, R5.reuse, RZ ;  /* 0x0000000508087210 */ /* 0x088fe40007f3e0ff */
[----:B------:R-:W-:Y:S02]  /*950a0*/  IADD3 R3, P2, R3, R5, RZ ;  /* 0x0000000503037210 */ /* 0x000fe40007f5e0ff */
[----:B-1----:R-:W-:Y:S01]  /*950b0*/  MOV R10, R12 ;  /* 0x0000000c000a7202 */ /* 0x002fe20000000f00 */
[----:B------:R-:W-:Y:S02]  /*950c0*/  IMAD.MOV.U32 R11, RZ, RZ, R13 ;  /* 0x000000ffff0b7224 */ /* 0x000fe400078e000d */
[----:B------:R-:W3:Y:S01]  /*950d0*/  LDL.LU.64 R12, [R1+0x848] ;  /* 0x00084800010c7983 */ /* 0x000ee20000300a00 */
[----:B------:R-:W-:-:S03]  /*950e0*/  IMAD.X R16, R16, 0x1, R0, P1 ;  /* 0x0000000110107824 */ /* 0x000fc600008e0600 */
[----:B------:R-:W3:Y:S01]  /*950f0*/  LDL.LU.64 R162, [R1+0x840] ;  /* 0x0008400001a27983 */ /* 0x000ee20000300a00 */
[----:B------:R-:W-:-:S03]  /*95100*/  IADD3.X R6, R6, R0, RZ, P2, !PT ;  /* 0x0000000006067210 */ /* 0x000fc600017fe4ff */
[----:B------:R-:W3:Y:S04]  /*95110*/  LDL.LU.64 R14, [R1+0x838] ;  /* 0x00083800010e7983 */ /* 0x000ee80000300a00 */
[----:B------:R-:W-:Y:S04]  /*95120*/  STL [R1+0x1830], R8 ;  /* 0x0018300801007387 */ /* 0x000fe80000100800 */
[----:B------:R1:W-:Y:S04]  /*95130*/  STL [R1+0x182c], R16 ;  /* 0x00182c1001007387 */ /* 0x0003e80000100800 */
[----:B------:R2:W-:Y:S04]  /*95140*/  STL [R1+0x1838], R3 ;  /* 0x0018380301007387 */ /* 0x0005e80000100800 */
[----:B------:R3:W-:Y:S04]  /*95150*/  STL [R1+0x1834], R6 ;  /* 0x0018340601007387 */ /* 0x0007e80000100800 */
[----:B------:R-:W3:Y:S04]  /*95160*/  LDL.LU.64 R164, [R1+0x830] ;  /* 0x0008300001a47983 */ /* 0x000ee80000300a00 */
[----:B------:R1:W-:Y:S02]  /*95170*/  LDGSTS.E [R4+0x22900], desc[UR60][R10.64], P0 ;  /* 0x229000000a047fae */ /* 0x0003e4000812187c */
[----:B-1----:R-:W-:-:S02]  /*95180*/  IMAD.MOV.U32 R11, RZ, RZ, R16 ;  /* 0x000000ffff0b7224 */ /* 0x002fc400078e0010 */
[----:B------:R-:W3:Y:S04]  /*95190*/  LDL.LU.64 R16, [R1+0x828] ;  /* 0x0008280001107983 */ /* 0x000ee80000300a00 */
[----:B------:R-:W3:Y:S04]  /*951a0*/  LDL.LU.64 R166, [R1+0x820] ;  /* 0x0008200001a67983 */ /* 0x000ee80000300a00 */
[----:B------:R-:W3:Y:S04]  /*951b0*/  LDL.LU.64 R18, [R1+0x818] ;  /* 0x0008180001127983 */ /* 0x000ee80000300a00 */
[----:B------:R-:W3:Y:S04]  /*951c0*/  LDL.LU.64 R168, [R1+0x810] ;  /* 0x0008100001a87983 */ /* 0x000ee80000300a00 */
[----:B------:R-:W3:Y:S01]  /*951d0*/  LDL.LU.64 R20, [R1+0x808] ;  /* 0x0008080001147983 */ /* 0x000ee20000300a00 */
[----:B------:R-:W-:-:S03]  /*951e0*/  IMAD.MOV.U32 R10, RZ, RZ, R8 ;  /* 0x000000ffff0a7224 */ /* 0x000fc600078e0008 */
[----:B------:R-:W3:Y:S04]  /*951f0*/  LDL.LU R174, [R1+0xdb4] ;  /* 0x000db40001ae7983 */ /* 0x000ee80000300800 */
[----:B------:R-:W3:Y:S04]  /*95200*/  LDL.LU R173, [R1+0xdb8] ;  /* 0x000db80001ad7983 */ /* 0x000ee80000300800 */
[----:B------:R-:W3:Y:S04]  /*95210*/  LDL.LU.64 R182, [R1+0x800] ;  /* 0x0008000001b67983 */ /* 0x000ee80000300a00 */
[----:B------:R1:W-:Y:S02]  /*95220*/  LDGSTS.E [R4+0x22d00], desc[UR60][R10.64], P0 ;  /* 0x22d000000a047fae */ /* 0x0003e4000812187c */
[----:B-1----:R-:W-:Y:S01]  /*95230*/  MOV R10, R3 ;  /* 0x00000003000a7202 */ /* 0x002fe20000000f00 */
[----:B------:R-:W-:-:S05]  /*95240*/  IMAD.MOV.U32 R11, RZ, RZ, R6 ;  /* 0x000000ffff0b7224 */ /* 0x000fca00078e0006 */
[----:B------:R1:W-:Y:S01]  /*95250*/  LDGSTS.E [R4+0x23100], desc[UR60][R10.64], P0 ;  /* 0x231000000a047fae */ /* 0x0003e2000812187c */
[----:B--2---:R-:W-:-:S05]  /*95260*/  IADD3 R156, P1, R22, R5, RZ ;  /* 0x00000005169c7210 */ /* 0x004fca0007f3e0ff */
[----:B------:R-:W-:Y:S02]  /*95270*/  IMAD.X R3, R23, 0x1, R0, P1 ;  /* 0x0000000117037824 */ /* 0x000fe400008e0600 */
[----:B------:R-:W2:Y:S01]  /*95280*/  LDL.LU.64 R22, [R1+0x7f8] ;  /* 0x0007f80001167983 */ /* 0x000ea20000300a00 */
[----:B----4-:R-:W-:-:S03]  /*95290*/  IADD3 R157, P1, R152, R5, RZ ;  /* 0x00000005989d7210 */ /* 0x010fc60007f3e0ff */
[----:B------:R-:W4:Y:S01]  /*952a0*/  LDL.LU.64 R180, [R1+0x7f0] ;  /* 0x0007f00001b47983 */ /* 0x000f220000300a00 */
[----:B-1----:R-:W-:-:S03]  /*952b0*/  IADD3.X R10, R153, R0, RZ, P1, !PT ;  /* 0x00000000990a7210 */ /* 0x002fc60000ffe4ff */
[----:B------:R-:W4:Y:S04]  /*952c0*/  LDL.LU.64 R152, [R1+0x7e8] ;  /* 0x0007e80001987983 */ /* 0x000f280000300a00 */
[----:B------:R-:W4:Y:S01]  /*952d0*/  LDL.LU.64 R178, [R1+0x7e0] ;  /* 0x0007e00001b27983 */ /* 0x000f220000300a00 */
[----:B------:R-:W-:-:S05]  /*952e0*/  IADD3 R158, P1, R154, R5, RZ ;  /* 0x000000059a9e7210 */ /* 0x000fca0007f3e0ff */
[----:B------:R-:W-:Y:S02]  /*952f0*/  IMAD.X R11, R155, 0x1, R0, P1 ;  /* 0x000000019b0b7824 */ /* 0x000fe400008e0600 */
[----:B------:R-:W4:Y:S04]  /*95300*/  LDL.LU.64 R154, [R1+0x7d8] ;  /* 0x0007d800019a7983 */ /* 0x000f280000300a00 */
[----:B------:R-:W4:Y:S01]  /*95310*/  LDL.LU.64 R176, [R1+0x7d0] ;  /* 0x0007d00001b07983 */ /* 0x000f220000300a00 */
[----:B---3--:R-:W-:-:S05]  /*95320*/  IADD3 R159, P1, R12, R5, RZ ;  /* 0x000000050c9f7210 */ /* 0x008fca0007f3e0ff */
        /* <DEDUP_REMOVED lines=19> */
[----:B------:R-:W-:Y:S01]  /*95460*/  MOV R192, R157 ;  /* 0x0000009d00c07202 */ /* 0x000fe20000000f00 */
        /* <DEDUP_REMOVED lines=9> */
[----:B------:R-:W-:Y:S02]  /*95500*/  IMAD.MOV.U32 R224, RZ, RZ, R162 ;  /* 0x000000ffffe07224 */ /* 0x000fe400078e00a2 */
        /* <DEDUP_REMOVED lines=8> */
[----:B------:R-:W-:Y:S01]  /*95590*/  IMAD.MOV.U32 R209, RZ, RZ, R19 ;  /* 0x000000ffffd17224 */ /* 0x000fe200078e0013 */
[----:B------:R-:W-:Y:S01]  /*955a0*/  LDGSTS.E [R4+0x23500], desc[UR60][R192.64], P0 ;  /* 0x23500000c0047fae */ /* 0x000fe2000812187c */
[----:B------:R-:W-:-:S02]  /*955b0*/  IMAD.MOV.U32 R204, RZ, RZ, R167 ;  /* 0x000000ffffcc7224 */ /* 0x000fc400078e00a7 */
[----:B------:R-:W-:Y:S01]  /*955c0*/  IMAD.MOV.U32 R186, RZ, RZ, R168 ;  /* 0x000000ffffba7224 */ /* 0x000fe200078e00a8 */
[----:B------:R-:W-:Y:S01]  /*955d0*/  LDGSTS.E [R4+0x23900], desc[UR60][R190.64], P0 ;  /* 0x23900000be047fae */ /* 0x000fe2000812187c */
[----:B------:R-:W-:-:S03]  /*955e0*/  IMAD.MOV.U32 R187, RZ, RZ, R21 ;  /* 0x000000ffffbb7224 */ /* 0x000fc600078e0015 */
[----:B------:R-:W-:Y:S01]  /*955f0*/  LDGSTS.E [R4+0x23d00], desc[UR60][R158.64], P0 ;  /* 0x23d000009e047fae */ /* 0x000fe2000812187c */
[----:B--2---:R-:W-:-:S04]  /*95600*/  IADD3 R169, P1, R22, R5, RZ ;  /* 0x0000000516a97210 */ /* 0x004fc80007f3e0ff */
[----:B------:R-:W-:Y:S02]  /*95610*/  IADD3.X R22, R23, R0, RZ, P1, !PT ;  /* 0x0000000017167210 */ /* 0x000fe40000ffe4ff */
[----:B----4-:R-:W-:-:S05]  /*95620*/  IADD3 R171, P1, R180, R5, RZ ;  /* 0x00000005b4ab7210 */ /* 0x010fca0007f3e0ff */
[----:B------:R-:W-:Y:S01]  /*95630*/  IMAD.X R23, R181, 0x1, R0, P1 ;  /* 0x00000001b5177824 */ /* 0x000fe200008e0600 */
[----:B------:R-:W-:-:S05]  /*95640*/  IADD3 R252, P1, R152, R5, RZ ;  /* 0x0000000598fc7210 */ /* 0x000fca0007f3e0ff */
[----:B------:R-:W-:Y:S01]  /*95650*/  IMAD.X R152, R153, 0x1, R0, P1 ;  /* 0x0000000199987824 */ /* 0x000fe200008e0600 */
[----:B------:R-:W-:-:S04]  /*95660*/  IADD3 R175, P1, R178, R5, RZ ;  /* 0x00000005b2af7210 */ /* 0x000fc80007f3e0ff */
[----:B------:R-:W-:Y:S02]  /*95670*/  IADD3.X R153, R179, R0, RZ, P1, !PT ;  /* 0x00000000b3997210 */ /* 0x000fe40000ffe4ff */
[-C--:B------:R-:W-:Y:S02]  /*95680*/  IADD3 R8, P1, R154, R5.reuse, RZ ;  /* 0x000000059a087210 */ /* 0x080fe40007f3e0ff */
[----:B------:R-:W-:-:S03]  /*95690*/  IADD3 R6, P2, R176, R5, RZ ;  /* 0x00000005b0067210 */ /* 0x000fc60007f5e0ff */
[----:B------:R-:W-:Y:S01]  /*956a0*/  IMAD.X R154, R155, 0x1, R0, P1 ;  /* 0x000000019b9a7824 */ /* 0x000fe200008e0600 */
[----:B------:R-:W-:Y:S01]  /*956b0*/  IADD3 R173, P1, R173, R5, RZ ;  /* 0x00000005adad7210 */ /* 0x000fe20007f3e0ff */
[----:B------:R-:W-:Y:S02]  /*956c0*/  IMAD.MOV.U32 R176, RZ, RZ, R156 ;  /* 0x000000ffffb07224 */ /* 0x000fe400078e009c */
[----:B------:R-:W-:Y:S01]  /*956d0*/  IMAD.X R155, R177, 0x1, R0, P2 ;  /* 0x00000001b19b7824 */ /* 0x000fe200010e0600 */
[----:B------:R-:W-:Y:S01]  /*956e0*/  IADD3.X R174, R174, R0, RZ, P1, !PT ;  /* 0x00000000aeae7210 */ /* 0x000fe20000ffe4ff */
[----:B------:R-:W-:Y:S01]  /*956f0*/  IMAD.MOV.U32 R177, RZ, RZ, R3 ;  /* 0x000000ffffb17224 */ /* 0x000fe200078e0003 */
[----:B------:R-:W-:Y:S01]  /*95700*/  STL [R1+0xdb8], R173 ;  /* 0x000db8ad01007387 */ /* 0x000fe20000100800 */
[----:B------:R-:W-:-:S03]  /*95710*/  MOV R156, R160 ;  /* 0x000000a0009c7202 */ /* 0x000fc60000000f00 */
[----:B------:R-:W-:Y:S04]  /*95720*/  STL [R1+0xdb4], R174 ;  /* 0x000db4ae01007387 */ /* 0x000fe80000100800 */
[----:B------:R-:W-:Y:S04]  /*95730*/  STL.64 [R1+0x7c8], R176 ;  /* 0x0007c8b001007387 */ /* 0x000fe80000100a00 */
[----:B------:R1:W-:Y:S04]  /*95740*/  STL.64 [R1+0x858], R192 ;  /* 0x000858c001007387 */ /* 0x0003e80000100a00 */
[----:B------:R2:W-:Y:S04]  /*95750*/  STL.64 [R1+0x850], R190 ;  /* 0x000850be01007387 */ /* 0x0005e80000100a00 */
[----:B------:R-:W-:Y:S04]  /*95760*/  STL.64 [R1+0x848], R158 ;  /* 0x0008489e01007387 */ /* 0x000fe80000100a00 */
        /* <DEDUP_REMOVED lines=20> */
[----:B------:R-:W-:-:S03]  /*958b0*/  IMAD.MOV.U32 R11, RZ, RZ, R155 ;  /* 0x000000ffff0b7224 */ /* 0x000fc600078e009b */
[----:B------:R-:W-:Y:S04]  /*958c0*/  STL.64 [R1+0x7f8], R184 ;  /* 0x0007f8b801007387 */ /* 0x000fe80000100a00 */
[----:B------:R-:W-:Y:S04]  /*958d0*/  STL.64 [R1+0x7f0], R182 ;  /* 0x0007f0b601007387 */ /* 0x000fe80000100a00 */
[----:B------:R-:W-:Y:S04]  /*958e0*/  STL.64 [R1+0x7e8], R180 ;  /* 0x0007e8b401007387 */ /* 0x000fe80000100a00 */
[----:B------:R-:W-:Y:S04]  /*958f0*/  STL.64 [R1+0x7e0], R178 ;  /* 0x0007e0b201007387 */ /* 0x000fe80000100a00 */
[----:B-1----:R-:W3:Y:S04]  /*95900*/  LDL.LU.64 R192, [R1+0x25b8] ;  /* 0x0025b80001c07983 */ /* 0x002ee80000300a00 */
[----:B------:R1:W-:Y:S04]  /*95910*/  STL.64 [R1+0x7d8], R18 ;  /* 0x0007d81201007387 */ /* 0x0003e80000100a00 */
[----:B--2---:R-:W2:Y:S04]  /*95920*/  LDL.LU.64 R190, [R1+0x25b0] ;  /* 0x0025b00001be7983 */ /* 0x004ea80000300a00 */
[----:B------:R4:W-:Y:S04]  /*95930*/  STL.64 [R1+0x7d0], R10 ;  /* 0x0007d00a01007387 */ /* 0x0009e80000100a00 */
[----:B------:R-:W3:Y:S04]  /*95940*/  LDL.LU R6, [R1+0xdf8] ;  /* 0x000df80001067983 */ /* 0x000ee80000300800 */
        /* <DEDUP_REMOVED lines=20> */
[----:B------:R-:W-:Y:S04]  /*95a90*/  LDGSTS.E [R4+0x27100], desc[UR60][R178.64], P0 ;  /* 0x27100000b2047fae */ /* 0x000fe8000812187c */
[----:B------:R-:W-:Y:S01]  /*95aa0*/  LDGSTS.E [R4+0x27500], desc[UR60][R18.64], P0 ;  /* 0x2750000012047fae */ /* 0x000fe2000812187c */
[----:B------:R-:W-:-:S03]  /*95ab0*/  LOP3.LUT R3, R7, 0x30, RZ, 0x3c, !PT ;  /* 0x0000003007037812 */ /* 0x000fc600078e3cff */
[----:B------:R4:W-:Y:S04]  /*95ac0*/  LDGSTS.E [R4+0x27900], desc[UR60][R10.64], P0 ;  /* 0x279000000a047fae */ /* 0x0009e8000812187c */
[----:B-1----:R-:W2:Y:S04]  /*95ad0*/  LDL.LU R18, [R1+0xf38] ;  /* 0x000f380001127983 */ /* 0x002ea80000300800 */
[----:B------:R-:W2:Y:S04]  /*95ae0*/  LDL.LU R17, [R1+0xef4] ;  /* 0x000ef40001117983 */ /* 0x000ea80000300800 */
[----:B------:R-:W2:Y:S01]  /*95af0*/  LDL.LU R19, [R1+0xf34] ;  /* 0x000f340001137983 */ /* 0x000ea20000300800 */
[----:B------:R-:W-:Y:S01]  /*95b00*/  IADD3 R3, R3, R9, RZ ;  /* 0x0000000903037210 */ /* 0x000fe20007ffe0ff */
[----:B----4-:R-:W-:-:S02]  /*95b10*/  IMAD.MOV.U32 R10, RZ, RZ, R173 ;  /* 0x000000ffff0a7224 */ /* 0x010fc400078e00ad */
[----:B------:R-:W-:Y:S01]  /*95b20*/  IMAD.MOV.U32 R11, RZ, RZ, R174 ;  /* 0x000000ffff0b7224 */ /* 0x000fe200078e00ae */
[----:B------:R-:W-:Y:S04]  /*95b30*/  LDGSTS.E [R4+0x27d00], desc[UR60][R176.64], P0 ;  /* 0x27d00000b0047fae */ /* 0x000fe8000812187c */
[----:B------:R-:W4:Y:S04]  /*95b40*/  LDL.LU R14, [R1+0xf78] ;  /* 0x000f7800010e7983 */ /* 0x000f280000300800 */
[----:B------:R1:W-:Y:S04]  /*95b50*/  LDGSTS.E [R3+0x180], desc[UR60][R10.64], P0 ;  /* 0x001800000a037fae */ /* 0x0003e8000812187c */
[----:B------:R-:W4:Y:S01]  /*95b60*/  LDL.LU R4, [R1+0xfb8] ;  /* 0x000fb80001047983 */ /* 0x000f220000300800 */
[----:B---3--:R-:W-:-:S02]  /*95b70*/  IADD3 R6, P1, R6, R5, RZ ;  /* 0x0000000506067210 */ /* 0x008fc40007f3e0ff */
[-C--:B--2---:R-:W-:Y:S02]  /*95b80*/  IADD3 R21, P2, R21, R5.reuse, RZ ;  /* 0x0000000515157210 */ /* 0x084fe40007f5e0ff */
[----:B------:R-:W-:Y:S01]  /*95b90*/  IADD3.X R20, R20, R0, RZ, P1, !PT ;  /* 0x0000000014147210 */ /* 0x000fe20000ffe4ff */
[----:B------:R-:W-:Y:S01]  /*95ba0*/  STL [R1+0xdf8], R6 ;  /* 0x000df80601007387 */ /* 0x000fe20000100800 */
[----:B-1----:R-:W-:Y:S02]  /*95bb0*/  IMAD.MOV.U32 R10, RZ, RZ, R6 ;  /* 0x000000ffff0a7224 */ /* 0x002fe400078e0006 */
[----:B------:R-:W-:Y:S01]  /*95bc0*/  MOV R11, R20 ;  /* 0x00000014000b7202 */ /* 0x000fe20000000f00 */
[----:B------:R-:W-:Y:S01]  /*95bd0*/  IMAD.X R22, R22, 0x1, R0, P2 ;  /* 0x0000000116167824 */ /* 0x000fe200010e0600 */
[----:B------:R1:W-:Y:S01]  /*95be0*/  STL [R1+0xdf4], R20 ;  /* 0x000df41401007387 */ /* 0x0003e20000100800 */
[----:B------:R-:W-:-:S03]  /*95bf0*/  IADD3 R8, P1, R8, R5, RZ ;  /* 0x0000000508087210 */ /* 0x000fc60007f3e0ff */
[----:B------:R-:W-:Y:S01]  /*95c00*/  STL [R1+0xe38], R21 ;  /* 0x000e381501007387 */ /* 0x000fe20000100800 */
[----:B------:R-:W-:-:S03]  /*95c10*/  IADD3 R13, P2, R13, R5, RZ ;  /* 0x000000050d0d7210 */ /* 0x000fc60007f5e0ff */
[----:B------:R2:W-:Y:S04]  /*95c20*/  LDGSTS.E [R3+0x580], desc[UR60][R10.64], P0 ;  /* 0x005800000a037fae */ /* 0x0005e8000812187c */
[----:B-1----:R-:W3:Y:S01]  /*95c30*/  LDL.LU R20, [R1+0xf74] ;  /* 0x000f740001147983 */ /* 0x002ee20000300800 */
[----:B------:R-:W-:-:S03]  /*95c40*/  IADD3.X R15, R15, R0, RZ, P1, !PT ;  /* 0x000000000f0f7210 */ /* 0x000fc60000ffe4ff */
[----:B------:R-:W-:Y:S01]  /*95c50*/  STL [R1+0xe34], R22 ;  /* 0x000e341601007387 */ /* 0x000fe20000100800 */
[----:B--2---:R-:W-:-:S03]  /*95c60*/  IMAD.MOV.U32 R10, RZ, RZ, R21 ;  /* 0x000000ffff0a7224 */ /* 0x004fc600078e0015 */
[----:B------:R-:W2:Y:S01]  /*95c70*/  LDL.LU R6, [R1+0xfb4] ;  /* 0x000fb40001067983 */ /* 0x000ea20000300800 */
[----:B------:R-:W-:Y:S02]  /*95c80*/  IMAD.MOV.U32 R11, RZ, RZ, R22 ;  /* 0x000000ffff0b7224 */ /* 0x000fe400078e0016 */
[----:B------:R-:W-:Y:S01]  /*95c90*/  IMAD.X R16, R16, 0x1, R0, P2 ;  /* 0x0000000110107824 */ /* 0x000fe200010e0600 */
[----:B------:R-:W-:Y:S04]  /*95ca0*/  STL [R1+0xe78], R8 ;  /* 0x000e780801007387 */ /* 0x000fe80000100800 */
[----:B------:R1:W-:Y:S04]  /*95cb0*/  LDGSTS.E [R3+0x980], desc[UR60][R10.64], P0 ;  /* 0x009800000a037fae */ /* 0x0003e8000812187c */
[----:B------:R1:W-:Y:S04]  /*95cc0*/  STL [R1+0xe74], R15 ;  /* 0x000e740f01007387 */ /* 0x0003e80000100800 */
[----:B------:R-:W-:Y:S01]  /*95cd0*/  STL [R1+0xeb8], R13 ;  /* 0x000eb80d01007387 */ /* 0x000fe20000100800 */
[----:B-1----:R-:W-:Y:S01]  /*95ce0*/  IMAD.MOV.U32 R10, RZ, RZ, R8 ;  /* 0x000000ffff0a7224 */ /* 0x002fe200078e0008 */
[----:B------:R-:W-:-:S02]  /*95cf0*/  MOV R11, R15 ;  /* 0x0000000f000b7202 */ /* 0x000fc40000000f00 */
[----:B------:R-:W2:Y:S04]  /*95d00*/  LDL.LU R15, [R1+0xff8] ;  /* 0x000ff800010f7983 */ /* 0x000ea80000300800 */
[----:B------:R1:W-:Y:S04]  /*95d10*/  STL [R1+0xeb4], R16 ;  /* 0x000eb41001007387 */ /* 0x0003e80000100800 */
[----:B------:R1:W-:Y:S04]  /*95d20*/  LDGSTS.E [R3+0xd80], desc[UR60][R10.64], P0 ;  /* 0x00d800000a037fae */ /* 0x0003e8000812187c */
[----:B------:R-:W2:Y:S01]  /*95d30*/  LDL.LU R8, [R1+0x1038] ;  /* 0x0010380001087983 */ /* 0x000ea20000300800 */
[----:B-1----:R-:W-:-:S03]  /*95d40*/  IMAD.MOV.U32 R11, RZ, RZ, R16 ;  /* 0x000000ffff0b7224 */ /* 0x002fc600078e0010 */
[----:B------:R-:W2:Y:S01]  /*95d50*/  LDL.LU R16, [R1+0xff4] ;  /* 0x000ff40001107983 */ /* 0x000ea20000300800 */
[----:B------:R-:W-:Y:S01]  /*95d60*/  IMAD.MOV.U32 R10, RZ, RZ, R13 ;  /* 0x000000ffff0a7224 */ /* 0x000fe200078e000d */
[-C--:B------:R-:W-:Y:S02]  /*95d70*/  IADD3 R12, P1, R12, R5.reuse, RZ ;  /* 0x000000050c0c7210 */ /* 0x080fe40007f3e0ff */
[----:B------:R-:W2:Y:S04]  /*95d80*/  LDL.LU R13, [R1+0x1034] ;  /* 0x00103400010d7983 */ /* 0x000ea80000300800 */
[----:B------:R1:W-:Y:S04]  /*95d90*/  LDGSTS.E [R3+0x1180], desc[UR60][R10.64], P0 ;  /* 0x011800000a037fae */ /* 0x0003e8000812187c */
[----:B------:R-:W-:Y:S01]  /*95da0*/  STL [R1+0xef8], R12 ;  /* 0x000ef80c01007387 */ /* 0x000fe20000100800 */
[----:B------:R-:W-:-:S02]  /*95db0*/  IADD3 R18, P2, R18, R5, RZ ;  /* 0x0000000512127210 */ /* 0x000fc40007f5e0ff */
[----:B------:R-:W-:Y:S01]  /*95dc0*/  IADD3.X R17, R17, R0, RZ, P1, !PT ;  /* 0x0000000011117210 */ /* 0x000fe20000ffe4ff */
[----:B-1----:R-:W-:Y:S02]  /*95dd0*/  IMAD.MOV.U32 R10, RZ, RZ, R12 ;  /* 0x000000ffff0a7224 */ /* 0x002fe400078e000c */
[----:B------:R-:W-:Y:S01]  /*95de0*/  IMAD.X R19, R19, 0x1, R0, P2 ;  /* 0x0000000113137824 */ /* 0x000fe200010e0600 */
[----:B------:R-:W-:Y:S01]  /*95df0*/  MOV R11, R17 ;  /* 0x00000011000b7202 */ /* 0x000fe20000000f00 */
[----:B------:R1:W-:Y:S04]  /*95e00*/  STL [R1+0xef4], R17 ;  /* 0x000ef41101007387 */ /* 0x0003e80000100800 */
[----:B------:R-:W-:Y:S04]  /*95e10*/  STL [R1+0xf38], R18 ;  /* 0x000f381201007387 */ /* 0x000fe80000100800 */
[----:B------:R4:W-:Y:S04]  /*95e20*/  LDGSTS.E [R3+0x1580], desc[UR60][R10.64], P0 ;  /* 0x015800000a037fae */ /* 0x0009e8000812187c */
[----:B-1----:R-:W2:Y:S04]  /*95e30*/  LDL.LU R17, [R1+0x1078] ;  /* 0x0010780001117983 */ /* 0x002ea80000300800 */
[----:B------:R1:W-:Y:S04]  /*95e40*/  STL [R1+0xf34], R19 ;  /* 0x000f341301007387 */ /* 0x0003e80000100800 */
[----:B------:R-:W2:Y:S01]  /*95e50*/  LDL.LU R12, [R1+0x10b8] ;  /* 0x0010b800010c7983 */ /* 0x000ea20000300800 */
[----:B----4-:R-:W-:-:S03]  /*95e60*/  IMAD.MOV.U32 R11, RZ, RZ, R19 ;  /* 0x000000ffff0b7224 */ /* 0x010fc600078e0013 */
[----:B-1----:R-:W4:Y:S01]  /*95e70*/  LDL.LU R19, [R1+0x1074] ;  /* 0x0010740001137983 */ /* 0x002f220000300800 */
[----:B------:R-:W-:-:S03]  /*95e80*/  IMAD.MOV.U32 R10, RZ, RZ, R18 ;  /* 0x000000ffff0a7224 */ /* 0x000fc600078e0012 */
[----:B------:R-:W4:Y:S01]  /*95e90*/  LDL.LU R18, [R1+0x10b4] ;  /* 0x0010b40001127983 */ /* 0x000f220000300800 */
[-C--:B------:R-:W-:Y:S02]  /*95ea0*/  IADD3 R14, P1, R14, R5.reuse, RZ ;  /* 0x000000050e0e7210 */ /* 0x080fe40007f3e0ff */
[----:B------:R-:W-:Y:S01]  /*95eb0*/  IADD3 R4, P2, R4, R5, RZ ;  /* 0x0000000504047210 */ /* 0x000fe20007f5e0ff */
[----:B------:R1:W-:Y:S04]  /*95ec0*/  LDGSTS.E [R3+0x1980], desc[UR60][R10.64], P0 ;  /* 0x019800000a037fae */ /* 0x0003e8000812187c */
[----:B------:R2:W-:Y:S01]  /*95ed0*/  STL [R1+0xf78], R14 ;  /* 0x000f780e01007387 */ /* 0x0005e20000100800 */
[----:B-1----:R-:W-:Y:S01]  /*95ee0*/  IMAD.MOV.U32 R10, RZ, RZ, R14 ;  /* 0x000000ffff0a7224 */ /* 0x002fe200078e000e */
[----:B---3--:R-:W-:-:S05]  /*95ef0*/  IADD3.X R20, R20, R0, RZ, P1, !PT ;  /* 0x0000000014147210 */ /* 0x008fca0000ffe4ff */
[----:B------:R1:W-:Y:S01]  /*95f00*/  STL [R1+0xf74], R20 ;  /* 0x000f741401007387 */ /* 0x0003e20000100800 */
[----:B--2---:R-:W-:-:S03]  /*95f10*/  IMAD.X R6, R6, 0x1, R0, P2 ;  /* 0x0000000106067824 */ /* 0x004fc600010e0600 */
[----:B------:R2:W-:Y:S01]  /*95f20*/  STL [R1+0xfb8], R4 ;  /* 0x000fb80401007387 */ /* 0x0005e20000100800 */
[----:B------:R-:W-:-:S03]  /*95f30*/  MOV R11, R20 ;  /* 0x00000014000b7202 */ /* 0x000fc60000000f00 */
[----:B------:R-:W3:Y:S04]  /*95f40*/  LDL.LU R14, [R1+0x10f8] ;  /* 0x0010f800010e7983 */ /* 0x000ee80000300800 */
[----:B------:R2:W-:Y:S04]  /*95f50*/  STL [R1+0xfb4], R6 ;  /* 0x000fb40601007387 */ /* 0x0005e80000100800 */
[----:B------:R-:W3:Y:S04]  /*95f60*/  LDL.LU R21, [R1+0x1138] ;  /* 0x0011380001157983 */ /* 0x000ee80000300800 */
[----:B-1----:R-:W3:Y:S04]  /*95f70*/  LDL.LU R20, [R1+0x10f4] ;  /* 0x0010f40001147983 */ /* 0x002ee80000300800 */
[----:B------:R1:W-:Y:S01]  /*95f80*/  LDGSTS.E [R3+0x1d80], desc[UR60][R10.64], P0 ;  /* 0x01d800000a037fae */ /* 0x0003e2000812187c */
[----:B------:R-:W-:-:S03]  /*95f90*/  IADD3 R15, P1, R15, R5, RZ ;  /* 0x000000050f0f7210 */ /* 0x000fc60007f3e0ff */
[----:B------:R-:W3:Y:S01]  /*95fa0*/  LDL.LU R22, [R1+0x1134] ;  /* 0x0011340001167983 */ /* 0x000ee20000300800 */
[----:B-1----:R-:W-:Y:S02]  /*95fb0*/  IMAD.MOV.U32 R10, RZ, RZ, R4 ;  /* 0x000000ffff0a7224 */ /* 0x002fe400078e0004 */
[----:B------:R-:W-:Y:S01]  /*95fc0*/  IMAD.MOV.U32 R11, RZ, RZ, R6 ;  /* 0x000000ffff0b7224 */ /* 0x000fe200078e0006 */
[----:B------:R-:W-:Y:S01]  /*95fd0*/  IADD3 R8, P2, R8, R5, RZ ;  /* 0x0000000508087210 */ /* 0x000fe20007f5e0ff */
[----:B--2---:R-:W2:Y:S04]  /*95fe0*/  LDL.LU R4, [R1+0x1178] ;  /* 0x0011780001047983 */ /* 0x004ea80000300800 */
[----:B------:R-:W2:Y:S01]  /*95ff0*/  LDL.LU R6, [R1+0x11b8] ;  /* 0x0011b80001067983 */ /* 0x000ea20000300800 */
[----:B------:R-:W-:-:S03]  /*96000*/  IADD3.X R16, R16, R0, RZ, P1, !PT ;  /* 0x0000000010107210 */ /* 0x000fc60000ffe4ff */
[----:B------:R1:W-:Y:S01]  /*96010*/  STL [R1+0xff8], R15 ;  /* 0x000ff80f01007387 */ /* 0x0003e20000100800 */
[----:B------:R-:W-:-:S03]  /*96020*/  IMAD.X R13, R13, 0x1, R0, P2 ;  /* 0x000000010d0d7824 */ /* 0x000fc600010e0600 */
[----:B------:R1:W-:Y:S04]  /*96030*/  LDGSTS.E [R3+0x2180], desc[UR60][R10.64], P0 ;  /* 0x021800000a037fae */ /* 0x0003e8000812187c */
[----:B------:R1:W-:Y:S04]  /*96040*/  STL [R1+0xff4], R16 ;  /* 0x000ff41001007387 */ /* 0x0003e80000100800 */
[----:B------:R4:W-:Y:S01]  /*96050*/  STL [R1+0x1038], R8 ;  /* 0x0010380801007387 */ /* 0x0009e20000100800 */
[----:B-1----:R-:W-:-:S03]  /*96060*/  IMAD.MOV.U32 R10, RZ, RZ, R15 ;  /* 0x000000ffff0a7224 */ /* 0x002fc600078e000f */
[----:B------:R-:W2:Y:S01]  /*96070*/  LDL.LU R15, [R1+0x1174] ;  /* 0x00117400010f7983 */ /* 0x000ea20000300800 */
[----:B------:R-:W-:-:S03]  /*96080*/  MOV R11, R16 ;  /* 0x00000010000b7202 */ /* 0x000fc60000000f00 */
[----:B------:R1:W-:Y:S04]  /*96090*/  STL [R1+0x1034], R13 ;  /* 0x0010340d01007387 */ /* 0x0003e80000100800 */
[----:B------:R-:W2:Y:S04]  /*960a0*/  LDL.LU R16, [R1+0x11b4] ;  /* 0x0011b40001107983 */ /* 0x000ea80000300800 */
[----:B------:R1:W-:Y:S01]  /*960b0*/  LDGSTS.E [R3+0x2580], desc[UR60][R10.64], P0 ;  /* 0x025800000a037fae */ /* 0x0003e2000812187c */
[----:B------:R-:W-:Y:S01]  /*960c0*/  IADD3 R17, P1, R17, R5, RZ ;  /* 0x0000000511117210 */ /* 0x000fe20007f3e0ff */
[----:B-1----:R-:W-:-:S02]  /*960d0*/  IMAD.MOV.U32 R10, RZ, RZ, R8 ;  /* 0x000000ffff0a7224 */ /* 0x002fc400078e0008 */
[----:B------:R-:W-:Y:S01]  /*960e0*/  IMAD.MOV.U32 R11, RZ, RZ, R13 ;  /* 0x000000ffff0b7224 */ /* 0x000fe200078e000d */
[----:B----4-:R-:W4:Y:S01]  /*960f0*/  LDL.LU R8, [R1+0x11f8] ;  /* 0x0011f80001087983 */ /* 0x010f220000300800 */
[----:B------:R-:W-:-:S03]  /*96100*/  IADD3 R12, P2, R12, R5, RZ ;  /* 0x000000050c0c7210 */ /* 0x000fc60007f5e0ff */
[----:B------:R-:W4:Y:S01]  /*96110*/  LDL.LU R13, [R1+0x1238] ;  /* 0x00123800010d7983 */ /* 0x000f220000300800 */
[----:B------:R-:W-:-:S03]  /*96120*/  IADD3.X R19, R19, R0, RZ, P1, !PT ;  /* 0x0000000013137210 */ /* 0x000fc60000ffe4ff */
[----:B------:R1:W-:Y:S01]  /*96130*/  STL [R1+0x1078], R17 ;  /* 0x0010781101007387 */ /* 0x0003e20000100800 */
[----:B------:R-:W-:-:S03]  /*96140*/  IMAD.X R18, R18, 0x1, R0, P2 ;  /* 0x0000000112127824 */ /* 0x000fc600010e0600 */
[----:B------:R1:W-:Y:S04]  /*96150*/  LDGSTS.E [R3+0x2980], desc[UR60][R10.64], P0 ;  /* 0x029800000a037fae */ /* 0x0003e8000812187c */
[----:B------:R1:W-:Y:S04]  /*96160*/  STL [R1+0x1074], R19 ;  /* 0x0010741301007387 */ /* 0x0003e80000100800 */
[----:B------:R-:W-:Y:S01]  /*96170*/  STL [R1+0x10b8], R12 ;  /* 0x0010b80c01007387 */ /* 0x000fe20000100800 */
[----:B-1----:R-:W-:-:S03]  /*96180*/  IMAD.MOV.U32 R10, RZ, RZ, R17 ;  /* 0x000000ffff0a7224 */ /* 0x002fc600078e0011 */
[----:B------:R-:W4:Y:S01]  /*96190*/  LDL.LU R17, [R1+0x11f4] ;  /* 0x0011f40001117983 */ /* 0x000f220000300800 */
[----:B------:R-:W-:-:S03]  /*961a0*/  MOV R11, R19 ;  /* 0x00000013000b7202 */ /* 0x000fc60000000f00 */
[----:B------:R1:W-:Y:S04]  /*961b0*/  STL [R1+0x10b4], R18 ;  /* 0x0010b41201007387 */ /* 0x0003e80000100800 */
[----:B------:R-:W4:Y:S04]  /*961c0*/  LDL.LU R19, [R1+0x1234] ;  /* 0x0012340001137983 */ /* 0x000f280000300800 */
[----:B------:R1:W-:Y:S02]  /*961d0*/  LDGSTS.E [R3+0x2d80], desc[UR60][R10.64], P0 ;  /* 0x02d800000a037fae */ /* 0x0003e4000812187c */
[----:B-1----:R-:W-:-:S02]  /*961e0*/  IMAD.MOV.U32 R10, RZ, RZ, R12 ;  /* 0x000000ffff0a7224 */ /* 0x002fc400078e000c */
[----:B------:R-:W-:Y:S02]  /*961f0*/  IMAD.MOV.U32 R11, RZ, RZ, R18 ;  /* 0x000000ffff0b7224 */ /* 0x000fe400078e0012 */
[----:B------:R-:W4:Y:S04]  /*96200*/  LDL.LU R18, [R1+0x1278] ;  /* 0x0012780001127983 */ /* 0x000f280000300800 */
[----:B------:R-:W4:Y:S04]  /*96210*/  LDL.LU R12, [R1+0x12b8] ;  /* 0x0012b800010c7983 */ /* 0x000f280000300800 */
[----:B------:R1:W-:Y:S01]  /*96220*/  LDGSTS.E [R3+0x3180], desc[UR60][R10.64], P0 ;  /* 0x031800000a037fae */ /* 0x0003e2000812187c */
[----:B---3--:R-:W-:-:S02]  /*96230*/  IADD3 R14, P1, R14, R5, RZ ;  /* 0x000000050e0e7210 */ /* 0x008fc40007f3e0ff */
[----:B------:R-:W-:Y:S02]  /*96240*/  IADD3 R21, P2, R21, R5, RZ ;  /* 0x0000000515157210 */ /* 0x000fe40007f5e0ff */
[----:B------:R-:W-:Y:S01]  /*96250*/  IADD3.X R20, R20, R0, RZ, P1, !PT ;  /* 0x0000000014147210 */ /* 0x000fe20000ffe4ff */
[----:B------:R-:W-:Y:S01]  /*96260*/  STL [R1+0x10f8], R14 ;  /* 0x0010f80e01007387 */ /* 0x000fe20000100800 */
[----:B-1----:R-:W-:Y:S02]  /*96270*/  IMAD.MOV.U32 R10, RZ, RZ, R14 ;  /* 0x000000ffff0a7224 */ /* 0x002fe400078e000e */
[----:B------:R-:W-:Y:S01]  /*96280*/  MOV R11, R20 ;  /* 0x00000014000b7202 */ /* 0x000fe20000000f00 */
[----:B------:R1:W-:Y:S01]  /*96290*/  STL [R1+0x10f4], R20 ;  /* 0x0010f41401007387 */ /* 0x0003e20000100800 */
[----:B------:R-:W-:-:S03]  /*962a0*/  IMAD.X R22, R22, 0x1, R0, P2 ;  /* 0x0000000116167824 */ /* 0x000fc600010e0600 */
[----:B------:R-:W-:Y:S04]  /*962b0*/  STL [R1+0x1138], R21 ;  /* 0x0011381501007387 */ /* 0x000fe80000100800 */
[----:B------:R3:W-:Y:S04]  /*962c0*/  LDGSTS.E [R3+0x3580], desc[UR60][R10.64], P0 ;  /* 0x035800000a037fae */ /* 0x0007e8000812187c */
[----:B-1----:R-:W4:Y:S01]  /*962d0*/  LDL.LU R20, [R1+0x1274] ;  /* 0x0012740001147983 */ /* 0x002f220000300800 */
[----:B--2---:R-:W-:-:S03]  /*962e0*/  IADD3 R4, P1, R4, R5, RZ ;  /* 0x0000000504047210 */ /* 0x004fc60007f3e0ff */
[----:B------:R-:W-:Y:S01]  /*962f0*/  STL [R1+0x1134], R22 ;  /* 0x0011341601007387 */ /* 0x000fe20000100800 */
[----:B------:R-:W-:Y:S01]  /*96300*/  IADD3 R6, P2, R6, R5, RZ ;  /* 0x0000000506067210 */ /* 0x000fe20007f5e0ff */
[----:B---3--:R-:W-:Y:S02]  /*96310*/  IMAD.MOV.U32 R10, RZ, RZ, R21 ;  /* 0x000000ffff0a7224 */ /* 0x008fe400078e0015 */
[----:B------:R-:W2:Y:S01]  /*96320*/  LDL.LU R14, [R1+0x12b4] ;  /* 0x0012b400010e7983 */ /* 0x000ea20000300800 */
[----:B------:R-:W-:-:S03]  /*96330*/  IMAD.MOV.U32 R11, RZ, RZ, R22 ;  /* 0x000000ffff0b7224 */ /* 0x000fc600078e0016 */
[----:B------:R-:W-:Y:S04]  /*96340*/  STL [R1+0x1178], R4 ;  /* 0x0011780401007387 */ /* 0x000fe80000100800 */
[----:B------:R1:W-:Y:S01]  /*96350*/  LDGSTS.E [R3+0x3980], desc[UR60][R10.64], P0 ;  /* 0x039800000a037fae */ /* 0x0003e2000812187c */
[----:B------:R-:W-:Y:S01]  /*96360*/  IADD3.X R15, R15, R0, RZ, P1, !PT ;  /* 0x000000000f0f7210 */ /* 0x000fe20000ffe4ff */
[----:B-1----:R-:W-:-:S03]  /*96370*/  IMAD.MOV.U32 R10, RZ, RZ, R4 ;  /* 0x000000ffff0a7224 */ /* 0x002fc600078e0004 */
[----:B------:R-:W-:Y:S01]  /*96380*/  MOV R11, R15 ;  /* 0x0000000f000b7202 */ /* 0x000fe20000000f00 */
[----:B------:R1:W-:Y:S01]  /*96390*/  STL [R1+0x1174], R15 ;  /* 0x0011740f01007387 */ /* 0x0003e20000100800 */
[----:B------:R-:W-:-:S03]  /*963a0*/  IMAD.X R16, R16, 0x1, R0, P2 ;  /* 0x0000000110107824 */ /* 0x000fc600010e0600 */
[----:B------:R-:W-:Y:S04]  /*963b0*/  STL [R1+0x11b8], R6 ;  /* 0x0011b80601007387 */ /* 0x000fe80000100800 */
[----:B------:R3:W-:Y:S04]  /*963c0*/  LDGSTS.E [R3+0x3d80], desc[UR60][R10.64], P0 ;  /* 0x03d800000a037fae */ /* 0x0007e8000812187c */
[----:B-1----:R-:W2:Y:S04]  /*963d0*/  LDL.LU R15, [R1+0x12f8] ;  /* 0x0012f800010f7983 */ /* 0x002ea80000300800 */
[----:B------:R1:W-:Y:S04]  /*963e0*/  STL [R1+0x11b4], R16 ;  /* 0x0011b41001007387 */ /* 0x0003e80000100800 */
[----:B------:R-:W2:Y:S01]  /*963f0*/  LDL.LU R4, [R1+0x1338] ;  /* 0x0013380001047983 */ /* 0x000ea20000300800 */
[----:B---3--:R-:W-:-:S02]  /*96400*/  IMAD.MOV.U32 R11, RZ, RZ, R16 ;  /* 0x000000ffff0b7224 */ /* 0x008fc400078e0010 */
[----:B------:R-:W-:Y:S01]  /*96410*/  IMAD.MOV.U32 R10, RZ, RZ, R6 ;  /* 0x000000ffff0a7224 */ /* 0x000fe200078e0006 */
[----:B-1----:R-:W3:Y:S01]  /*96420*/  LDL.LU R16, [R1+0x12f4] ;  /* 0x0012f40001107983 */ /* 0x002ee20000300800 */
[----:B----4-:R-:W-:-:S03]  /*96430*/  IADD3 R8, P1, R8, R5, RZ ;  /* 0x0000000508087210 */ /* 0x010fc60007f3e0ff */
[----:B------:R-:W4:Y:S01]  /*96440*/  LDL.LU R6, [R1+0x1334] ;  /* 0x0013340001067983 */ /* 0x000f220000300800 */
[----:B------:R-:W-:-:S03]  /*96450*/  IADD3 R13, P2, R13, R5, RZ ;  /* 0x000000050d0d7210 */ /* 0x000fc60007f5e0ff */
[----:B------:R1:W-:Y:S04]  /*96460*/  LDGSTS.E [R3+0x4180], desc[UR60][R10.64], P0 ;  /* 0x041800000a037fae */ /* 0x0003e8000812187c */
[----:B------:R1:W-:Y:S02]  /*96470*/  STL [R1+0x11f8], R8 ;  /* 0x0011f80801007387 */ /* 0x0003e40000100800 */
[----:B-1----:R-:W-:Y:S01]  /*96480*/  IMAD.MOV.U32 R10, RZ, RZ, R8 ;  /* 0x000000ffff0a7224 */ /* 0x002fe200078e0008 */
[----:B------:R-:W-:-:S04]  /*96490*/  IADD3.X R17, R17, R0, RZ, P1, !PT ;  /* 0x0000000011117210 */ /* 0x000fc80000ffe4ff */
[----:B------:R-:W-:Y:S01]  /*964a0*/  MOV R11, R17 ;  /* 0x00000011000b7202 */ /* 0x000fe20000000f00 */
[----:B------:R1:W-:Y:S01]  /*964b0*/  STL [R1+0x11f4], R17 ;  /* 0x0011f41101007387 */ /* 0x0003e20000100800 */
[----:B------:R-:W-:-:S03]  /*964c0*/  IMAD.X R19, R19, 0x1, R0, P2 ;  /* 0x0000000113137824 */ /* 0x000fc600010e0600 */
[----:B------:R1:W-:Y:S04]  /*964d0*/  STL [R1+0x1238], R13 ;  /* 0x0012380d01007387 */ /* 0x0003e80000100800 */
[----:B------:R-:W4:Y:S04]  /*964e0*/  LDL.LU R8, [R1+0x1378] ;  /* 0x0013780001087983 */ /* 0x000f280000300800 */
[----:B------:R1:W-:Y:S04]  /*964f0*/  STL [R1+0x1234], R19 ;  /* 0x0012341301007387 */ /* 0x0003e80000100800 */
[----:B------:R1:W-:Y:S04]  /*96500*/  LDGSTS.E [R3+0x4580], desc[UR60][R10.64], P0 ;  /* 0x045800000a037fae */ /* 0x0003e8000812187c */
[----:B-1----:R-:W4:Y:S01]  /*96510*/  LDL.LU R17, [R1+0x13b8] ;  /* 0x0013b80001117983 */ /* 0x002f220000300800 */
[----:B------:R-:W-:-:S03]  /*96520*/  IMAD.MOV.U32 R10, RZ, RZ, R13 ;  /* 0x000000ffff0a7224 */ /* 0x000fc600078e000d */
[----:B------:R-:W4:Y:S01]  /*96530*/  LDL.LU R13, [R1+0x1374] ;  /* 0x00137400010d7983 */ /* 0x000f220000300800 */
[----:B------:R-:W-:-:S03]  /*96540*/  IMAD.MOV.U32 R11, RZ, RZ, R19 ;  /* 0x000000ffff0b7224 */ /* 0x000fc600078e0013 */
[----:B------:R-:W4:Y:S01]  /*96550*/  LDL.LU R19, [R1+0x13b4] ;  /* 0x0013b40001137983 */ /* 0x000f220000300800 */
[-C--:B------:R-:W-:Y:S02]  /*96560*/  IADD3 R18, P1, R18, R5.reuse, RZ ;  /* 0x0000000512127210 */ /* 0x080fe40007f3e0ff */
[----:B------:R-:W-:Y:S01]  /*96570*/  IADD3 R12, P2, R12, R5, RZ ;  /* 0x000000050c0c7210 */ /* 0x000fe20007f5e0ff */
[----:B------:R1:W-:Y:S04]  /*96580*/  LDGSTS.E [R3+0x4980], desc[UR60][R10.64], P0 ;  /* 0x049800000a037fae */ /* 0x0003e8000812187c */
[----:B------:R2:W-:Y:S01]  /*96590*/  STL [R1+0x1278], R18 ;  /* 0x0012781201007387 */ /* 0x0005e20000100800 */
[----:B-1----:R-:W-:Y:S01]  /*965a0*/  IMAD.MOV.U32 R10, RZ, RZ, R18 ;  /* 0x000000ffff0a7224 */ /* 0x002fe200078e0012 */
[----:B------:R-:W-:-:S05]  /*965b0*/  IADD3.X R20, R20, R0, RZ, P1, !PT ;  /* 0x0000000014147210 */ /* 0x000fca0000ffe4ff */
[----:B------:R1:W-:Y:S01]  /*965c0*/  STL [R1+0x1274], R20 ;  /* 0x0012741401007387 */ /* 0x0003e20000100800 */
[----:B--2---:R-:W-:-:S03]  /*965d0*/  IMAD.X R14, R14, 0x1, R0, P2 ;  /* 0x000000010e0e7824 */ /* 0x004fc600010e0600 */
[----:B------:R2:W-:Y:S01]  /*965e0*/  STL [R1+0x12b8], R12 ;  /* 0x0012b80c01007387 */ /* 0x0005e20000100800 */
[----:B------:R-:W-:-:S03]  /*965f0*/  MOV R11, R20 ;  /* 0x00000014000b7202 */ /* 0x000fc60000000f00 */
[----:B------:R-:W4:Y:S04]  /*96600*/  LDL.LU R18, [R1+0x13f8] ;  /* 0x0013f80001127983 */ /* 0x000f280000300800 */
[----:B------:R2:W-:Y:S04]  /*96610*/  STL [R1+0x12b4], R14 ;  /* 0x0012b40e01007387 */ /* 0x0005e80000100800 */
[----:B------:R-:W4:Y:S04]  /*96620*/  LDL.LU R21, [R1+0x1438] ;  /* 0x0014380001157983 */ /* 0x000f280000300800 */
[----:B-1----:R-:W4:Y:S04]  /*96630*/  LDL.LU R20, [R1+0x13f4] ;  /* 0x0013f40001147983 */ /* 0x002f280000300800 */
[----:B------:R1:W-:Y:S04]  /*96640*/  LDGSTS.E [R3+0x4d80], desc[UR60][R10.64], P0 ;  /* 0x04d800000a037fae */ /* 0x0003e8000812187c */
[----:B------:R-:W4:Y:S01]  /*96650*/  LDL.LU R22, [R1+0x1434] ;  /* 0x0014340001167983 */ /* 0x000f220000300800 */
[----:B-1----:R-:W-:Y:S01]  /*96660*/  IMAD.MOV.U32 R10, RZ, RZ, R12 ;  /* 0x000000ffff0a7224 */ /* 0x002fe200078e000c */
[-C--:B------:R-:W-:Y:S01]  /*96670*/  IADD3 R15, P1, R15, R5.reuse, RZ ;  /* 0x000000050f0f7210 */ /* 0x080fe20007f3e0ff */
[----:B------:R-:W-:Y:S01]  /*96680*/  IMAD.MOV.U32 R11, RZ, RZ, R14 ;  /* 0x000000ffff0b7224 */ /* 0x000fe200078e000e */
[----:B--2---:R-:W2:Y:S04]  /*96690*/  LDL.LU R12, [R1+0x1478] ;  /* 0x00147800010c7983 */ /* 0x004ea80000300800 */
[----:B------:R-:W2:Y:S01]  /*966a0*/  LDL.LU R14, [R1+0x14b8] ;  /* 0x0014b800010e7983 */ /* 0x000ea20000300800 */
[----:B------:R-:W-:-:S03]  /*966b0*/  IADD3 R4, P2, R4, R5, RZ ;  /* 0x0000000504047210 */ /* 0x000fc60007f5e0ff */
[----:B------:R1:W-:Y:S01]  /*966c0*/  STL [R1+0x12f8], R15 ;  /* 0x0012f80f01007387 */ /* 0x0003e20000100800 */
[----:B---3--:R-:W-:-:S03]  /*966d0*/  IADD3.X R16, R16, R0, RZ, P1, !PT ;  /* 0x0000000010107210 */ /* 0x008fc60000ffe4ff */
[----:B------:R3:W-:Y:S01]  /*966e0*/  LDGSTS.E [R3+0x5180], desc[UR60][R10.64], P0 ;  /* 0x051800000a037fae */ /* 0x0007e2000812187c */
[----:B----4-:R-:W-:-:S03]  /*966f0*/  IMAD.X R6, R6, 0x1, R0, P2 ;  /* 0x0000000106067824 */ /* 0x010fc600010e0600 */
[----:B------:R4:W-:Y:S04]  /*96700*/  STL [R1+0x12f4], R16 ;  /* 0x0012f41001007387 */ /* 0x0009e80000100800 */
[----:B------:R4:W-:Y:S01]  /*96710*/  STL [R1+0x1338], R4 ;  /* 0x0013380401007387 */ /* 0x0009e20000100800 */
[----:B---3--:R-:W-:-:S03]  /*96720*/  IMAD.MOV.U32 R10, RZ, RZ, R15 ;  /* 0x000000ffff0a7224 */ /* 0x008fc600078e000f */
[----:B-1----:R-:W3:Y:S01]  /*96730*/  LDL.LU R15, [R1+0x1474] ;  /* 0x00147400010f7983 */ /* 0x002ee20000300800 */
[----:B------:R-:W-:-:S03]  /*96740*/  MOV R11, R16 ;  /* 0x00000010000b7202 */ /* 0x000fc60000000f00 */
[----:B------:R1:W-:Y:S04]  /*96750*/  STL [R1+0x1334], R6 ;  /* 0x0013340601007387 */ /* 0x0003e80000100800 */
[----:B----4-:R-:W4:Y:S04]  /*96760*/  LDL.LU R16, [R1+0x14b4] ;  /* 0x0014b40001107983 */ /* 0x010f280000300800 */
[----:B------:R1:W-:Y:S01]  /*96770*/  LDGSTS.E [R3+0x5580], desc[UR60][R10.64], P0 ;  /* 0x055800000a037fae */ /* 0x0003e2000812187c */
[----:B------:R-:W-:Y:S01]  /*96780*/  IADD3 R8, P1, R8, R5, RZ ;  /* 0x0000000508087210 */ /* 0x000fe20007f3e0ff */
[----:B-1----:R-:W-:-:S02]  /*96790*/  IMAD.MOV.U32 R10, RZ, RZ, R4 ;  /* 0x000000ffff0a7224 */ /* 0x002fc400078e0004 */
[----:B------:R-:W-:Y:S01]  /*967a0*/  IMAD.MOV.U32 R11, RZ, RZ, R6 ;  /* 0x000000ffff0b7224 */ /* 0x000fe200078e0006 */
[----:B------:R-:W4:Y:S04]  /*967b0*/  LDL.LU R4, [R1+0x14f8] ;  /* 0x0014f80001047983 */ /* 0x000f280000300800 */
[----:B------:R-:W4:Y:S01]  /*967c0*/  LDL.LU R6, [R1+0x1538] ;  /* 0x0015380001067983 */ /* 0x000f220000300800 */
[----:B------:R-:W-:-:S03]  /*967d0*/  IADD3 R17, P2, R17, R5, RZ ;  /* 0x0000000511117210 */ /* 0x000fc60007f5e0ff */
[----:B------:R1:W-:Y:S04]  /*967e0*/  STL [R1+0x1378], R8 ;  /* 0x0013780801007387 */ /* 0x0003e80000100800 */
[----:B------:R1:W-:Y:S01]  /*967f0*/  LDGSTS.E [R3+0x5980], desc[UR60][R10.64], P0 ;  /* 0x059800000a037fae */ /* 0x0003e2000812187c */
[----:B------:R-:W-:Y:S01]  /*96800*/  IADD3.X R13, R13, R0, RZ, P1, !PT ;  /* 0x000000000d0d7210 */ /* 0x000fe20000ffe4ff */
[----:B------:R-:W-:-:S04]  /*96810*/  IMAD.X R19, R19, 0x1, R0, P2 ;  /* 0x0000000113137824 */ /* 0x000fc800010e0600 */
[----:B------:R1:W-:Y:S02]  /*96820*/  STL [R1+0x1374], R13 ;  /* 0x0013740d01007387 */ /* 0x0003e40000100800 */
[----:B-1----:R-:W-:Y:S02]  /*96830*/  IMAD.MOV.U32 R10, RZ, RZ, R8 ;  /* 0x000000ffff0a7224 */ /* 0x002fe400078e0008 */
[----:B------:R-:W-:Y:S01]  /*96840*/  STL [R1+0x13b8], R17 ;  /* 0x0013b81101007387 */ /* 0x000fe20000100800 */
[----:B------:R-:W-:-:S03]  /*96850*/  MOV R11, R13 ;  /* 0x0000000d000b7202 */ /* 0x000fc60000000f00 */
[----:B------:R-:W4:Y:S04]  /*96860*/  LDL.LU R8, [R1+0x14f4] ;  /* 0x0014f40001087983 */ /* 0x000f280000300800 */
[----:B------:R1:W-:Y:S04]  /*96870*/  STL [R1+0x13b4], R19 ;  /* 0x0013b41301007387 */ /* 0x0003e80000100800 */
[----:B------:R-:W4:Y:S04]  /*96880*/  LDL.LU R13, [R1+0x1534] ;  /* 0x00153400010d7983 */ /* 0x000f280000300800 */
[----:B------:R1:W-:Y:S02]  /*96890*/  LDGSTS.E [R3+0x5d80], desc[UR60][R10.64], P0 ;  /* 0x05d800000a037fae */ /* 0x0003e4000812187c */
[----:B-1----:R-:W-:-:S02]  /*968a0*/  IMAD.MOV.U32 R10, RZ, RZ, R17 ;  /* 0x000000ffff0a7224 */ /* 0x002fc400078e0011 */
[----:B------:R-:W-:Y:S02]  /*968b0*/  IMAD.MOV.U32 R11, RZ, RZ, R19 ;  /* 0x000000ffff0b7224 */ /* 0x000fe400078e0013 */
[----:B------:R-:W4:Y:S04]  /*968c0*/  LDL.LU R19, [R1+0x1578] ;  /* 0x0015780001137983 */ /* 0x000f280000300800 */
[----:B------:R1:W-:Y:S04]  /*968d0*/  LDGSTS.E [R3+0x6180], desc[UR60][R10.64], P0 ;  /* 0x061800000a037fae */ /* 0x0003e8000812187c */
[----:B------:R-:W4:Y:S01]  /*968e0*/  LDL.LU R17, [R1+0x15b8] ;  /* 0x0015b80001117983 */ /* 0x000f220000300800 */
[----:B------:R-:W-:-:S05]  /*968f0*/  IADD3 R18, P1, R18, R5, RZ ;  /* 0x0000000512127210 */ /* 0x000fca0007f3e0ff */
[----:B-1----:R-:W-:Y:S01]  /*96900*/  IMAD.MOV.U32 R10, RZ, RZ, R18 ;  /* 0x000000ffff0a7224 */ /* 0x002fe200078e0012 */
[----:B------:R-:W-:Y:S02]  /*96910*/  IADD3 R21, P2, R21, R5, RZ ;  /* 0x0000000515157210 */ /* 0x000fe40007f5e0ff */
[----:B------:R-:W-:Y:S01]  /*96920*/  IADD3.X R20, R20, R0, RZ, P1, !PT ;  /* 0x0000000014147210 */ /* 0x000fe20000ffe4ff */
[----:B------:R-:W-:Y:S03]  /*96930*/  STL [R1+0x13f8], R18 ;  /* 0x0013f81201007387 */ /* 0x000fe60000100800 */
        /* <DEDUP_REMOVED lines=8> */
[----:B------:R-:W-:Y:S02]  /*969c0*/  IMAD.MOV.U32 R10, RZ, RZ, R21 ;  /* 0x000000ffff0a7224 */ /* 0x000fe400078e0015 */
[----:B------:R-:W-:Y:S01]  /*969d0*/  IMAD.MOV.U32 R11, RZ, RZ, R22 ;  /* 0x000000ffff0b7224 */ /* 0x000fe200078e0016 */
[----:B------:R-:W-:Y:S01]  /*969e0*/  IADD3 R14, P2, R14, R5, RZ ;  /* 0x000000050e0e7210 */ /* 0x000fe20007f5e0ff */
[----:B------:R-:W2:Y:S04]  /*969f0*/  LDL.LU R18, [R1+0x15b4] ;  /* 0x0015b40001127983 */ /* 0x000ea80000300800 */
[----:B------:R1:W-:Y:S04]  /*96a00*/  LDGSTS.E [R3+0x6980], desc[UR60][R10.64], P0 ;  /* 0x069800000a037fae */ /* 0x0003e8000812187c */
[----:B------:R-:W-:Y:S01]  /*96a10*/  STL [R1+0x1478], R12 ;  /* 0x0014780c01007387 */ /* 0x000fe20000100800 */
[----:B-1----:R-:W-:Y:S01]  /*96a20*/  IMAD.MOV.U32 R10, RZ, RZ, R12 ;  /* 0x000000ffff0a7224 */ /* 0x002fe200078e000c */
[----:B---3--:R-:W-:-:S04]  /*96a30*/  IADD3.X R15, R15, R0, RZ, P1, !PT ;  /* 0x000000000f0f7210 */ /* 0x008fc80000ffe4ff */
[----:B------:R-:W-:Y:S01]  /*96a40*/  MOV R11, R15 ;  /* 0x0000000f000b7202 */ /* 0x000fe20000000f00 */
[----:B------:R1:W-:Y:S01]  /*96a50*/  STL [R1+0x1474], R15 ;  /* 0x0014740f01007387 */ /* 0x0003e20000100800 */
[----:B----4-:R-:W-:-:S03]  /*96a60*/  IMAD.X R16, R16, 0x1, R0, P2 ;  /* 0x0000000110107824 */ /* 0x010fc600010e0600 */
[----:B------:R-:W-:Y:S04]  /*96a70*/  STL [R1+0x14b8], R14 ;  /* 0x0014b80e01007387 */ /* 0x000fe80000100800 */
[----:B------:R3:W-:Y:S04]  /*96a80*/  LDGSTS.E [R3+0x6d80], desc[UR60][R10.64], P0 ;  /* 0x06d800000a037fae */ /* 0x0007e8000812187c */
[----:B-1----:R-:W4:Y:S04]  /*96a90*/  LDL.LU R15, [R1+0x15f8] ;  /* 0x0015f800010f7983 */ /* 0x002f280000300800 */
[----:B------:R1:W-:Y:S04]  /*96aa0*/  STL [R1+0x14b4], R16 ;  /* 0x0014b41001007387 */ /* 0x0003e80000100800 */
[----:B------:R-:W4:Y:S01]  /*96ab0*/  LDL.LU R12, [R1+0x1638] ;  /* 0x00163800010c7983 */ /* 0x000f220000300800 */
[----:B---3--:R-:W-:-:S02]  /*96ac0*/  IMAD.MOV.U32 R11, RZ, RZ, R16 ;  /* 0x000000ffff0b7224 */ /* 0x008fc400078e0010 */
[----:B------:R-:W-:Y:S01]  /*96ad0*/  IMAD.MOV.U32 R10, RZ, RZ, R14 ;  /* 0x000000ffff0a7224 */ /* 0x000fe200078e000e */
[----:B-1----:R-:W3:Y:S01]  /*96ae0*/  LDL.LU R16, [R1+0x15f4] ;  /* 0x0015f40001107983 */ /* 0x002ee20000300800 */
[----:B------:R-:W-:-:S03]  /*96af0*/  IADD3 R4, P1, R4, R5, RZ ;  /* 0x0000000504047210 */ /* 0x000fc60007f3e0ff */
[----:B------:R-:W3:Y:S01]  /*96b00*/  LDL.LU R14, [R1+0x1634] ;  /* 0x00163400010e7983 */ /* 0x000ee20000300800 */
[----:B------:R-:W-:-:S03]  /*96b10*/  IADD3 R6, P2, R6, R5, RZ ;  /* 0x0000000506067210 */ /* 0x000fc60007f5e0ff */
[----:B------:R1:W-:Y:S04]  /*96b20*/  LDGSTS.E [R3+0x7180], desc[UR60][R10.64], P0 ;  /* 0x071800000a037fae */ /* 0x0003e8000812187c */
[----:B------:R-:W-:Y:S01]  /*96b30*/  STL [R1+0x14f8], R4 ;  /* 0x0014f80401007387 */ /* 0x000fe20000100800 */
[----:B-1----:R-:W-:Y:S01]  /*96b40*/  IMAD.MOV.U32 R10, RZ, RZ, R4 ;  /* 0x000000ffff0a7224 */ /* 0x002fe200078e0004 */
[----:B------:R-:W-:-:S04]  /*96b50*/  IADD3.X R8, R8, R0, RZ, P1, !PT ;  /* 0x0000000008087210 */ /* 0x000fc80000ffe4ff */
        /* <DEDUP_REMOVED lines=8> */
[----:B------:R-:W-:-:S03]  /*96be0*/  IMAD.MOV.U32 R11, RZ, RZ, R13 ;  /* 0x000000ffff0b7224 */ /* 0x000fc600078e000d */
[----:B-1----:R-:W3:Y:S01]  /*96bf0*/  LDL.LU R13, [R1+0x1674] ;  /* 0x00167400010d7983 */ /* 0x002ee20000300800 */
[----:B------:R-:W-:-:S03]  /*96c00*/  IMAD.MOV.U32 R10, RZ, RZ, R6 ;  /* 0x000000ffff0a7224 */ /* 0x000fc600078e0006 */
[----:B------:R-:W3:Y:S01]  /*96c10*/  LDL.LU R6, [R1+0x16b4] ;  /* 0x0016b40001067983 */ /* 0x000ee20000300800 */
[-C--:B------:R-:W-:Y:S02]  /*96c20*/  IADD3 R19, P1, R19, R5.reuse, RZ ;  /* 0x0000000513137210 */ /* 0x080fe40007f3e0ff */
[----:B------:R-:W-:Y:S01]  /*96c30*/  IADD3 R17, P2, R17, R5, RZ ;  /* 0x0000000511117210 */ /* 0x000fe20007f5e0ff */
[----:B------:R1:W-:Y:S04]  /*96c40*/  LDGSTS.E [R3+0x7980], desc[UR60][R10.64], P0 ;  /* 0x079800000a037fae */ /* 0x0003e8000812187c */
[----:B------:R2:W-:Y:S01]  /*96c50*/  STL [R1+0x1578], R19 ;  /* 0x0015781301007387 */ /* 0x0005e20000100800 */
[----:B-1----:R-:W-:Y:S01]  /*96c60*/  IMAD.MOV.U32 R10, RZ, RZ, R19 ;  /* 0x000000ffff0a7224 */ /* 0x002fe200078e0013 */
[----:B------:R-:W-:-:S05]  /*96c70*/  IADD3.X R20, R20, R0, RZ, P1, !PT ;  /* 0x0000000014147210 */ /* 0x000fca0000ffe4ff */
[----:B------:R-:W-:Y:S01]  /*96c80*/  STL [R1+0x1574], R20 ;  /* 0x0015741401007387 */ /* 0x000fe20000100800 */
[----:B--2---:R-:W-:-:S03]  /*96c90*/  IMAD.X R18, R18, 0x1, R0, P2 ;  /* 0x0000000112127824 */ /* 0x004fc600010e0600 */
        /* <DEDUP_REMOVED lines=9> */
[----:B----4-:R-:W-:Y:S01]  /*96d30*/  IADD3 R15, P1, R15, R5, RZ ;  /* 0x000000050f0f7210 */ /* 0x010fe20007f3e0ff */
[----:B-1----:R-:W-:-:S02]  /*96d40*/  IMAD.MOV.U32 R10, RZ, RZ, R17 ;  /* 0x000000ffff0a7224 */ /* 0x002fc400078e0011 */
[----:B------:R-:W4:Y:S01]  /*96d50*/  LDL.LU R17, [R1+0x17b8] ;  /* 0x0017b80001117983 */ /* 0x000f220000300800 */
[----:B------:R-:W-:-:S03]  /*96d60*/  IADD3 R12, P2, R12, R5, RZ ;  /* 0x000000050c0c7210 */ /* 0x000fc60007f5e0ff */
[----:B------:R-:W-:Y:S01]  /*96d70*/  STL [R1+0x15f8], R15 ;  /* 0x0015f80f01007387 */ /* 0x000fe20000100800 */
[----:B---3--:R-:W-:Y:S01]  /*96d80*/  IADD3.X R16, R16, R0, RZ, P1, !PT ;  /* 0x0000000010107210 */ /* 0x008fe20000ffe4ff */
[----:B------:R-:W-:-:S04]  /*96d90*/  IMAD.X R14, R14, 0x1, R0, P2 ;  /* 0x000000010e0e7824 */ /* 0x000fc800010e0600 */
[----:B------:R-:W-:Y:S01]  /*96da0*/  STL [R1+0x15f4], R16 ;  /* 0x0015f41001007387 */ /* 0x000fe20000100800 */
[----:B------:R-:W-:-:S03]  /*96db0*/  IMAD.MOV.U32 R11, RZ, RZ, R18 ;  /* 0x000000ffff0b7224 */ /* 0x000fc600078e0012 */
[----:B------:R-:W-:Y:S04]  /*96dc0*/  STL [R1+0x1638], R12 ;  /* 0x0016380c01007387 */ /* 0x000fe80000100800 */
[----:B------:R-:W3:Y:S04]  /*96dd0*/  LDL.LU R20, [R1+0x1774] ;  /* 0x0017740001147983 */ /* 0x000ee80000300800 */
[----:B------:R1:W-:Y:S04]  /*96de0*/  STL [R1+0x1634], R14 ;  /* 0x0016340e01007387 */ /* 0x0003e80000100800 */
[----:B--2---:R-:W2:Y:S04]  /*96df0*/  LDL.LU R18, [R1+0x17b4] ;  /* 0x0017b40001127983 */ /* 0x004ea80000300800 */
[----:B------:R1:W-:Y:S02]  /*96e00*/  LDGSTS.E [R3+0x20180], desc[UR60][R10.64], P0 ;  /* 0x201800000a037fae */ /* 0x0003e4000812187c */
[----:B-1----:R-:W-:Y:S01]  /*96e10*/  IMAD.MOV.U32 R10, RZ, RZ, R15 ;  /* 0x000000ffff0a7224 */ /* 0x002fe200078e000f */
[----:B------:R-:W-:-:S05]  /*96e20*/  MOV R11, R16 ;  /* 0x00000010000b7202 */ /* 0x000fca0000000f00 */
[----:B------:R1:W-:Y:S01]  /*96e30*/  LDGSTS.E [R3+0x20580], desc[UR60][R10.64], P0 ;  /* 0x205800000a037fae */ /* 0x0003e2000812187c */
[-C--:B------:R-:W-:Y:S02]  /*96e40*/  IADD3 R8, P1, R8, R5.reuse, RZ ;  /* 0x0000000508087210 */ /* 0x080fe40007f3e0ff */
[----:B------:R-:W-:Y:S01]  /*96e50*/  IADD3 R4, P2, R4, R5, RZ ;  /* 0x0000000504047210 */ /* 0x000fe20007f5e0ff */
[----:B-1----:R-:W-:Y:S02]  /*96e60*/  IMAD.MOV.U32 R11, RZ, RZ, R14 ;  /* 0x000000ffff0b7224 */ /* 0x002fe400078e000e */
[----:B------:R-:W-:Y:S01]  /*96e70*/  IMAD.MOV.U32 R10, RZ, RZ, R12 ;  /* 0x000000ffff0a7224 */ /* 0x000fe200078e000c */
[----:B------:R-:W-:Y:S01]  /*96e80*/  IADD3.X R13, R13, R0, RZ, P1, !PT ;  /* 0x000000000d0d7210 */ /* 0x000fe20000ffe4ff */
[----:B------:R-:W2:Y:S04]  /*96e90*/  LDL.LU R14, [R1+0x1840] ;  /* 0x00184000010e7983 */ /* 0x000ea80000300800 */
[----:B------:R-:W2:Y:S01]  /*96ea0*/  LDL.LU R12, [R1+0x1848] ;  /* 0x00184800010c7983 */ /* 0x000ea20000300800 */
[----:B------:R-:W-:-:S03]  /*96eb0*/  IMAD.X R6, R6, 0x1, R0, P2 ;  /* 0x0000000106067824 */ /* 0x000fc600010e0600 */
[----:B------:R-:W-:Y:S04]  /*96ec0*/  STL [R1+0x1678], R8 ;  /* 0x0016780801007387 */ /* 0x000fe80000100800 */
[----:B------:R1:W-:Y:S04]  /*96ed0*/  STL [R1+0x1674], R13 ;  /* 0x0016740d01007387 */ /* 0x0003e80000100800 */
[----:B------:R-:W-:Y:S04]  /*96ee0*/  STL [R1+0x16b8], R4 ;  /* 0x0016b80401007387 */ /* 0x000fe80000100800 */
[----:B------:R-:W2:Y:S04]  /*96ef0*/  LDL.LU R15, [R1+0x183c] ;  /* 0x00183c00010f7983 */ /* 0x000ea80000300800 */
[----:B------:R1:W-:Y:S04]  /*96f00*/  LDGSTS.E [R3+0x20980], desc[UR60][R10.64], P0 ;  /* 0x209800000a037fae */ /* 0x0003e8000812187c */
[----:B------:R1:W-:Y:S02]  /*96f10*/  STL [R1+0x16b4], R6 ;  /* 0x0016b40601007387 */ /* 0x0003e40000100800 */
[----:B-1----:R-:W-:-:S02]  /*96f20*/  MOV R11, R13 ;  /* 0x0000000d000b7202 */ /* 0x002fc40000000f00 */
[----:B------:R-:W2:Y:S01]  /*96f30*/  LDL.LU R13, [R1+0x1844] ;  /* 0x00184400010d7983 */ /* 0x000ea20000300800 */
[----:B------:R-:W-:-:S03]  /*96f40*/  IMAD.MOV.U32 R10, RZ, RZ, R8 ;  /* 0x000000ffff0a7224 */ /* 0x000fc600078e0008 */
[----:B------:R-:W2:Y:S04]  /*96f50*/  LDL.LU R16, [R1+0x184c] ;  /* 0x00184c0001107983 */ /* 0x000ea80000300800 */
[----:B------:R1:W-:Y:S04]  /*96f60*/  LDGSTS.E [R3+0x20d80], desc[UR60][R10.64], P0 ;  /* 0x20d800000a037fae */ /* 0x0003e8000812187c */
[----:B------:R-:W2:Y:S01]  /*96f70*/  LDL.LU R8, [R1+0x1850] ;  /* 0x0018500001087983 */ /* 0x000ea20000300800 */
[----:B-1----:R-:W-:Y:S02]  /*96f80*/  IMAD.MOV.U32 R11, RZ, RZ, R6 ;  /* 0x000000ffff0b7224 */ /* 0x002fe400078e0006 */
[----:B------:R-:W-:Y:S01]  /*96f90*/  IMAD.MOV.U32 R10, RZ, RZ, R4 ;  /* 0x000000ffff0a7224 */ /* 0x000fe200078e0004 */
[----:B------:R-:W2:Y:S04]  /*96fa0*/  LDL.LU R6, [R1+0x1854] ;  /* 0x0018540001067983 */ /* 0x000ea80000300800 */
[----:B------:R-:W2:Y:S04]  /*96fb0*/  LDL.LU R4, [R1+0x1858] ;  /* 0x0018580001047983 */ /* 0x000ea80000300800 */
[----:B------:R1:W-:Y:S01]  /*96fc0*/  LDGSTS.E [R3+0x21180], desc[UR60][R10.64], P0 ;  /* 0x211800000a037fae */ /* 0x0003e2000812187c */
[----:B------:R-:W-:-:S04]  /*96fd0*/  IADD3 R23, P1, R23, R5, RZ ;  /* 0x0000000517177210 */ /* 0x000fc80007f3e0ff */
[----:B------:R-:W-:Y:S02]  /*96fe0*/  IADD3.X R152, R152, R0, RZ, P1, !PT ;  /* 0x0000000098987210 */ /* 0x000fe40000ffe4ff */
[-C--:B------:R-:W-:Y:S01]  /*96ff0*/  IADD3 R21, P2, R21, R5.reuse, RZ ;  /* 0x0000000515157210 */ /* 0x080fe20007f5e0ff */
[----:B------:R-:W-:Y:S04]  /*97000*/  STL [R1+0x16f8], R23 ;  /* 0x0016f81701007387 */ /* 0x000fe80000100800 */
[----:B------:R-:W-:Y:S01]  /*97010*/  IMAD.X R22, R22, 0x1, R0, P2 ;  /* 0x0000000116167824 */ /* 0x000fe200010e0600 */
[-C--:B------:R-:W-:Y:S01]  /*97020*/  IADD3 R19, P1, R19, R5.reuse, RZ ;  /* 0x0000000513137210 */ /* 0x080fe20007f3e0ff */
[----:B-1----:R-:W-:Y:S01]  /*97030*/  IMAD.MOV.U32 R10, RZ, RZ, R23 ;  /* 0x000000ffff0a7224 */ /* 0x002fe200078e0017 */
[----:B------:R-:W-:Y:S01]  /*97040*/  MOV R11, R152 ;  /* 0x00000098000b7202 */ /* 0x000fe20000000f00 */
[----:B------:R-:W-:Y:S04]  /*97050*/  STL [R1+0x16f4], R152 ;  /* 0x0016f49801007387 */ /* 0x000fe80000100800 */
[----:B------:R-:W-:Y:S01]  /*97060*/  STL [R1+0x1738], R21 ;  /* 0x0017381501007387 */ /* 0x000fe20000100800 */
[----:B----4-:R-:W-:-:S03]  /*97070*/  IADD3 R17, P2, R17, R5, RZ ;  /* 0x0000000511117210 */ /* 0x010fc60007f5e0ff */
[----:B------:R1:W-:Y:S04]  /*97080*/  STL [R1+0x1734], R22 ;  /* 0x0017341601007387 */ /* 0x0003e80000100800 */
[----:B------:R-:W-:Y:S04]  /*97090*/  STL [R1+0x1778], R19 ;  /* 0x0017781301007387 */ /* 0x000fe80000100800 */
[----:B------:R4:W-:Y:S01]  /*970a0*/  LDGSTS.E [R3+0x21580], desc[UR60][R10.64], P0 ;  /* 0x215800000a037fae */ /* 0x0009e2000812187c */
[----:B---3--:R-:W-:Y:S01]  /*970b0*/  IADD3.X R20, R20, R0, RZ, P1, !PT ;  /* 0x0000000014147210 */ /* 0x008fe20000ffe4ff */
[----:B----4-:R-:W-:-:S02]  /*970c0*/  IMAD.MOV.U32 R10, RZ, RZ, R21 ;  /* 0x000000ffff0a7224 */ /* 0x010fc400078e0015 */
[----:B------:R-:W-:Y:S02]  /*970d0*/  IMAD.MOV.U32 R11, RZ, RZ, R22 ;  /* 0x000000ffff0b7224 */ /* 0x000fe400078e0016 */
[----:B------:R-:W-:Y:S01]  /*970e0*/  STL [R1+0x1774], R20 ;  /* 0x0017741401007387 */ /* 0x000fe20000100800 */
[----:B--2---:R-:W-:-:S03]  /*970f0*/  IMAD.X R18, R18, 0x1, R0, P2 ;  /* 0x0000000112127824 */ /* 0x004fc600010e0600 */
[----:B------:R-:W-:Y:S04]  /*97100*/  STL [R1+0x17b8], R17 ;  /* 0x0017b81101007387 */ /* 0x000fe80000100800 */
[----:B------:R-:W-:Y:S04]  /*97110*/  STL [R1+0x17b4], R18 ;  /* 0x0017b41201007387 */ /* 0x000fe80000100800 */
[----:B------:R-:W2:Y:S04]  /*97120*/  LDL.LU.64 R158, [R1+0x730] ;  /* 0x00073000019e7983 */ /* 0x000ea80000300a00 */
[----:B------:R3:W-:Y:S04]  /*97130*/  LDGSTS.E [R3+0x21980], desc[UR60][R10.64], P0 ;  /* 0x219800000a037fae */ /* 0x0007e8000812187c */
[----:B-1----:R-:W4:Y:S04]  /*97140*/  LDL.LU.64 R22, [R1+0x7c0] ;  /* 0x0007c00001167983 */ /* 0x002f280000300a00 */
[----:B------:R-:W4:Y:S01]  /*97150*/  LDL.LU.64 R152, [R1+0x7b8] ;  /* 0x0007b80001987983 */ /* 0x000f220000300a00 */
[----:B---3--:R-:W-:Y:S01]  /*97160*/  IMAD.MOV.U32 R10, RZ, RZ, R19 ;  /* 0x000000ffff0a7224 */ /* 0x008fe200078e0013 */
[----:B------:R-:W-:-:S05]  /*97170*/  MOV R11, R20 ;  /* 0x00000014000b7202 */ /* 0x000fca0000000f00 */
[----:B------:R1:W-:Y:S01]  /*97180*/  LDGSTS.E [R3+0x21d80], desc[UR60][R10.64], P0 ;  /* 0x21d800000a037fae */ /* 0x0003e2000812187c */
[-C--:B------:R-:W-:Y:S01]  /*97190*/  IADD3 R14, P1, R14, R5.reuse, RZ ;  /* 0x000000050e0e7210 */ /* 0x080fe20007f3e0ff */
[----:B-1----:R-:W-:Y:S02]  /*971a0*/  IMAD.MOV.U32 R10, RZ, RZ, R17 ;  /* 0x000000ffff0a7224 */ /* 0x002fe400078e0011 */
[----:B------:R-:W-:Y:S01]  /*971b0*/  IMAD.MOV.U32 R11, RZ, RZ, R18 ;  /* 0x000000ffff0b7224 */ /* 0x000fe200078e0012 */
[----:B------:R-:W-:-:S04]  /*971c0*/  IADD3 R12, P2, R12, R5, RZ ;  /* 0x000000050c0c7210 */ /* 0x000fc80007f5e0ff */
[----:B------:R1:W-:Y:S01]  /*971d0*/  LDGSTS.E [R3+0x22180], desc[UR60][R10.64], P0 ;  /* 0x221800000a037fae */ /* 0x0003e2000812187c */
[----:B------:R-:W-:-:S03]  /*971e0*/  IADD3.X R15, R15, R0, RZ, P1, !PT ;  /* 0x000000000f0f7210 */ /* 0x000fc60000ffe4ff */
[----:B------:R-:W-:Y:S01]  /*971f0*/  STL [R1+0x1840], R14 ;  /* 0x0018400e01007387 */ /* 0x000fe20000100800 */
[----:B-1----:R-:W-:Y:S01]  /*97200*/  IMAD.MOV.U32 R10, RZ, RZ, R14 ;  /* 0x000000ffff0a7224 */ /* 0x002fe200078e000e */
[----:B------:R-:W-:Y:S02]  /*97210*/  MOV R11, R15 ;  /* 0x0000000f000b7202 */ /* 0x000fe40000000f00 */
[----:B------:R-:W-:Y:S04]  /*97220*/  STL [R1+0x183c], R15 ;  /* 0x00183c0f01007387 */ /* 0x000fe80000100800 */
[----:B------:R-:W-:Y:S04]  /*97230*/  STL [R1+0x1848], R12 ;  /* 0x0018480c01007387 */ /* 0x000fe80000100800 */
[----:B------:R1:W-:Y:S01]  /*97240*/  LDGSTS.E [R3+0x22580], desc[UR60][R10.64], P0 ;  /* 0x225800000a037fae */ /* 0x0003e2000812187c */
[----:B------:R-:W-:-:S05]  /*97250*/  IMAD.X R13, R13, 0x1, R0, P2 ;  /* 0x000000010d0d7824 */ /* 0x000fca00010e0600 */
[----:B------:R3:W-:Y:S01]  /*97260*/  STL [R1+0x1844], R13 ;  /* 0x0018440d01007387 */ /* 0x0007e20000100800 */
[----:B-1----:R-:W-:Y:S02]  /*97270*/  IMAD.MOV.U32 R10, RZ, RZ, R12 ;  /* 0x000000ffff0a7224 */ /* 0x002fe400078e000c */
[----:B------:R-:W-:Y:S02]  /*97280*/  IMAD.MOV.U32 R11, RZ, RZ, R13 ;  /* 0x000000ffff0b7224 */ /* 0x000fe400078e000d */
[----:B---3--:R-:W3:Y:S04]  /*97290*/  LDL.LU.64 R12, [R1+0x7b0] ;  /* 0x0007b000010c7983 */ /* 0x008ee80000300a00 */
[----:B------:R-:W3:Y:S01]  /*972a0*/  LDL.LU.64 R154, [R1+0x7a8] ;  /* 0x0007a800019a7983 */ /* 0x000ee20000300a00 */
[----:B------:R-:W-:-:S03]  /*972b0*/  IADD3 R8, P1, R8, R5, RZ ;  /* 0x0000000508087210 */ /* 0x000fc60007f3e0ff */
[----:B------:R-:W3:Y:S01]  /*972c0*/  LDL.LU.64 R14, [R1+0x7a0] ;  /* 0x0007a000010e7983 */ /* 0x000ee20000300a00 */
[----:B------:R-:W-:Y:S02]  /*972d0*/  IADD3.X R16, R16, R0, RZ, P1, !PT ;  /* 0x0000000010107210 */ /* 0x000fe40000ffe4ff */
[----:B------:R-:W-:Y:S01]  /*972e0*/  IADD3 R4, P2, R4, R5, RZ ;  /* 0x0000000504047210 */ /* 0x000fe20007f5e0ff */
[----:B------:R-:W-:Y:S04]  /*972f0*/  STL [R1+0x1850], R8 ;  /* 0x0018500801007387 */ /* 0x000fe80000100800 */
[----:B------:R-:W-:Y:S01]  /*97300*/  IMAD.X R6, R6, 0x1, R0, P2 ;  /* 0x0000000106067824 */ /* 0x000fe200010e0600 */
[----:B------:R1:W-:Y:S04]  /*97310*/  STL [R1+0x184c], R16 ;  /* 0x00184c1001007387 */ /* 0x0003e80000100800 */
[----:B------:R-:W-:Y:S04]  /*97320*/  STL [R1+0x1858], R4 ;  /* 0x0018580401007387 */ /* 0x000fe80000100800 */
[----:B------:R1:W-:Y:S04]  /*97330*/  STL [R1+0x1854], R6 ;  /* 0x0018540601007387 */ /* 0x0003e80000100800 */
[----:B------:R-:W3:Y:S04]  /*97340*/  LDL.LU.64 R164, [R1+0x798] ;  /* 0x0007980001a47983 */ /* 0x000ee80000300a00 */
[----:B------:R1:W-:Y:S02]  /*97350*/  LDGSTS.E [R3+0x22980], desc[UR60][R10.64], P0 ;  /* 0x229800000a037fae */ /* 0x0003e4000812187c */
[----:B-1----:R-:W-:-:S02]  /*97360*/  MOV R11, R16 ;  /* 0x00000010000b7202 */ /* 0x002fc40000000f00 */
[----:B------:R-:W3:Y:S04]  /*97370*/  LDL.LU.64 R16, [R1+0x790] ;  /* 0x0007900001107983 */ /* 0x000ee80000300a00 */
[----:B------:R-:W3:Y:S04]  /*97380*/  LDL.LU.64 R166, [R1+0x788] ;  /* 0x0007880001a67983 */ /* 0x000ee80000300a00 */
[----:B------:R-:W3:Y:S01]  /*97390*/  LDL.LU.64 R18, [R1+0x780] ;  /* 0x0007800001127983 */ /* 0x000ee20000300a00 */
[----:B------:R-:W-:-:S03]  /*973a0*/  IMAD.MOV.U32 R10, RZ, RZ, R8 ;  /* 0x000000ffff0a7224 */ /* 0x000fc600078e0008 */
[----:B------:R-:W3:Y:S04]  /*973b0*/  LDL.LU.64 R168, [R1+0x778] ;  /* 0x0007780001a87983 */ /* 0x000ee80000300a00 */
[----:B------:R-:W3:Y:S04]  /*973c0*/  LDL.LU.64 R20, [R1+0x770] ;  /* 0x0007700001147983 */ /* 0x000ee80000300a00 */
[----:B------:R1:W-:Y:S04]  /*973d0*/  LDGSTS.E [R3+0x22d80], desc[UR60][R10.64], P0 ;  /* 0x22d800000a037fae */ /* 0x0003e8000812187c */
[----:B------:R-:W3:Y:S01]  /*973e0*/  LDL.LU R173, [R1+0xdbc] ;  /* 0x000dbc0001ad7983 */ /* 0x000ee20000300800 */
[----:B-1----:R-:W-:-:S02]  /*973f0*/  IMAD.MOV.U32 R10, RZ, RZ, R4 ;  /* 0x000000ffff0a7224 */ /* 0x002fc400078e0004 */
[----:B------:R-:W-:Y:S02]  /*97400*/  IMAD.MOV.U32 R11, RZ, RZ, R6 ;  /* 0x000000ffff0b7224 */ /* 0x000fe400078e0006 */
[----:B------:R-:W3:Y:S04]  /*97410*/  LDL.LU R6, [R1+0xdc0] ;  /* 0x000dc00001067983 */ /* 0x000ee80000300800 */
[----:B------:R-:W3:Y:S04]  /*97420*/  LDL.LU.64 R180, [R1+0x768] ;  /* 0x0007680001b47983 */ /* 0x000ee80000300a00 */
[----:B------:R1:W-:Y:S01]  /*97430*/  LDGSTS.E [R3+0x23180], desc[UR60][R10.64], P0 ;  /* 0x231800000a037fae */ /* 0x0003e2000812187c */
[----:B--2---:R-:W-:-:S04]  /*97440*/  IADD3 R156, P1, R158, R5, RZ ;  /* 0x000000059e9c7210 */ /* 0x004fc80007f3e0ff */
[----:B------:R-:W-:Y:S02]  /*97450*/  IADD3.X R4, R159, R0, RZ, P1, !PT ;  /* 0x000000009f047210 */ /* 0x000fe40000ffe4ff */
[----:B----4-:R-:W-:-:S05]  /*97460*/  IADD3 R157, P1, R22, R5, RZ ;  /* 0x00000005169d7210 */ /* 0x010fca0007f3e0ff */
[----:B-1----:R-:W-:Y:S02]  /*97470*/  IMAD.X R10, R23, 0x1, R0, P1 ;  /* 0x00000001170a7824 */ /* 0x002fe400008e0600 */
[----:B------:R-:W2:Y:S01]  /*97480*/  LDL.LU.64 R22, [R1+0x760] ;  /* 0x0007600001167983 */ /* 0x000ea20000300a00 */
[----:B------:R-:W-:-:S03]  /*97490*/  IADD3 R158, P1, R152, R5, RZ ;  /* 0x00000005989e7210 */ /* 0x000fc60007f3e0ff */
[----:B------:R-:W4:Y:S02]  /*974a0*/  LDL.LU.64 R176, [R1+0x758] ;  /* 0x0007580001b07983 */ /* 0x000f240000300a00 */
[----:B------:R-:W-:Y:S02]  /*974b0*/  IMAD.X R11, R153, 0x1, R0, P1 ;  /* 0x00000001990b7824 */ /* 0x000fe400008e0600 */
[----:B------:R-:W4:Y:S04]  /*974c0*/  LDL.LU.64 R152, [R1+0x750] ;  /* 0x0007500001987983 */ /* 0x000f280000300a00 */
[----:B------:R-:W4:Y:S01]  /*974d0*/  LDL.LU.64 R178, [R1+0x748] ;  /* 0x0007480001b27983 */ /* 0x000f220000300a00 */
[----:B---3--:R-:W-:-:S04]  /*974e0*/  IADD3 R159, P1, R12, R5, RZ ;  /* 0x000000050c9f7210 */ /* 0x008fc80007f3e0ff */
[----:B------:R-:W-:Y:S02]  /*974f0*/  IADD3.X R12, R13, R0, RZ, P1, !PT ;  /* 0x000000000d0c7210 */ /* 0x000fe40000ffe4ff */
[----:B------:R-:W-:-:S05]  /*97500*/  IADD3 R160, P1, R154, R5, RZ ;  /* 0x000000059aa07210 */ /* 0x000fca0007f3e0ff */
[----:B------:R-:W-:Y:S02]  /*97510*/  IMAD.X R13, R155, 0x1, R0, P1 ;  /* 0x000000019b0d7824 */ /* 0x000fe400008e0600 */
[----:B------:R-:W3:Y:S04]  /*97520*/  LDL.LU.64 R154, [R1+0x740] ;  /* 0x00074000019a7983 */ /* 0x000ee80000300a00 */
[----:B------:R-:W3:Y:S01]  /*97530*/  LDL.LU.64 R174, [R1+0x738] ;  /* 0x0007380001ae7983 */ /* 0x000ee20000300a00 */
        /* <DEDUP_REMOVED lines=20> */
[----:B------:R-:W-:Y:S02]  /*97680*/  IMAD.MOV.U32 R225, RZ, RZ, R11 ;  /* 0x000000ffffe17224 */ /* 0x000fe400078e000b */
[----:B------:R-:W-:Y:S02]  /*97690*/  IMAD.MOV.U32 R220, RZ, RZ, R159 ;  /* 0x000000ffffdc7224 */ /* 0x000fe400078e009f */
        /* <DEDUP_REMOVED lines=8> */
[----:B------:R-:W-:-:S02]  /*97720*/  IMAD.MOV.U32 R158, RZ, RZ, R163 ;  /* 0x000000ffff9e7224 */ /* 0x000fc400078e00a3 */
[----:B------:R-:W-:Y:S02]  /*97730*/  IMAD.MOV.U32 R213, RZ, RZ, R17 ;  /* 0x000000ffffd57224 */ /* 0x000fe400078e0011 */
[----:B------:R-:W-:Y:S01]  /*97740*/  IMAD.MOV.U32 R208, RZ, RZ, R165 ;  /* 0x000000ffffd07224 */ /* 0x000fe200078e00a5 */
[----:B------:R-:W-:Y:S01]  /*97750*/  MOV R186, R167 ;  /* 0x000000a700ba7202 */ /* 0x000fe20000000f00 */
[----:B------:R-:W-:Y:S02]  /*97760*/  IMAD.MOV.U32 R159, RZ, RZ, R16 ;  /* 0x000000ffff9f7224 */ /* 0x000fe400078e0010 */
[----:B------:R-:W-:Y:S02]  /*97770*/  IMAD.MOV.U32 R204, RZ, RZ, R166 ;  /* 0x000000ffffcc7224 */ /* 0x000fe400078e00a6 */
[----:B------:R-:W-:Y:S01]  /*97780*/  IMAD.MOV.U32 R205, RZ, RZ, R19 ;  /* 0x000000ffffcd7224 */ /* 0x000fe200078e0013 */
[----:B------:R-:W-:Y:S01]  /*97790*/  MOV R185, R21 ;  /* 0x0000001500b97202 */ /* 0x000fe20000000f00 */
[----:B------:R-:W-:Y:S01]  /*977a0*/  IMAD.MOV.U32 R187, RZ, RZ, R20 ;  /* 0x000000ffffbb7224 */ /* 0x000fe200078e0014 */
[----:B------:R-:W-:Y:S01]  /*977b0*/  LDGSTS.E [R3+0x23580], desc[UR60][R228.64], P0 ;  /* 0x23580000e4037fae */ /* 0x000fe2000812187c */
[----:B------:R-:W-:-:S03]  /*977c0*/  IMAD.MOV.U32 R184, RZ, RZ, R168 ;  /* 0x000000ffffb87224 */ /* 0x000fc600078e00a8 */
        /* <DEDUP_REMOVED lines=11> */
[----:B--2---:R-:W-:-:S05]  /*97880*/  IADD3 R169, P1, R22, R5, RZ ;  /* 0x0000000516a97210 */ /* 0x004fca0007f3e0ff */
[----:B------:R-:W-:Y:S01]  /*97890*/  IMAD.X R22, R23, 0x1, R0, P1 ;  /* 0x0000000117167824 */ /* 0x000fe200008e0600 */
[----:B----4-:R-:W-:-:S05]  /*978a0*/  IADD3 R171, P1, R176, R5, RZ ;  /* 0x00000005b0ab7210 */ /* 0x010fca0007f3e0ff */
[----:B------:R-:W-:Y:S01]  /*978b0*/  IMAD.X R23, R177, 0x1, R0, P1 ;  /* 0x00000001b1177824 */ /* 0x000fe200008e0600 */
[----:B------:R-:W-:-:S04]  /*978c0*/  IADD3 R252, P1, R152, R5, RZ ;  /* 0x0000000598fc7210 */ /* 0x000fc80007f3e0ff */
[----:B------:R-:W-:Y:S02]  /*978d0*/  IADD3.X R152, R153, R0, RZ, P1, !PT ;  /* 0x0000000099987210 */ /* 0x000fe40000ffe4ff */
[----:B------:R-:W-:-:S05]  /*978e0*/  IADD3 R176, P1, R178, R5, RZ ;  /* 0x00000005b2b07210 */ /* 0x000fca0007f3e0ff */
[----:B------:R-:W-:Y:S01]  /*978f0*/  IMAD.X R153, R179, 0x1, R0, P1 ;  /* 0x00000001b3997824 */ /* 0x000fe200008e0600 */
        /* <DEDUP_REMOVED lines=10> */
[----:B------:R-:W-:Y:S01]  /*979a0*/  LDGSTS.E [R3+0x27180], desc[UR60][R176.64], P0 ;  /* 0x27180000b0037fae */ /* 0x000fe2000812187c */
[----:B---3--:R-:W-:-:S05]  /*979b0*/  IADD3 R189, P1, R154, R5, RZ ;  /* 0x000000059abd7210 */ /* 0x008fca0007f3e0ff */
[----:B------:R-:W-:Y:S01]  /*979c0*/  IMAD.X R154, R155, 0x1, R0, P1 ;  /* 0x000000019b9a7824 */ /* 0x000fe200008e0600 */
[-C--:B------:R-:W-:Y:S02]  /*979d0*/  IADD3 R6, P1, R6, R5.reuse, RZ ;  /* 0x0000000506067210 */ /* 0x080fe40007f3e0ff */
[----:B------:R-:W-:Y:S01]  /*979e0*/  IADD3 R8, P2, R174, R5, RZ ;  /* 0x00000005ae087210 */ /* 0x000fe20007f5e0ff */
[----:B------:R-:W-:Y:S02]  /*979f0*/  IMAD.MOV.U32 R174, RZ, RZ, R156 ;  /* 0x000000ffffae7224 */ /* 0x000fe400078e009c */
[----:B------:R-:W-:Y:S01]  /*97a00*/  IMAD.X R173, R173, 0x1, R0, P1 ;  /* 0x00000001adad7824 */ /* 0x000fe200008e0600 */
[----:B------:R-:W-:Y:S02]  /*97a10*/  IADD3.X R155, R175, R0, RZ, P2, !PT ;  /* 0x00000000af9b7210 */ /* 0x000fe400017fe4ff */
[----:B------:R-:W-:Y:S01]  /*97a20*/  MOV R175, R4 ;  /* 0x0000000400af7202 */ /* 0x000fe20000000f00 */
[----:B------:R-:W-:Y:S04]  /*97a30*/  STL [R1+0xdc0], R6 ;  /* 0x000dc00601007387 */ /* 0x000fe80000100800 */
[----:B------:R-:W-:Y:S04]  /*97a40*/  STL [R1+0xdbc], R173 ;  /* 0x000dbcad01007387 */ /* 0x000fe80000100800 */
[----:B------:R-:W-:Y:S04]  /*97a50*/  STL.64 [R1+0x730], R174 ;  /* 0x000730ae01007387 */ /* 0x000fe80000100a00 */
[----:B------:R1:W-:Y:S04]  /*97a60*/  STL.64 [R1+0x7c0], R228 ;  /* 0x0007c0e401007387 */ /* 0x0003e80000100a00 */
[----:B------:R2:W-:Y:S04]  /*97a70*/  STL.64 [R1+0x7b8], R224 ;  /* 0x0007b8e001007387 */ /* 0x0005e80000100a00 */
[----:B------:R3:W-:Y:S04]  /*97a80*/  STL.64 [R1+0x7b0], R220 ;  /* 0x0007b0dc01007387 */ /* 0x0007e80000100a00 */
[----:B------:R4:W-:Y:S04]  /*97a90*/  STL.64 [R1+0x7a8], R216 ;  /* 0x0007a8d801007387 */ /* 0x0009e80000100a00 */
[----:B------:R-:W-:Y:S04]  /*97aa0*/  STL.64 [R1+0x7a0], R160 ;  /* 0x0007a0a001007387 */ /* 0x000fe80000100a00 */
[----:B------:R4:W-:Y:S04]  /*97ab0*/  STL.64 [R1+0x798], R12 ;  /* 0x0007980c01007387 */ /* 0x0009e80000100a00 */
[----:B------:R-:W-:Y:S04]  /*97ac0*/  STL.64 [R1+0x790], R158 ;  /* 0x0007909e01007387 */ /* 0x000fe80000100a00 */
        /* <DEDUP_REMOVED lines=9> */
[----:B------:R-:W-:-:S03]  /*97b60*/  IMAD.MOV.U32 R11, RZ, RZ, R155 ;  /* 0x000000ffff0b7224 */ /* 0x000fc600078e009b */
[----:B------:R-:W-:Y:S04]  /*97b70*/  STL.64 [R1+0x758], R180 ;  /* 0x000758b401007387 */ /* 0x000fe80000100a00 */
[----:B------:R-:W4:Y:S04]  /*97b80*/  LDL.LU R189, [R1+0x25a8] ;  /* 0x0025a80001bd7983 */ /* 0x000f280000300800 */
[----:B------:R-:W-:Y:S04]  /*97b90*/  STL.64 [R1+0x750], R178 ;  /* 0x000750b201007387 */ /* 0x000fe80000100a00 */
[----:B------:R-:W-:Y:S04]  /*97ba0*/  STL.64 [R1+0x748], R176 ;  /* 0x000748b001007387 */ /* 0x000fe80000100a00 */
[----:B-1----:R-:W4:Y:S04]  /*97bb0*/  LDL.LU.64 R228, [R1+0x25a0] ;  /* 0x0025a00001e47983 */ /* 0x002f280000300a00 */
[----:B------:R-:W-:Y:S04]  /*97bc0*/  STL.64 [R1+0x740], R156 ;  /* 0x0007409c01007387 */ /* 0x000fe80000100a00 */
[----:B--2---:R-:W2:Y:S04]  /*97bd0*/  LDL.LU.64 R224, [R1+0x2598] ;  /* 0x0025980001e07983 */ /* 0x004ea80000300a00 */
[----:B------:R1:W-:Y:S04]  /*97be0*/  STL.64 [R1+0x738], R10 ;  /* 0x0007380a01007387 */ /* 0x0003e80000100a00 */
[----:B---3--:R-:W3:Y:S04]  /*97bf0*/  LDL.LU.64 R220, [R1+0x2590] ;  /* 0x0025900001dc7983 */ /* 0x008ee80000300a00 */
[----:B------:R-:W2:Y:S04]  /*97c00*/  LDL.LU R8, [R1+0xe00] ;  /* 0x000e000001087983 */ /* 0x000ea80000300800 */
[----:B------:R-:W3:Y:S04]  /*97c10*/  LDL.LU R20, [R1+0xe40] ;  /* 0x000e400001147983 */ /* 0x000ee80000300800 */
[----:B----4-:R-:W4:Y:S04]  /*97c20*/  LDL.LU.64 R216, [R1+0x2588] ;  /* 0x0025880001d87983 */ /* 0x010f280000300a00 */
        /* <DEDUP_REMOVED lines=10> */
[----:B------:R-:W-:-:S03]  /*97cd0*/  LOP3.LUT R4, R7, 0x40, RZ, 0x3c, !PT ;  /* 0x0000004007047812 */ /* 0x000fc600078e3cff */
[----:B------:R-:W-:Y:S01]  /*97ce0*/  LDGSTS.E [R3+0x27580], desc[UR60][R156.64], P0 ;  /* 0x275800009c037fae */ /* 0x000fe2000812187c */
[----:B------:R-:W-:-:S03]  /*97cf0*/  IADD3 R4, R4, R9, RZ ;  /* 0x0000000904047210 */ /* 0x000fc60007ffe0ff */
[----:B------:R1:W-:Y:S04]  /*97d00*/  LDGSTS.E [R3+0x27980], desc[UR60][R10.64], P0 ;  /* 0x279800000a037fae */ /* 0x0003e8000812187c */
[----:B------:R-:W-:Y:S04]  /*97d10*/  LDGSTS.E [R3+0x27d80], desc[UR60][R174.64], P0 ;  /* 0x27d80000ae037fae */ /* 0x000fe8000812187c */
[----:B------:R-:W4:Y:S01]  /*97d20*/  LDL.LU R13, [R1+0xf80] ;  /* 0x000f8000010d7983 */ /* 0x000f220000300800 */
[----:B-1----:R-:W-:Y:S02]  /*97d30*/  IMAD.MOV.U32 R10, RZ, RZ, R6 ;  /* 0x000000ffff0a7224 */ /* 0x002fe400078e0006 */
[----:B------:R-:W-:Y:S01]  /*97d40*/  IMAD.MOV.U32 R11, RZ, RZ, R173 ;  /* 0x000000ffff0b7224 */ /* 0x000fe200078e00ad */
[----:B------:R-:W4:Y:S04]  /*97d50*/  LDL.LU R6, [R1+0xfc0] ;  /* 0x000fc00001067983 */ /* 0x000f280000300800 */
[----:B------:R1:W-:Y:S01]  /*97d60*/  LDGSTS.E [R4+0x200], desc[UR60][R10.64], P0 ;  /* 0x002000000a047fae */ /* 0x0003e2000812187c */
[----:B--2---:R-:W-:-:S02]  /*97d70*/  IADD3 R8, P1, R8, R5, RZ ;  /* 0x0000000508087210 */ /* 0x004fc40007f3e0ff */
[----:B---3--:R-:W-:-:S03]  /*97d80*/  IADD3 R20, P2, R20, R5, RZ ;  /* 0x0000000514147210 */ /* 0x008fc60007f5e0ff */
[----:B------:R-:W-:Y:S01]  /*97d90*/  STL [R1+0xe00], R8 ;  /* 0x000e000801007387 */ /* 0x000fe20000100800 */
[----:B-1----:R-:W-:Y:S01]  /*97da0*/  IMAD.MOV.U32 R10, RZ, RZ, R8 ;  /* 0x000000ffff0a7224 */ /* 0x002fe200078e0008 */
[----:B----4-:R-:W-:-:S04]  /*97db0*/  IADD3.X R17, R17, R0, RZ, P1, !PT ;  /* 0x0000000011117210 */ /* 0x010fc80000ffe4ff */
        /* <DEDUP_REMOVED lines=14> */
[----:B------:R1:W-:Y:S04]  /*97ea0*/  STL [R1+0xe80], R12 ;  /* 0x000e800c01007387 */ /* 0x0003e80000100800 */
[----:B------:R4:W-:Y:S04]  /*97eb0*/  LDGSTS.E [R4+0xa00], desc[UR60][R10.64], P0 ;  /* 0x00a000000a047fae */ /* 0x0009e8000812187c */
[----:B------:R1:W-:Y:S04]  /*97ec0*/  STL [R1+0xe7c], R19 ;  /* 0x000e7c1301007387 */ /* 0x0003e80000100800 */
[----:B------:R-:W-:Y:S01]  /*97ed0*/  STL [R1+0xec0], R14 ;  /* 0x000ec00e01007387 */ /* 0x000fe20000100800 */
[----:B----4-:R-:W-:Y:S01]  /*97ee0*/  IMAD.MOV.U32 R10, RZ, RZ, R12 ;  /* 0x000000ffff0a7224 */ /* 0x010fe200078e000c */
[----:B------:R-:W-:-:S02]  /*97ef0*/  MOV R11, R19 ;  /* 0x00000013000b7202 */ /* 0x000fc40000000f00 */
[----:B-1----:R-:W4:Y:S04]  /*97f00*/  LDL.LU R12, [R1+0x1000] ;  /* 0x00100000010c7983 */ /* 0x002f280000300800 */
[----:B------:R1:W-:Y:S04]  /*97f10*/  STL [R1+0xebc], R15 ;  /* 0x000ebc0f01007387 */ /* 0x0003e80000100800 */
[----:B------:R1:W-:Y:S04]  /*97f20*/  LDGSTS.E [R4+0xe00], desc[UR60][R10.64], P0 ;  /* 0x00e000000a047fae */ /* 0x0003e8000812187c */
[----:B------:R-:W4:Y:S01]  /*97f30*/  LDL.LU R19, [R1+0x1040] ;  /* 0x0010400001137983 */ /* 0x000f220000300800 */
[----:B-1----:R-:W-:-:S03]  /*97f40*/  IMAD.MOV.U32 R11, RZ, RZ, R15 ;  /* 0x000000ffff0b7224 */ /* 0x002fc600078e000f */
[----:B------:R-:W4:Y:S04]  /*97f50*/  LDL.LU R15, [R1+0xffc] ;  /* 0x000ffc00010f7983 */ /* 0x000f280000300800 */
[----:B------:R-:W4:Y:S01]  /*97f60*/  LDL.LU R20, [R1+0x103c] ;  /* 0x00103c0001147983 */ /* 0x000f220000300800 */
[-C--:B------:R-:W-:Y:S01]  /*97f70*/  IADD3 R16, P1, R16, R5.reuse, RZ ;  /* 0x0000000510107210 */ /* 0x080fe20007f3e0ff */
[----:B------:R-:W-:Y:S01]  /*97f80*/  IMAD.MOV.U32 R10, RZ, RZ, R14 ;  /* 0x000000ffff0a7224 */ /* 0x000fe200078e000e */
[----:B------:R-:W-:Y:S01]  /*97f90*/  IADD3 R21, P2, R21, R5, RZ ;  /* 0x0000000515157210 */ /* 0x000fe20007f5e0ff */
[----:B------:R-:W4:Y:S01]  /*97fa0*/  LDL.LU R14, [R1+0x1080] ;  /* 0x00108000010e7983 */ /* 0x000f220000300800 */
[----:B------:R-:W-:-:S03]  /*97fb0*/  IADD3.X R18, R18, R0, RZ, P1, !PT ;  /* 0x0000000012127210 */ /* 0x000fc60000ffe4ff */
[----:B------:R-:W4:Y:S01]  /*97fc0*/  LDL.LU R3, [R1+0x10c0] ;  /* 0x0010c00001037983 */ /* 0x000f220000300800 */
[----:B------:R-:W-:-:S03]  /*97fd0*/  IMAD.X R22, R22, 0x1, R0, P2 ;  /* 0x0000000116167824 */ /* 0x000fc600010e0600 */
[----:B------:R-:W-:Y:S04]  /*97fe0*/  STL [R1+0xf00], R16 ;  /* 0x000f001001007387 */ /* 0x000fe80000100800 */
[----:B------:R1:W-:Y:S04]  /*97ff0*/  LDGSTS.E [R4+0x1200], desc[UR60][R10.64], P0 ;  /* 0x012000000a047fae */ /* 0x0003e8000812187c */
[----:B------:R1:W-:Y:S04]  /*98000*/  STL [R1+0xefc], R18 ;  /* 0x000efc1201007387 */ /* 0x0003e80000100800 */
[----:B------:R-:W-:Y:S01]  /*98010*/  STL [R1+0xf40], R21 ;  /* 0x000f401501007387 */ /* 0x000fe20000100800 */
[----:B-1----:R-:W-:-:S03]  /*98020*/  MOV R11, R18 ;  /* 0x00000012000b7202 */ /* 0x002fc60000000f00 */
[----:B------:R-:W4:Y:S01]  /*98030*/  LDL.LU R18, [R1+0x107c] ;  /* 0x00107c0001127983 */ /* 0x000f220000300800 */
[----:B------:R-:W-:-:S03]  /*98040*/  IMAD.MOV.U32 R10, RZ, RZ, R16 ;  /* 0x000000ffff0a7224 */ /* 0x000fc600078e0010 */
[----:B------:R-:W-:Y:S04]  /*98050*/  STL [R1+0xf3c], R22 ;  /* 0x000f3c1601007387 */ /* 0x000fe80000100800 */
[----:B------:R-:W4:Y:S01]  /*98060*/  LDL.LU R16, [R1+0x10bc] ;  /* 0x0010bc0001107983 */ /* 0x000f220000300800 */
[-C--:B------:R-:W-:Y:S02]  /*98070*/  IADD3 R13, P1, R13, R5.reuse, RZ ;  /* 0x000000050d0d7210 */ /* 0x080fe40007f3e0ff */
[----:B------:R-:W-:Y:S01]  /*98080*/  IADD3 R6, P2, R6, R5, RZ ;  /* 0x0000000506067210 */ /* 0x000fe20007f5e0ff */
[----:B------:R1:W-:Y:S04]  /*98090*/  LDGSTS.E [R4+0x1600], desc[UR60][R10.64], P0 ;  /* 0x016000000a047fae */ /* 0x0003e8000812187c */
[----:B------:R2:W-:Y:S01]  /*980a0*/  STL [R1+0xf80], R13 ;  /* 0x000f800d01007387 */ /* 0x0005e20000100800 */
[----:B-1----:R-:W-:-:S02]  /*980b0*/  IMAD.MOV.U32 R10, RZ, RZ, R21 ;  /* 0x000000ffff0a7224 */ /* 0x002fc400078e0015 */
[----:B------:R-:W-:-:S05]  /*980c0*/  IMAD.MOV.U32 R11, RZ, RZ, R22 ;  /* 0x000000ffff0b7224 */ /* 0x000fca00078e0016 */
[----:B------:R1:W-:Y:S02]  /*980d0*/  LDGSTS.E [R4+0x1a00], desc[UR60][R10.64], P0 ;  /* 0x01a000000a047fae */ /* 0x0003e4000812187c */
[----:B-1----:R-:W-:Y:S01]  /*980e0*/  IMAD.MOV.U32 R10, RZ, RZ, R13 ;  /* 0x000000ffff0a7224 */ /* 0x002fe200078e000d */
[----:B---3--:R-:W-:-:S05]  /*980f0*/  IADD3.X R17, R17, R0, RZ, P1, !PT ;  /* 0x0000000011117210 */ /* 0x008fca0000ffe4ff */
[----:B------:R1:W-:Y:S01]  /*98100*/  STL [R1+0xf7c], R17 ;  /* 0x000f7c1101007387 */ /* 0x0003e20000100800 */
[----:B--2---:R-:W-:-:S03]  /*98110*/  IMAD.X R8, R8, 0x1, R0, P2 ;  /* 0x0000000108087824 */ /* 0x004fc600010e0600 */
[----:B------:R-:W-:Y:S01]  /*98120*/  STL [R1+0xfc0], R6 ;  /* 0x000fc00601007387 */ /* 0x000fe20000100800 */
[----:B------:R-:W-:-:S03]  /*98130*/  MOV R11, R17 ;  /* 0x00000011000b7202 */ /* 0x000fc60000000f00 */
[----:B------:R-:W2:Y:S04]  /*98140*/  LDL.LU R13, [R1+0x1100] ;  /* 0x00110000010d7983 */ /* 0x000ea80000300800 */
[----:B------:R3:W-:Y:S04]  /*98150*/  STL [R1+0xfbc], R8 ;  /* 0x000fbc0801007387 */ /* 0x0007e80000100800 */
[----:B------:R-:W2:Y:S04]  /*98160*/  LDL.LU R21, [R1+0x1140] ;  /* 0x0011400001157983 */ /* 0x000ea80000300800 */
[----:B-1----:R-:W2:Y:S04]  /*98170*/  LDL.LU R17, [R1+0x10fc] ;  /* 0x0010fc0001117983 */ /* 0x002ea80000300800 */
[----:B------:R1:W-:Y:S01]  /*98180*/  LDGSTS.E [R4+0x1e00], desc[UR60][R10.64], P0 ;  /* 0x01e000000a047fae */ /* 0x0003e2000812187c */
[----:B----4-:R-:W-:-:S03]  /*98190*/  IADD3 R12, P1, R12, R5, RZ ;  /* 0x000000050c0c7210 */ /* 0x010fc60007f3e0ff */
[----:B------:R-:W4:Y:S01]  /*981a0*/  LDL.LU R22, [R1+0x113c] ;  /* 0x00113c0001167983 */ /* 0x000f220000300800 */
[----:B-1----:R-:W-:Y:S01]  /*981b0*/  IMAD.MOV.U32 R10, RZ, RZ, R6 ;  /* 0x000000ffff0a7224 */ /* 0x002fe200078e0006 */
[----:B------:R-:W-:Y:S01]  /*981c0*/  IADD3 R19, P2, R19, R5, RZ ;  /* 0x0000000513137210 */ /* 0x000fe20007f5e0ff */
[----:B------:R-:W-:Y:S02]  /*981d0*/  IMAD.MOV.U32 R11, RZ, RZ, R8 ;  /* 0x000000ffff0b7224 */ /* 0x000fe400078e0008 */
[----:B---3--:R-:W3:Y:S04]  /*981e0*/  LDL.LU R8, [R1+0x1180] ;  /* 0x0011800001087983 */ /* 0x008ee80000300800 */
[----:B------:R-:W3:Y:S01]  /*981f0*/  LDL.LU R6, [R1+0x11c0] ;  /* 0x0011c00001067983 */ /* 0x000ee20000300800 */
[----:B------:R-:W-:-:S03]  /*98200*/  IADD3.X R15, R15, R0, RZ, P1, !PT ;  /* 0x000000000f0f7210 */ /* 0x000fc60000ffe4ff */
[----:B------:R-:W-:Y:S01]  /*98210*/  STL [R1+0x1000], R12 ;  /* 0x0010000c01007387 */ /* 0x000fe20000100800 */
[----:B------:R-:W-:-:S03]  /*98220*/  IMAD.X R20, R20, 0x1, R0, P2 ;  /* 0x0000000114147824 */ /* 0x000fc600010e0600 */
[----:B------:R1:W-:Y:S04]  /*98230*/  LDGSTS.E [R4+0x2200], desc[UR60][R10.64], P0 ;  /* 0x022000000a047fae */ /* 0x0003e8000812187c */
[----:B------:R1:W-:Y:S04]  /*98240*/  STL [R1+0xffc], R15 ;  /* 0x000ffc0f01007387 */ /* 0x0003e80000100800 */
[----:B------:R-:W-:Y:S01]  /*98250*/  STL [R1+0x1040], R19 ;  /* 0x0010401301007387 */ /* 0x000fe20000100800 */
[----:B-1----:R-:W-:-:S03]  /*98260*/  MOV R11, R15 ;  /* 0x0000000f000b7202 */ /* 0x002fc60000000f00 */
[----:B------:R-:W3:Y:S01]  /*98270*/  LDL.LU R15, [R1+0x117c] ;  /* 0x00117c00010f7983 */ /* 0x000ee20000300800 */
[----:B------:R-:W-:-:S03]  /*98280*/  IMAD.MOV.U32 R10, RZ, RZ, R12 ;  /* 0x000000ffff0a7224 */ /* 0x000fc600078e000c */
[----:B------:R-:W-:Y:S04]  /*98290*/  STL [R1+0x103c], R20 ;  /* 0x00103c1401007387 */ /* 0x000fe80000100800 */
[----:B------:R-:W3:Y:S01]  /*982a0*/  LDL.LU R12, [R1+0x11bc] ;  /* 0x0011bc00010c7983 */ /* 0x000ee20000300800 */
[-C--:B------:R-:W-:Y:S02]  /*982b0*/  IADD3 R14, P1, R14, R5.reuse, RZ ;  /* 0x000000050e0e7210 */ /* 0x080fe40007f3e0ff */
[----:B------:R-:W-:Y:S01]  /*982c0*/  IADD3 R3, P2, R3, R5, RZ ;  /* 0x0000000503037210 */ /* 0x000fe20007f5e0ff */
[----:B------:R1:W-:Y:S01]  /*982d0*/  LDGSTS.E [R4+0x2600], desc[UR60][R10.64], P0 ;  /* 0x026000000a047fae */ /* 0x0003e2000812187c */
[----:B------:R-:W-:-:S03]  /*982e0*/  IADD3.X R18, R18, R0, RZ, P1, !PT ;  /* 0x0000000012127210 */ /* 0x000fc60000ffe4ff */
[----:B------:R1:W-:Y:S02]  /*982f0*/  STL [R1+0x1080], R14 ;  /* 0x0010800e01007387 */ /* 0x0003e40000100800 */
[----:B-1----:R-:W-:Y:S02]  /*98300*/  IMAD.MOV.U32 R10, RZ, RZ, R19 ;  /* 0x000000ffff0a7224 */ /* 0x002fe400078e0013 */
[----:B------:R-:W-:Y:S01]  /*98310*/  IMAD.MOV.U32 R11, RZ, RZ, R20 ;  /* 0x000000ffff0b7224 */ /* 0x000fe200078e0014 */
[----:B------:R1:W-:Y:S01]  /*98320*/  STL [R1+0x107c], R18 ;  /* 0x00107c1201007387 */ /* 0x0003e20000100800 */
[----:B------:R-:W-:-:S03]  /*98330*/  IMAD.X R16, R16, 0x1, R0, P2 ;  /* 0x0000000110107824 */ /* 0x000fc600010e0600 */
[----:B------:R1:W-:Y:S04]  /*98340*/  LDGSTS.E [R4+0x2a00], desc[UR60][R10.64], P0 ;  /* 0x02a000000a047fae */ /* 0x0003e8000812187c */
[----:B------:R-:W-:Y:S01]  /*98350*/  STL [R1+0x10c0], R3 ;  /* 0x0010c00301007387 */ /* 0x000fe20000100800 */
[----:B-1----:R-:W-:-:S03]  /*98360*/  IMAD.MOV.U32 R10, RZ, RZ, R14 ;  /* 0x000000ffff0a7224 */ /* 0x002fc600078e000e */
[----:B------:R-:W3:Y:S01]  /*98370*/  LDL.LU R14, [R1+0x1200] ;  /* 0x00120000010e7983 */ /* 0x000ee20000300800 */
[----:B------:R-:W-:-:S03]  /*98380*/  MOV R11, R18 ;  /* 0x00000012000b7202 */ /* 0x000fc60000000f00 */
[----:B------:R1:W-:Y:S04]  /*98390*/  STL [R1+0x10bc], R16 ;  /* 0x0010bc1001007387 */ /* 0x0003e80000100800 */
[----:B------:R-:W3:Y:S04]  /*983a0*/  LDL.LU R18, [R1+0x1240] ;  /* 0x0012400001127983 */ /* 0x000ee80000300800 */
[----:B------:R-:W3:Y:S04]  /*983b0*/  LDL.LU R19, [R1+0x11fc] ;  /* 0x0011fc0001137983 */ /* 0x000ee80000300800 */
[----:B------:R-:W3:Y:S04]  /*983c0*/  LDL.LU R20, [R1+0x123c] ;  /* 0x00123c0001147983 */ /* 0x000ee80000300800 */
[----:B------:R1:W-:Y:S02]  /*983d0*/  LDGSTS.E [R4+0x2e00], desc[UR60][R10.64], P0 ;  /* 0x02e000000a047fae */ /* 0x0003e4000812187c */
[----:B-1----:R-:W-:-:S02]  /*983e0*/  IMAD.MOV.U32 R10, RZ, RZ, R3 ;  /* 0x000000ffff0a7224 */ /* 0x002fc400078e0003 */
[----:B------:R-:W-:Y:S02]  /*983f0*/  IMAD.MOV.U32 R11, RZ, RZ, R16 ;  /* 0x000000ffff0b7224 */ /* 0x000fe400078e0010 */
[----:B------:R-:W3:Y:S04]  /*98400*/  LDL.LU R16, [R1+0x1280] ;  /* 0x0012800001107983 */ /* 0x000ee80000300800 */
[----:B------:R-:W3:Y:S04]  /*98410*/  LDL.LU R3, [R1+0x12c0] ;  /* 0x0012c00001037983 */ /* 0x000ee80000300800 */
[----:B------:R1:W-:Y:S01]  /*98420*/  LDGSTS.E [R4+0x3200], desc[UR60][R10.64], P0 ;  /* 0x032000000a047fae */ /* 0x0003e2000812187c */
[----:B--2---:R-:W-:-:S02]  /*98430*/  IADD3 R13, P1, R13, R5, RZ ;  /* 0x000000050d0d7210 */ /* 0x004fc40007f3e0ff */
[----:B------:R-:W-:Y:S02]  /*98440*/  IADD3 R21, P2, R21, R5, RZ ;  /* 0x0000000515157210 */ /* 0x000fe40007f5e0ff */
[----:B------:R-:W-:Y:S01]  /*98450*/  IADD3.X R17, R17, R0, RZ, P1, !PT ;  /* 0x0000000011117210 */ /* 0x000fe20000ffe4ff */
[----:B------:R-:W-:Y:S01]  /*98460*/  STL [R1+0x1100], R13 ;  /* 0x0011000d01007387 */ /* 0x000fe20000100800 */
[----:B-1----:R-:W-:Y:S02]  /*98470*/  IMAD.MOV.U32 R10, RZ, RZ, R13 ;  /* 0x000000ffff0a7224 */ /* 0x002fe400078e000d */
[----:B------:R-:W-:Y:S01]  /*98480*/  MOV R11, R17 ;  /* 0x00000011000b7202 */ /* 0x000fe20000000f00 */
[----:B------:R1:W-:Y:S01]  /*98490*/  STL [R1+0x10fc], R17 ;  /* 0x0010fc1101007387 */ /* 0x0003e20000100800 */
[----:B----4-:R-:W-:-:S03]  /*984a0*/  IMAD.X R22, R22, 0x1, R0, P2 ;  /* 0x0000000116167824 */ /* 0x010fc600010e0600 */
[----:B------:R-:W-:Y:S04]  /*984b0*/  STL [R1+0x1140], R21 ;  /* 0x0011401501007387 */ /* 0x000fe80000100800 */
[----:B------:R2:W-:Y:S04]  /*984c0*/  LDGSTS.E [R4+0x3600], desc[UR60][R10.64], P0 ;  /* 0x036000000a047fae */ /* 0x0005e8000812187c */
[----:B-1----:R-:W4:Y:S01]  /*984d0*/  LDL.LU R17, [R1+0x127c] ;  /* 0x00127c0001117983 */ /* 0x002f220000300800 */
[----:B---3--:R-:W-:-:S03]  /*984e0*/  IADD3 R8, P1, R8, R5, RZ ;  /* 0x0000000508087210 */ /* 0x008fc60007f3e0ff */
[----:B------:R-:W-:Y:S01]  /*984f0*/  STL [R1+0x113c], R22 ;  /* 0x00113c1601007387 */ /* 0x000fe20000100800 */
[----:B------:R-:W-:-:S03]  /*98500*/  IADD3 R6, P2, R6, R5, RZ ;  /* 0x0000000506067210 */ /* 0x000fc60007f5e0ff */
[----:B------:R-:W3:Y:S01]  /*98510*/  LDL.LU R13, [R1+0x12bc] ;  /* 0x0012bc00010d7983 */ /* 0x000ee20000300800 */
[----:B--2---:R-:W-:Y:S02]  /*98520*/  IMAD.MOV.U32 R10, RZ, RZ, R21 ;  /* 0x000000ffff0a7224 */ /* 0x004fe400078e0015 */
[----:B------:R-:W-:Y:S01]  /*98530*/  IMAD.MOV.U32 R11, RZ, RZ, R22 ;  /* 0x000000ffff0b7224 */ /* 0x000fe200078e0016 */
[----:B------:R1:W-:Y:S04]  /*98540*/  STL [R1+0x1180], R8 ;  /* 0x0011800801007387 */ /* 0x0003e80000100800 */
[----:B------:R2:W-:Y:S01]  /*98550*/  LDGSTS.E [R4+0x3a00], desc[UR60][R10.64], P0 ;  /* 0x03a000000a047fae */ /* 0x0005e2000812187c */
[----:B------:R-:W-:Y:S01]  /*98560*/  IADD3.X R15, R15, R0, RZ, P1, !PT ;  /* 0x000000000f0f7210 */ /* 0x000fe20000ffe4ff */
[----:B--2---:R-:W-:-:S04]  /*98570*/  IMAD.MOV.U32 R10, RZ, RZ, R8 ;  /* 0x000000ffff0a7224 */ /* 0x004fc800078e0008 */
[----:B------:R2:W-:Y:S01]  /*98580*/  STL [R1+0x117c], R15 ;  /* 0x00117c0f01007387 */ /* 0x0005e20000100800 */
[----:B------:R-:W-:-:S03]  /*98590*/  IMAD.X R12, R12, 0x1, R0, P2 ;  /* 0x000000010c0c7824 */ /* 0x000fc600010e0600 */
[----:B------:R2:W-:Y:S01]  /*985a0*/  STL [R1+0x11c0], R6 ;  /* 0x0011c00601007387 */ /* 0x0005e20000100800 */
[----:B------:R-:W-:-:S03]  /*985b0*/  MOV R11, R15 ;  /* 0x0000000f000b7202 */ /* 0x000fc60000000f00 */
[----:B-1----:R-:W3:Y:S04]  /*985c0*/  LDL.LU R8, [R1+0x1300] ;  /* 0x0013000001087983 */ /* 0x002ee80000300800 */
[----:B------:R1:W-:Y:S04]  /*985d0*/  STL [R1+0x11bc], R12 ;  /* 0x0011bc0c01007387 */ /* 0x0003e80000100800 */
[----:B------:R-:W3:Y:S04]  /*985e0*/  LDL.LU R21, [R1+0x1340] ;  /* 0x0013400001157983 */ /* 0x000ee80000300800 */
[----:B--2---:R-:W2:Y:S04]  /*985f0*/  LDL.LU R15, [R1+0x12fc] ;  /* 0x0012fc00010f7983 */ /* 0x004ea80000300800 */
[----:B------:R-:W2:Y:S04]  /*98600*/  LDL.LU R22, [R1+0x133c] ;  /* 0x00133c0001167983 */ /* 0x000ea80000300800 */
[----:B------:R1:W-:Y:S01]  /*98610*/  LDGSTS.E [R4+0x3e00], desc[UR60][R10.64], P0 ;  /* 0x03e000000a047fae */ /* 0x0003e2000812187c */
[----:B------:R-:W-:Y:S01]  /*98620*/  IADD3 R14, P1, R14, R5, RZ ;  /* 0x000000050e0e7210 */ /* 0x000fe20007f3e0ff */
[----:B-1----:R-:W-:-:S02]  /*98630*/  IMAD.MOV.U32 R10, RZ, RZ, R6 ;  /* 0x000000ffff0a7224 */ /* 0x002fc400078e0006 */
[----:B------:R-:W-:Y:S01]  /*98640*/  IMAD.MOV.U32 R11, RZ, RZ, R12 ;  /* 0x000000ffff0b7224 */ /* 0x000fe200078e000c */
[----:B------:R-:W2:Y:S01]  /*98650*/  LDL.LU R6, [R1+0x1380] ;  /* 0x0013800001067983 */ /* 0x000ea20000300800 */
[----:B------:R-:W-:-:S03]  /*98660*/  IADD3 R18, P2, R18, R5, RZ ;  /* 0x0000000512127210 */ /* 0x000fc60007f5e0ff */
[----:B------:R-:W2:Y:S01]  /*98670*/  LDL.LU R12, [R1+0x13c0] ;  /* 0x0013c000010c7983 */ /* 0x000ea20000300800 */
[----:B------:R-:W-:-:S03]  /*98680*/  IADD3.X R19, R19, R0, RZ, P1, !PT ;  /* 0x0000000013137210 */ /* 0x000fc60000ffe4ff */
[----:B------:R-:W-:Y:S01]  /*98690*/  STL [R1+0x1200], R14 ;  /* 0x0012000e01007387 */ /* 0x000fe20000100800 */
[----:B------:R-:W-:-:S03]  /*986a0*/  IMAD.X R20, R20, 0x1, R0, P2 ;  /* 0x0000000114147824 */ /* 0x000fc600010e0600 */
[----:B------:R1:W-:Y:S04]  /*986b0*/  LDGSTS.E [R4+0x4200], desc[UR60][R10.64], P0 ;  /* 0x042000000a047fae */ /* 0x0003e8000812187c */
[----:B------:R1:W-:Y:S04]  /*986c0*/  STL [R1+0x11fc], R19 ;  /* 0x0011fc1301007387 */ /* 0x0003e80000100800 */
[----:B------:R3:W-:Y:S01]  /*986d0*/  STL [R1+0x1240], R18 ;  /* 0x0012401201007387 */ /* 0x0007e20000100800 */
[----:B-1----:R-:W-:-:S03]  /*986e0*/  MOV R11, R19 ;  /* 0x00000013000b7202 */ /* 0x002fc60000000f00 */
[----:B------:R-:W2:Y:S01]  /*986f0*/  LDL.LU R19, [R1+0x137c] ;  /* 0x00137c0001137983 */ /* 0x000ea20000300800 */
[----:B------:R-:W-:-:S03]  /*98700*/  IMAD.MOV.U32 R10, RZ, RZ, R14 ;  /* 0x000000ffff0a7224 */ /* 0x000fc600078e000e */
[----:B------:R-:W-:Y:S04]  /*98710*/  STL [R1+0x123c], R20 ;  /* 0x00123c1401007387 */ /* 0x000fe80000100800 */
[----:B------:R-:W2:Y:S01]  /*98720*/  LDL.LU R14, [R1+0x13bc] ;  /* 0x0013bc00010e7983 */ /* 0x000ea20000300800 */
        /* <DEDUP_REMOVED lines=8> */
[----:B----4-:R-:W-:-:S05]  /*987b0*/  IADD3.X R17, R17, R0, RZ, P1, !PT ;  /* 0x0000000011117210 */ /* 0x010fca0000ffe4ff */
[----:B------:R1:W-:Y:S01]  /*987c0*/  STL [R1+0x127c], R17 ;  /* 0x00127c1101007387 */ /* 0x0003e20000100800 */
[----:B---3--:R-:W-:-:S03]  /*987d0*/  IMAD.X R13, R13, 0x1, R0, P2 ;  /* 0x000000010d0d7824 */ /* 0x008fc600010e0600 */
[----:B------:R-:W-:Y:S01]  /*987e0*/  STL [R1+0x12c0], R3 ;  /* 0x0012c00301007387 */ /* 0x000fe20000100800 */
[----:B------:R-:W-:-:S03]  /*987f0*/  MOV R11, R17 ;  /* 0x00000011000b7202 */ /* 0x000fc60000000f00 */
[----:B------:R-:W3:Y:S04]  /*98800*/  LDL.LU R18, [R1+0x1400] ;  /* 0x0014000001127983 */ /* 0x000ee80000300800 */
[----:B------:R4:W-:Y:S04]  /*98810*/  STL [R1+0x12bc], R13 ;  /* 0x0012bc0d01007387 */ /* 0x0009e80000100800 */
[----:B------:R-:W3:Y:S04]  /*98820*/  LDL.LU R16, [R1+0x1440] ;  /* 0x0014400001107983 */ /* 0x000ee80000300800 */
[----:B------:R-:W3:Y:S04]  /*98830*/  LDL.LU R20, [R1+0x13fc] ;  /* 0x0013fc0001147983 */ /* 0x000ee80000300800 */
[----:B-1----:R-:W3:Y:S04]  /*98840*/  LDL.LU R17, [R1+0x143c] ;  /* 0x00143c0001117983 */ /* 0x002ee80000300800 */
[----:B------:R1:W-:Y:S01]  /*98850*/  LDGSTS.E [R4+0x4e00], desc[UR60][R10.64], P0 ;  /* 0x04e000000a047fae */ /* 0x0003e2000812187c */
[----:B------:R-:W-:Y:S01]  /*98860*/  IADD3 R8, P1, R8, R5, RZ ;  /* 0x0000000508087210 */ /* 0x000fe20007f3e0ff */
[----:B-1----:R-:W-:-:S02]  /*98870*/  IMAD.MOV.U32 R10, RZ, RZ, R3 ;  /* 0x000000ffff0a7224 */ /* 0x002fc400078e0003 */
[----:B------:R-:W-:Y:S02]  /*98880*/  IMAD.MOV.U32 R11, RZ, RZ, R13 ;  /* 0x000000ffff0b7224 */ /* 0x000fe400078e000d */
[----:B----4-:R-:W4:Y:S01]  /*98890*/  LDL.LU R13, [R1+0x1480] ;  /* 0x00148000010d7983 */ /* 0x010f220000300800 */
[----:B------:R-:W-:-:S03]  /*988a0*/  IADD3 R21, P2, R21, R5, RZ ;  /* 0x0000000515157210 */ /* 0x000fc60007f5e0ff */
[----:B------:R-:W4:Y:S01]  /*988b0*/  LDL.LU R3, [R1+0x14c0] ;  /* 0x0014c00001037983 */ /* 0x000f220000300800 */
[----:B--2---:R-:W-:-:S03]  /*988c0*/  IADD3.X R15, R15, R0, RZ, P1, !PT ;  /* 0x000000000f0f7210 */ /* 0x004fc60000ffe4ff */
[----:B------:R-:W-:Y:S01]  /*988d0*/  STL [R1+0x1300], R8 ;  /* 0x0013000801007387 */ /* 0x000fe20000100800 */
[----:B------:R-:W-:-:S03]  /*988e0*/  IMAD.X R22, R22, 0x1, R0, P2 ;  /* 0x0000000116167824 */ /* 0x000fc600010e0600 */
[----:B------:R1:W-:Y:S04]  /*988f0*/  LDGSTS.E [R4+0x5200], desc[UR60][R10.64], P0 ;  /* 0x052000000a047fae */ /* 0x0003e8000812187c */
[----:B------:R2:W-:Y:S04]  /*98900*/  STL [R1+0x12fc], R15 ;  /* 0x0012fc0f01007387 */ /* 0x0005e80000100800 */
[----:B------:R-:W-:Y:S01]  /*98910*/  STL [R1+0x1340], R21 ;  /* 0x0013401501007387 */ /* 0x000fe20000100800 */
[----:B-1----:R-:W-:-:S03]  /*98920*/  MOV R11, R15 ;  /* 0x0000000f000b7202 */ /* 0x002fc60000000f00 */
[----:B--2---:R-:W2:Y:S01]  /*98930*/  LDL.LU R15, [R1+0x147c] ;  /* 0x00147c00010f7983 */ /* 0x004ea20000300800 */
[----:B------:R-:W-:-:S03]  /*98940*/  IMAD.MOV.U32 R10, RZ, RZ, R8 ;  /* 0x000000ffff0a7224 */ /* 0x000fc600078e0008 */
[----:B------:R-:W-:Y:S04]  /*98950*/  STL [R1+0x133c], R22 ;  /* 0x00133c1601007387 */ /* 0x000fe80000100800 */
[----:B------:R-:W2:Y:S01]  /*98960*/  LDL.LU R8, [R1+0x14bc] ;  /* 0x0014bc0001087983 */ /* 0x000ea20000300800 */
[----:B------:R-:W-:-:S03]  /*98970*/  IADD3 R6, P1, R6, R5, RZ ;  /* 0x0000000506067210 */ /* 0x000fc60007f3e0ff */
[----:B------:R1:W-:Y:S01]  /*98980*/  LDGSTS.E [R4+0x5600], desc[UR60][R10.64], P0 ;  /* 0x056000000a047fae */ /* 0x0003e2000812187c */
[----:B------:R-:W-:-:S03]  /*98990*/  IADD3 R12, P2, R12, R5, RZ ;  /* 0x000000050c0c7210 */ /* 0x000fc60007f5e0ff */
[----:B------:R1:W-:Y:S02]  /*989a0*/  STL [R1+0x1380], R6 ;  /* 0x0013800601007387 */ /* 0x0003e40000100800 */
[----:B-1----:R-:W-:Y:S02]  /*989b0*/  IMAD.MOV.U32 R10, RZ, RZ, R21 ;  /* 0x000000ffff0a7224 */ /* 0x002fe400078e0015 */
[----:B------:R-:W-:Y:S01]  /*989c0*/  IMAD.MOV.U32 R11, RZ, RZ, R22 ;  /* 0x000000ffff0b7224 */ /* 0x000fe200078e0016 */
[----:B------:R-:W-:-:S04]  /*989d0*/  IADD3.X R19, R19, R0, RZ, P1, !PT ;  /* 0x0000000013137210 */ /* 0x000fc80000ffe4ff */
[----:B------:R1:W-:Y:S04]  /*989e0*/  LDGSTS.E [R4+0x5a00], desc[UR60][R10.64], P0 ;  /* 0x05a000000a047fae */ /* 0x0003e8000812187c */
[----:B------:R-:W-:Y:S01]  /*989f0*/  STL [R1+0x137c], R19 ;  /* 0x00137c1301007387 */ /* 0x000fe20000100800 */
[----:B------:R-:W-:-:S03]  /*98a00*/  IMAD.X R14, R14, 0x1, R0, P2 ;  /* 0x000000010e0e7824 */ /* 0x000fc600010e0600 */
[----:B------:R-:W-:Y:S01]  /*98a10*/  STL [R1+0x13c0], R12 ;  /* 0x0013c00c01007387 */ /* 0x000fe20000100800 */
[----:B-1----:R-:W-:Y:S01]  /*98a20*/  IMAD.MOV.U32 R10, RZ, RZ, R6 ;  /* 0x000000ffff0a7224 */ /* 0x002fe200078e0006 */
[----:B------:R-:W-:Y:S02]  /*98a30*/  MOV R11, R19 ;  /* 0x00000013000b7202 */ /* 0x000fe40000000f00 */
[----:B------:R-:W2:Y:S04]  /*98a40*/  LDL.LU R6, [R1+0x1500] ;  /* 0x0015000001067983 */ /* 0x000ea80000300800 */
[----:B------:R1:W-:Y:S04]  /*98a50*/  STL [R1+0x13bc], R14 ;  /* 0x0013bc0e01007387 */ /* 0x0003e80000100800 */
[----:B------:R1:W-:Y:S04]  /*98a60*/  LDGSTS.E [R4+0x5e00], desc[UR60][R10.64], P0 ;  /* 0x05e000000a047fae */ /* 0x0003e8000812187c */
[----:B------:R-:W2:Y:S01]  /*98a70*/  LDL.LU R21, [R1+0x1540] ;  /* 0x0015400001157983 */ /* 0x000ea20000300800 */
[----:B-1----:R-:W-:-:S03]  /*98a80*/  IMAD.MOV.U32 R11, RZ, RZ, R14 ;  /* 0x000000ffff0b7224 */ /* 0x002fc600078e000e */
[----:B------:R-:W2:Y:S04]  /*98a90*/  LDL.LU R14, [R1+0x14fc] ;  /* 0x0014fc00010e7983 */ /* 0x000ea80000300800 */
[----:B------:R-:W2:Y:S01]  /*98aa0*/  LDL.LU R22, [R1+0x153c] ;  /* 0x00153c0001167983 */ /* 0x000ea20000300800 */
[----:B------:R-:W-:-:S03]  /*98ab0*/  IMAD.MOV.U32 R10, RZ, RZ, R12 ;  /* 0x000000ffff0a7224 */ /* 0x000fc600078e000c */
[----:B------:R-:W2:Y:S04]  /*98ac0*/  LDL.LU R19, [R1+0x1580] ;  /* 0x0015800001137983 */ /* 0x000ea80000300800 */
[----:B------:R-:W2:Y:S04]  /*98ad0*/  LDL.LU R12, [R1+0x15c0] ;  /* 0x0015c000010c7983 */ /* 0x000ea80000300800 */
[----:B------:R1:W-:Y:S01]  /*98ae0*/  LDGSTS.E [R4+0x6200], desc[UR60][R10.64], P0 ;  /* 0x062000000a047fae */ /* 0x0003e2000812187c */
[-C--:B---3--:R-:W-:Y:S02]  /*98af0*/  IADD3 R18, P1, R18, R5.reuse, RZ ;  /* 0x0000000512127210 */ /* 0x088fe40007f3e0ff */
[----:B------:R-:W-:-:S02]  /*98b00*/  IADD3 R16, P2, R16, R5, RZ ;  /* 0x0000000510107210 */ /* 0x000fc40007f5e0ff */
[----:B------:R-:W-:Y:S01]  /*98b10*/  IADD3.X R20, R20, R0, RZ, P1, !PT ;  /* 0x0000000014147210 */ /* 0x000fe20000ffe4ff */
[----:B------:R-:W-:Y:S02]  /*98b20*/  STL [R1+0x1400], R18 ;  /* 0x0014001201007387 */ /* 0x000fe40000100800 */
[----:B------:R-:W-:Y:S02]  /*98b30*/  IMAD.X R17, R17, 0x1, R0, P2 ;  /* 0x0000000111117824 */ /* 0x000fe400010e0600 */
[----:B------:R3:W-:Y:S01]  /*98b40*/  STL [R1+0x13fc], R20 ;  /* 0x0013fc1401007387 */ /* 0x0007e20000100800 */
[----:B-1----:R-:W-:Y:S01]  /*98b50*/  IMAD.MOV.U32 R10, RZ, RZ, R18 ;  /* 0x000000ffff0a7224 */ /* 0x002fe200078e0012 */
[----:B------:R-:W-:Y:S02]  /*98b60*/  MOV R11, R20 ;  /* 0x00000014000b7202 */ /* 0x000fe40000000f00 */
[----:B------:R-:W-:Y:S04]  /*98b70*/  STL [R1+0x1440], R16 ;  /* 0x0014401001007387 */ /* 0x000fe80000100800 */
[----:B------:R1:W-:Y:S04]  /*98b80*/  LDGSTS.E [R4+0x6600], desc[UR60][R10.64], P0 ;  /* 0x066000000a047fae */ /* 0x0003e8000812187c */
[----:B---3--:R-:W3:Y:S04]  /*98b90*/  LDL.LU R20, [R1+0x157c] ;  /* 0x00157c0001147983 */ /* 0x008ee80000300800 */
[----:B------:R-:W-:Y:S01]  /*98ba0*/  STL [R1+0x143c], R17 ;  /* 0x00143c1101007387 */ /* 0x000fe20000100800 */
[----:B----4-:R-:W-:-:S03]  /*98bb0*/  IADD3 R13, P1, R13, R5, RZ ;  /* 0x000000050d0d7210 */ /* 0x010fc60007f3e0ff */
[----:B------:R-:W4:Y:S01]  /*98bc0*/  LDL.LU R18, [R1+0x15bc] ;  /* 0x0015bc0001127983 */ /* 0x000f220000300800 */
[----:B-1----:R-:W-:Y:S01]  /*98bd0*/  IMAD.MOV.U32 R10, RZ, RZ, R16 ;  /* 0x000000ffff0a7224 */ /* 0x002fe200078e0010 */
[----:B------:R-:W-:Y:S01]  /*98be0*/  IADD3 R3, P2, R3, R5, RZ ;  /* 0x0000000503037210 */ /* 0x000fe20007f5e0ff */
[----:B------:R-:W-:Y:S01]  /*98bf0*/  IMAD.MOV.U32 R11, RZ, RZ, R17 ;  /* 0x000000ffff0b7224 */ /* 0x000fe200078e0011 */
[----:B------:R1:W-:Y:S04]  /*98c00*/  STL [R1+0x1480], R13 ;  /* 0x0014800d01007387 */ /* 0x0003e80000100800 */
[----:B------:R1:W-:Y:S01]  /*98c10*/  LDGSTS.E [R4+0x6a00], desc[UR60][R10.64], P0 ;  /* 0x06a000000a047fae */ /* 0x0003e2000812187c */
[----:B--2---:R-:W-:Y:S01]  /*98c20*/  IADD3.X R15, R15, R0, RZ, P1, !PT ;  /* 0x000000000f0f7210 */ /* 0x004fe20000ffe4ff */
[----:B-1----:R-:W-:-:S04]  /*98c30*/  IMAD.MOV.U32 R10, RZ, RZ, R13 ;  /* 0x000000ffff0a7224 */ /* 0x002fc800078e000d */
[----:B------:R1:W-:Y:S01]  /*98c40*/  STL [R1+0x147c], R15 ;  /* 0x00147c0f01007387 */ /* 0x0003e20000100800 */
[----:B------:R-:W-:-:S03]  /*98c50*/  IMAD.X R8, R8, 0x1, R0, P2 ;  /* 0x0000000108087824 */ /* 0x000fc600010e0600 */
[----:B------:R-:W-:Y:S01]  /*98c60*/  STL [R1+0x14c0], R3 ;  /* 0x0014c00301007387 */ /* 0x000fe20000100800 */
[----:B------:R-:W-:-:S03]  /*98c70*/  MOV R11, R15 ;  /* 0x0000000f000b7202 */ /* 0x000fc60000000f00 */
[----:B------:R-:W2:Y:S04]  /*98c80*/  LDL.LU R13, [R1+0x1600] ;  /* 0x00160000010d7983 */ /* 0x000ea80000300800 */
[----:B------:R1:W-:Y:S04]  /*98c90*/  STL [R1+0x14bc], R8 ;  /* 0x0014bc0801007387 */ /* 0x0003e80000100800 */
[----:B-1----:R-:W2:Y:S04]  /*98ca0*/  LDL.LU R15, [R1+0x1640] ;  /* 0x00164000010f7983 */ /* 0x002ea80000300800 */
[----:B------:R-:W2:Y:S04]  /*98cb0*/  LDL.LU R17, [R1+0x15fc] ;  /* 0x0015fc0001117983 */ /* 0x000ea80000300800 */
[----:B------:R-:W2:Y:S04]  /*98cc0*/  LDL.LU R16, [R1+0x163c] ;  /* 0x00163c0001107983 */ /* 0x000ea80000300800 */
[----:B------:R1:W-:Y:S01]  /*98cd0*/  LDGSTS.E [R4+0x6e00], desc[UR60][R10.64], P0 ;  /* 0x06e000000a047fae */ /* 0x0003e2000812187c */
[----:B------:R-:W-:Y:S01]  /*98ce0*/  IADD3 R6, P1, R6, R5, RZ ;  /* 0x0000000506067210 */ /* 0x000fe20007f3e0ff */
[----:B-1----:R-:W-:-:S02]  /*98cf0*/  IMAD.MOV.U32 R10, RZ, RZ, R3 ;  /* 0x000000ffff0a7224 */ /* 0x002fc400078e0003 */
[----:B------:R-:W-:Y:S02]  /*98d00*/  IMAD.MOV.U32 R11, RZ, RZ, R8 ;  /* 0x000000ffff0b7224 */ /* 0x000fe400078e0008 */
[----:B------:R-:W2:Y:S04]  /*98d10*/  LDL.LU R8, [R1+0x1680] ;  /* 0x0016800001087983 */ /* 0x000ea80000300800 */
[----:B------:R-:W2:Y:S01]  /*98d20*/  LDL.LU R3, [R1+0x16c0] ;  /* 0x0016c00001037983 */ /* 0x000ea20000300800 */
[----:B------:R-:W-:-:S03]  /*98d30*/  IADD3 R21, P2, R21, R5, RZ ;  /* 0x0000000515157210 */ /* 0x000fc60007f5e0ff */
[----:B------:R-:W-:Y:S04]  /*98d40*/  STL [R1+0x1500], R6 ;  /* 0x0015000601007387 */ /* 0x000fe80000100800 */
[----:B------:R1:W-:Y:S01]  /*98d50*/  LDGSTS.E [R4+0x7200], desc[UR60][R10.64], P0 ;  /* 0x072000000a047fae */ /* 0x0003e2000812187c */
[----:B------:R-:W-:Y:S01]  /*98d60*/  IADD3.X R14, R14, R0, RZ, P1, !PT ;  /* 0x000000000e0e7210 */ /* 0x000fe20000ffe4ff */
[----:B------:R-:W-:-:S04]  /*98d70*/  IMAD.X R22, R22, 0x1, R0, P2 ;  /* 0x0000000116167824 */ /* 0x000fc800010e0600 */
[----:B------:R1:W-:Y:S02]  /*98d80*/  STL [R1+0x14fc], R14 ;  /* 0x0014fc0e01007387 */ /* 0x0003e40000100800 */
[----:B-1----:R-:W-:Y:S02]  /*98d90*/  MOV R11, R14 ;  /* 0x0000000e000b7202 */ /* 0x002fe40000000f00 */
[----:B------:R-:W-:Y:S01]  /*98da0*/  STL [R1+0x1540], R21 ;  /* 0x0015401501007387 */ /* 0x000fe20000100800 */
[----:B------:R-:W-:-:S03]  /*98db0*/  IMAD.MOV.U32 R10, RZ, RZ, R6 ;  /* 0x000000ffff0a7224 */ /* 0x000fc600078e0006 */
[----:B------:R-:W2:Y:S04]  /*98dc0*/  LDL.LU R14, [R1+0x167c] ;  /* 0x00167c00010e7983 */ /* 0x000ea80000300800 */
[----:B------:R1:W-:Y:S04]  /*98dd0*/  STL [R1+0x153c], R22 ;  /* 0x00153c1601007387 */ /* 0x0003e80000100800 */
[----:B------:R-:W2:Y:S01]  /*98de0*/  LDL.LU R6, [R1+0x16bc] ;  /* 0x0016bc0001067983 */ /* 0x000ea20000300800 */
[-C--:B------:R-:W-:Y:S02]  /*98df0*/  IADD3 R19, P1, R19, R5.reuse, RZ ;  /* 0x0000000513137210 */ /* 0x080fe40007f3e0ff */
[----:B------:R-:W-:Y:S01]  /*98e00*/  IADD3 R12, P2, R12, R5, RZ ;  /* 0x000000050c0c7210 */ /* 0x000fe20007f5e0ff */
[----:B------:R1:W-:Y:S04]  /*98e10*/  LDGSTS.E [R4+0x7600], desc[UR60][R10.64], P0 ;  /* 0x076000000a047fae */ /* 0x0003e8000812187c */
[----:B------:R-:W-:Y:S01]  /*98e20*/  STL [R1+0x1580], R19 ;  /* 0x0015801301007387 */ /* 0x000fe20000100800 */
[----:B-1----:R-:W-:-:S02]  /*98e30*/  IMAD.MOV.U32 R10, RZ, RZ, R21 ;  /* 0x000000ffff0a7224 */ /* 0x002fc400078e0015 */
[----:B------:R-:W-:-:S05]  /*98e40*/  IMAD.MOV.U32 R11, RZ, RZ, R22 ;  /* 0x000000ffff0b7224 */ /* 0x000fca00078e0016 */
[----:B------:R1:W-:Y:S02]  /*98e50*/  LDGSTS.E [R4+0x7a00], desc[UR60][R10.64], P0 ;  /* 0x07a000000a047fae */ /* 0x0003e4000812187c */
[----:B-1----:R-:W-:Y:S01]  /*98e60*/  IMAD.MOV.U32 R10, RZ, RZ, R19 ;  /* 0x000000ffff0a7224 */ /* 0x002fe200078e0013 */
[----:B---3--:R-:W-:-:S05]  /*98e70*/  IADD3.X R20, R20, R0, RZ, P1, !PT ;  /* 0x0000000014147210 */ /* 0x008fca0000ffe4ff */
[----:B------:R1:W-:Y:S01]  /*98e80*/  STL [R1+0x157c], R20 ;  /* 0x00157c1401007387 */ /* 0x0003e20000100800 */
[----:B----4-:R-:W-:-:S03]  /*98e90*/  IMAD.X R18, R18, 0x1, R0, P2 ;  /* 0x0000000112127824 */ /* 0x010fc600010e0600 */
[----:B------:R-:W-:Y:S04]  /*98ea0*/  STL [R1+0x15c0], R12 ;  /* 0x0015c00c01007387 */ /* 0x000fe80000100800 */
[----:B------:R3:W-:Y:S01]  /*98eb0*/  STL [R1+0x15bc], R18 ;  /* 0x0015bc1201007387 */ /* 0x0007e20000100800 */
[----:B------:R-:W-:-:S03]  /*98ec0*/  MOV R11, R20 ;  /* 0x00000014000b7202 */ /* 0x000fc60000000f00 */
[----:B------:R-:W4:Y:S04]  /*98ed0*/  LDL.LU R23, [R1+0x16fc] ;  /* 0x0016fc0001177983 */ /* 0x000f280000300800 */
[----:B------:R-:W4:Y:S04]  /*98ee0*/  LDL.LU R22, [R1+0x1700] ;  /* 0x0017000001167983 */ /* 0x000f280000300800 */
[----:B------:R-:W4:Y:S04]  /*98ef0*/  LDL.LU R21, [R1+0x173c] ;  /* 0x00173c0001157983 */ /* 0x000f280000300800 */
[----:B-1----:R-:W4:Y:S04]  /*98f00*/  LDL.LU R20, [R1+0x1740] ;  /* 0x0017400001147983 */ /* 0x002f280000300800 */
[----:B------:R1:W-:Y:S01]  /*98f10*/  LDGSTS.E [R4+0x7e00], desc[UR60][R10.64], P0 ;  /* 0x07e000000a047fae */ /* 0x0003e2000812187c */
[----:B--2---:R-:W-:Y:S01]  /*98f20*/  IADD3 R13, P1, R13, R5, RZ ;  /* 0x000000050d0d7210 */ /* 0x004fe20007f3e0ff */
[----:B-1----:R-:W-:-:S02]  /*98f30*/  IMAD.MOV.U32 R11, RZ, RZ, R18 ;  /* 0x000000ffff0b7224 */ /* 0x002fc400078e0012 */
[----:B------:R-:W-:Y:S01]  /*98f40*/  IMAD.MOV.U32 R10, RZ, RZ, R12 ;  /* 0x000000ffff0a7224 */ /* 0x000fe200078e000c */
[----:B---3--:R-:W2:Y:S01]  /*98f50*/  LDL.LU R18, [R1+0x1780] ;  /* 0x0017800001127983 */ /* 0x008ea20000300800 */
[----:B------:R-:W-:-:S03]  /*98f60*/  IADD3 R15, P2, R15, R5, RZ ;  /* 0x000000050f0f7210 */ /* 0x000fc60007f5e0ff */
[----:B------:R-:W3:Y:S01]  /*98f70*/  LDL.LU R12, [R1+0x17c0] ;  /* 0x0017c000010c7983 */ /* 0x000ee20000300800 */
[----:B------:R-:W-:-:S03]  /*98f80*/  IADD3.X R17, R17, R0, RZ, P1, !PT ;  /* 0x0000000011117210 */ /* 0x000fc60000ffe4ff */
[----:B------:R1:W-:Y:S04]  /*98f90*/  STL [R1+0x1600], R13 ;  /* 0x0016000d01007387 */ /* 0x0003e80000100800 */
[----:B------:R-:W-:Y:S01]  /*98fa0*/  STL [R1+0x15fc], R17 ;  /* 0x0015fc1101007387 */ /* 0x000fe20000100800 */
[----:B------:R-:W-:-:S03]  /*98fb0*/  IMAD.X R16, R16, 0x1, R0, P2 ;  /* 0x0000000110107824 */ /* 0x000fc600010e0600 */
[----:B------:R-:W-:Y:S04]  /*98fc0*/  STL [R1+0x1640], R15 ;  /* 0x0016400f01007387 */ /* 0x000fe80000100800 */
[----:B------:R-:W3:Y:S04]  /*98fd0*/  LDL.LU R19, [R1+0x177c] ;  /* 0x00177c0001137983 */ /* 0x000ee80000300800 */
[----:B------:R1:W-:Y:S04]  /*98fe0*/  LDGSTS.E [R4+0x20200], desc[UR60][R10.64], P0 ;  /* 0x202000000a047fae */ /* 0x0003e8000812187c */
[----:B------:R-:W-:Y:S01]  /*98ff0*/  STL [R1+0x163c], R16 ;  /* 0x00163c1001007387 */ /* 0x000fe20000100800 */
[----:B-1----:R-:W-:-:S03]  /*99000*/  IMAD.MOV.U32 R10, RZ, RZ, R13 ;  /* 0x000000ffff0a7224 */ /* 0x002fc600078e000d */
[----:B------:R-:W3:Y:S01]  /*99010*/  LDL.LU R13, [R1+0x17bc] ;  /* 0x0017bc00010d7983 */ /* 0x000ee20000300800 */
[----:B------:R-:W-:Y:S02]  /*99020*/  MOV R11, R17 ;  /* 0x00000011000b7202 */ /* 0x000fe40000000f00 */
[-C--:B------:R-:W-:Y:S02]  /*99030*/  IADD3 R8, P1, R8, R5.reuse, RZ ;  /* 0x0000000508087210 */ /* 0x080fe40007f3e0ff */
[----:B------:R-:W-:Y:S01]  /*99040*/  IADD3 R3, P2, R3, R5, RZ ;  /* 0x0000000503037210 */ /* 0x000fe20007f5e0ff */
[----:B------:R1:W-:Y:S04]  /*99050*/  LDGSTS.E [R4+0x20600], desc[UR60][R10.64], P0 ;  /* 0x206000000a047fae */ /* 0x0003e8000812187c */
[----:B------:R-:W-:Y:S01]  /*99060*/  STL [R1+0x1680], R8 ;  /* 0x0016800801007387 */ /* 0x000fe20000100800 */
[----:B-1----:R-:W-:-:S02]  /*99070*/  IMAD.MOV.U32 R10, RZ, RZ, R15 ;  /* 0x000000ffff0a7224 */ /* 0x002fc400078e000f */
[----:B------:R-:W-:-:S05]  /*99080*/  IMAD.MOV.U32 R11, RZ, RZ, R16 ;  /* 0x000000ffff0b7224 */ /* 0x000fca00078e0010 */
[----:B------:R1:W-:Y:S01]  /*99090*/  LDGSTS.E [R4+0x20a00], desc[UR60][R10.64], P0 ;  /* 0x20a000000a047fae */ /* 0x0003e2000812187c */
[----:B------:R-:W-:-:S05]  /*990a0*/  IADD3.X R14, R14, R0, RZ, P1, !PT ;  /* 0x000000000e0e7210 */ /* 0x000fca0000ffe4ff */
[----:B------:R1:W-:Y:S01]  /*990b0*/  STL [R1+0x167c], R14 ;  /* 0x00167c0e01007387 */ /* 0x0003e20000100800 */
[----:B------:R-:W-:-:S03]  /*990c0*/  IMAD.X R6, R6, 0x1, R0, P2 ;  /* 0x0000000106067824 */ /* 0x000fc600010e0600 */
[----:B------:R-:W-:Y:S01]  /*990d0*/  STL [R1+0x16c0], R3 ;  /* 0x0016c00301007387 */ /* 0x000fe20000100800 */
[----:B-1----:R-:W-:Y:S01]  /*990e0*/  MOV R11, R14 ;  /* 0x0000000e000b7202 */ /* 0x002fe20000000f00 */
[----:B------:R-:W-:Y:S02]  /*990f0*/  IMAD.MOV.U32 R10, RZ, RZ, R8 ;  /* 0x000000ffff0a7224 */ /* 0x000fe400078e0008 */
[----:B------:R-:W3:Y:S04]  /*99100*/  LDL.LU R14, [R1+0x1860] ;  /* 0x00186000010e7983 */ /* 0x000ee80000300800 */
[----:B------:R1:W-:Y:S04]  /*99110*/  STL [R1+0x16bc], R6 ;  /* 0x0016bc0601007387 */ /* 0x0003e80000100800 */
[----:B------:R-:W3:Y:S04]  /*99120*/  LDL.LU R17, [R1+0x1880] ;  /* 0x0018800001117983 */ /* 0x000ee80000300800 */
[----:B------:R-:W3:Y:S04]  /*99130*/  LDL.LU R15, [R1+0x185c] ;  /* 0x00185c00010f7983 */ /* 0x000ee80000300800 */
[----:B------:R-:W3:Y:S04]  /*99140*/  LDL.LU R152, [R1+0x187c] ;  /* 0x00187c0001987983 */ /* 0x000ee80000300800 */
[----:B------:R1:W-:Y:S04]  /*99150*/  LDGSTS.E [R4+0x20e00], desc[UR60][R10.64], P0 ;  /* 0x20e000000a047fae */ /* 0x0003e8000812187c */
[----:B------:R-:W3:Y:S04]  /*99160*/  LDL.LU R16, [R1+0x189c] ;  /* 0x00189c0001107983 */ /* 0x000ee80000300800 */
[----:B------:R-:W3:Y:S01]  /*99170*/  LDL.LU R8, [R1+0x18a0] ;  /* 0x0018a00001087983 */ /* 0x000ee20000300800 */
[----:B-1----:R-:W-:-:S02]  /*99180*/  IMAD.MOV.U32 R11, RZ, RZ, R6 ;  /* 0x000000ffff0b7224 */ /* 0x002fc400078e0006 */
[----:B------:R-:W-:Y:S01]  /*99190*/  IMAD.MOV.U32 R10, RZ, RZ, R3 ;  /* 0x000000ffff0a7224 */ /* 0x000fe200078e0003 */
[----:B------:R-:W3:Y:S04]  /*991a0*/  LDL.LU R6, [R1+0x18a4] ;  /* 0x0018a40001067983 */ /* 0x000ee80000300800 */
[----:B------:R-:W3:Y:S04]  /*991b0*/  LDL.LU R3, [R1+0x18a8] ;  /* 0x0018a80001037983 */ /* 0x000ee80000300800 */
[----:B------:R1:W-:Y:S01]  /*991c0*/  LDGSTS.E [R4+0x21200], desc[UR60][R10.64], P0 ;  /* 0x212000000a047fae */ /* 0x0003e2000812187c */
[----:B----4-:R-:W-:-:S04]  /*991d0*/  IADD3 R22, P1, R22, R5, RZ ;  /* 0x0000000516167210 */ /* 0x010fc80007f3e0ff */
[----:B------:R-:W-:Y:S01]  /*991e0*/  IADD3.X R23, R23, R0, RZ, P1, !PT ;  /* 0x0000000017177210 */ /* 0x000fe20000ffe4ff */
[----:B-1----:R-:W-:Y:S01]  /*991f0*/  IMAD.MOV.U32 R10, RZ, RZ, R22 ;  /* 0x000000ffff0a7224 */ /* 0x002fe200078e0016 */
[----:B------:R-:W-:Y:S02]  /*99200*/  IADD3 R20, P2, R20, R5, RZ ;  /* 0x0000000514147210 */ /* 0x000fe40007f5e0ff */
[----:B------:R-:W-:-:S03]  /*99210*/  MOV R11, R23 ;  /* 0x00000017000b7202 */ /* 0x000fc60000000f00 */
[----:B------:R-:W-:Y:S01]  /*99220*/  IMAD.X R21, R21, 0x1, R0, P2 ;  /* 0x0000000115157824 */ /* 0x000fe200010e0600 */
[----:B------:R-:W-:Y:S04]  /*99230*/  STL [R1+0x1700], R22 ;  /* 0x0017001601007387 */ /* 0x000fe80000100800 */
[----:B------:R1:W-:Y:S04]  /*99240*/  LDGSTS.E [R4+0x21600], desc[UR60][R10.64], P0 ;  /* 0x216000000a047fae */ /* 0x0003e8000812187c */
[----:B------:R-:W-:Y:S01]  /*99250*/  STL [R1+0x16fc], R23 ;  /* 0x0016fc1701007387 */ /* 0x000fe20000100800 */
[----:B--2---:R-:W-:Y:S01]  /*99260*/  IADD3 R18, P1, R18, R5, RZ ;  /* 0x0000000512127210 */ /* 0x004fe20007f3e0ff */
[----:B-1----:R-:W-:-:S02]  /*99270*/  IMAD.MOV.U32 R10, RZ, RZ, R20 ;  /* 0x000000ffff0a7224 */ /* 0x002fc400078e0014 */
[----:B------:R-:W-:Y:S01]  /*99280*/  IMAD.MOV.U32 R11, RZ, RZ, R21 ;  /* 0x000000ffff0b7224 */ /* 0x000fe200078e0015 */
[----:B------:R-:W-:Y:S01]  /*99290*/  STL [R1+0x1740], R20 ;  /* 0x0017401401007387 */ /* 0x000fe20000100800 */
[----:B---3--:R-:W-:-:S03]  /*992a0*/  IADD3 R12, P2, R12, R5, RZ ;  /* 0x000000050c0c7210 */ /* 0x008fc60007f5e0ff */
[----:B------:R-:W-:Y:S04]  /*992b0*/  STL [R1+0x173c], R21 ;  /* 0x00173c1501007387 */ /* 0x000fe80000100800 */
[----:B------:R-:W-:Y:S04]  /*992c0*/  STL [R1+0x1780], R18 ;  /* 0x0017801201007387 */ /* 0x000fe80000100800 */
[----:B------:R1:W-:Y:S01]  /*992d0*/  LDGSTS.E [R4+0x21a00], desc[UR60][R10.64], P0 ;  /* 0x21a000000a047fae */ /* 0x0003e2000812187c */
[----:B------:R-:W-:-:S05]  /*992e0*/  IADD3.X R19, R19, R0, RZ, P1, !PT ;  /* 0x0000000013137210 */ /* 0x000fca0000ffe4ff */
[----:B------:R2:W-:Y:S01]  /*992f0*/  STL [R1+0x177c], R19 ;  /* 0x00177c1301007387 */ /* 0x0005e20000100800 */
[----:B-1----:R-:W-:Y:S01]  /*99300*/  IMAD.MOV.U32 R10, RZ, RZ, R18 ;  /* 0x000000ffff0a7224 */ /* 0x002fe200078e0012 */
[----:B------:R-:W-:Y:S02]  /*99310*/  MOV R11, R19 ;  /* 0x00000013000b7202 */ /* 0x000fe40000000f00 */
[----:B------:R-:W-:Y:S04]  /*99320*/  STL [R1+0x17c0], R12 ;  /* 0x0017c00c01007387 */ /* 0x000fe80000100800 */
[----:B------:R1:W-:Y:S04]  /*99330*/  LDGSTS.E [R4+0x21e00], desc[UR60][R10.64], P0 ;  /* 0x21e000000a047fae */ /* 0x0003e8000812187c */
[----:B--2---:R-:W2:Y:S01]  /*99340*/  LDL.LU.64 R18, [R1+0x728] ;  /* 0x0007280001127983 */ /* 0x004ea20000300a00 */
[----:B------:R-:W-:-:S05]  /*99350*/  IMAD.X R13, R13, 0x1, R0, P2 ;  /* 0x000000010d0d7824 */ /* 0x000fca00010e0600 */
[----:B------:R3:W-:Y:S04]  /*99360*/  STL [R1+0x17bc], R13 ;  /* 0x0017bc0d01007387 */ /* 0x0007e80000100800 */
[----:B------:R-:W4:Y:S04]  /*99370*/  LDL.LU.64 R158, [R1+0x720] ;  /* 0x00072000019e7983 */ /* 0x000f280000300a00 */
[----:B------:R-:W4:Y:S01]  /*99380*/  LDL.LU.64 R20, [R1+0x698] ;  /* 0x0006980001147983 */ /* 0x000f220000300a00 */
[----:B-1----:R-:W-:Y:S02]  /*99390*/  IMAD.MOV.U32 R10, RZ, RZ, R12 ;  /* 0x000000ffff0a7224 */ /* 0x002fe400078e000c */
[----:B------:R-:W-:-:S02]  /*993a0*/  IMAD.MOV.U32 R11, RZ, RZ, R13 ;  /* 0x000000ffff0b7224 */ /* 0x000fc400078e000d */
[----:B---3--:R-:W3:Y:S04]  /*993b0*/  LDL.LU.64 R12, [R1+0x718] ;  /* 0x00071800010c7983 */ /* 0x008ee80000300a00 */
[----:B------:R-:W3:Y:S04]  /*993c0*/  LDL.LU.64 R22, [R1+0x710] ;  /* 0x0007100001167983 */ /* 0x000ee80000300a00 */
[----:B------:R1:W-:Y:S01]  /*993d0*/  LDGSTS.E [R4+0x22200], desc[UR60][R10.64], P0 ;  /* 0x222000000a047fae */ /* 0x0003e2000812187c */
[-C--:B------:R-:W-:Y:S02]  /*993e0*/  IADD3 R14, P1, R14, R5.reuse, RZ ;  /* 0x000000050e0e7210 */ /* 0x080fe40007f3e0ff */
[----:B------:R-:W-:-:S02]  /*993f0*/  IADD3 R17, P2, R17, R5, RZ ;  /* 0x0000000511117210 */ /* 0x000fc40007f5e0ff */
[----:B------:R-:W-:Y:S01]  /*99400*/  IADD3.X R15, R15, R0, RZ, P1, !PT ;  /* 0x000000000f0f7210 */ /* 0x000fe20000ffe4ff */
[----:B------:R-:W-:Y:S02]  /*99410*/  STL [R1+0x1860], R14 ;  /* 0x0018600e01007387 */ /* 0x000fe40000100800 */
[----:B------:R-:W-:Y:S02]  /*99420*/  IMAD.X R152, R152, 0x1, R0, P2 ;  /* 0x0000000198987824 */ /* 0x000fe400010e0600 */
[----:B------:R1:W-:Y:S02]  /*99430*/  STL [R1+0x185c], R15 ;  /* 0x00185c0f01007387 */ /* 0x0003e40000100800 */
[----:B-1----:R-:W-:Y:S01]  /*99440*/  IMAD.MOV.U32 R10, RZ, RZ, R14 ;  /* 0x000000ffff0a7224 */ /* 0x002fe200078e000e */
[----:B------:R-:W-:Y:S01]  /*99450*/  MOV R11, R15 ;  /* 0x0000000f000b7202 */ /* 0x000fe20000000f00 */
[----:B------:R-:W-:Y:S04]  /*99460*/  STL [R1+0x1880], R17 ;  /* 0x0018801101007387 */ /* 0x000fe80000100800 */
[----:B------:R1:W-:Y:S01]  /*99470*/  LDGSTS.E [R4+0x22600], desc[UR60][R10.64], P0 ;  /* 0x226000000a047fae */ /* 0x0003e2000812187c */
[----:B------:R-:W-:-:S03]  /*99480*/  IADD3 R8, P1, R8, R5, RZ ;  /* 0x0000000508087210 */ /* 0x000fc60007f3e0ff */
[----:B------:R-:W3:Y:S01]  /*99490*/  LDL.LU.64 R14, [R1+0x708] ;  /* 0x00070800010e7983 */ /* 0x000ee20000300a00 */
[----:B------:R-:W-:-:S03]  /*994a0*/  IADD3.X R16, R16, R0, RZ, P1, !PT ;  /* 0x0000000010107210 */ /* 0x000fc60000ffe4ff */
[----:B------:R1:W-:Y:S01]  /*994b0*/  STL [R1+0x187c], R152 ;  /* 0x00187c9801007387 */ /* 0x0003e20000100800 */
[----:B------:R-:W-:-:S03]  /*994c0*/  IADD3 R3, P2, R3, R5, RZ ;  /* 0x0000000503037210 */ /* 0x000fc60007f5e0ff */
[----:B------:R-:W-:Y:S02]  /*994d0*/  STL [R1+0x18a0], R8 ;  /* 0x0018a00801007387 */ /* 0x000fe40000100800 */
[----:B------:R-:W-:Y:S02]  /*994e0*/  IMAD.X R6, R6, 0x1, R0, P2 ;  /* 0x0000000106067824 */ /* 0x000fe400010e0600 */
[----:B------:R1:W-:Y:S02]  /*994f0*/  STL [R1+0x189c], R16 ;  /* 0x00189c1001007387 */ /* 0x0003e40000100800 */
[----:B-1----:R-:W-:Y:S02]  /*99500*/  IMAD.MOV.U32 R10, RZ, RZ, R17 ;  /* 0x000000ffff0a7224 */ /* 0x002fe400078e0011 */
[----:B------:R-:W-:Y:S01]  /*99510*/  IMAD.MOV.U32 R11, RZ, RZ, R152 ;  /* 0x000000ffff0b7224 */ /* 0x000fe200078e0098 */
[----:B------:R1:W-:Y:S04]  /*99520*/  STL [R1+0x18a8], R3 ;  /* 0x0018a80301007387 */ /* 0x0003e80000100800 */
[----:B------:R3:W-:Y:S04]  /*99530*/  STL [R1+0x18a4], R6 ;  /* 0x0018a40601007387 */ /* 0x0007e80000100800 */
[----:B------:R-:W3:Y:S04]  /*99540*/  LDL.LU.64 R152, [R1+0x700] ;  /* 0x0007000001987983 */ /* 0x000ee80000300a00 */
[----:B------:R1:W-:Y:S02]  /*99550*/  LDGSTS.E [R4+0x22a00], desc[UR60][R10.64], P0 ;  /* 0x22a000000a047fae */ /* 0x0003e4000812187c */
[----:B-1----:R-:W-:-:S02]  /*99560*/  MOV R11, R16 ;  /* 0x00000010000b7202 */ /* 0x002fc40000000f00 */
[----:B------:R-:W3:Y:S04]  /*99570*/  LDL.LU.64 R16, [R1+0x6f8] ;  /* 0x0006f80001107983 */ /* 0x000ee80000300a00 */
[----:B------:R-:W3:Y:S01]  /*99580*/  LDL.LU.64 R154, [R1+0x6f0] ;  /* 0x0006f000019a7983 */ /* 0x000ee20000300a00 */
[----:B------:R-:W-:-:S03]  /*99590*/  IMAD.MOV.U32 R10, RZ, RZ, R8 ;  /* 0x000000ffff0a7224 */ /* 0x000fc600078e0008 */
[----:B------:R-:W3:Y:S04]  /*995a0*/  LDL.LU R8, [R1+0xdc4] ;  /* 0x000dc40001087983 */ /* 0x000ee80000300800 */
[----:B------:R1:W-:Y:S04]  /*995b0*/  LDGSTS.E [R4+0x22e00], desc[UR60][R10.64], P0 ;  /* 0x22e000000a047fae */ /* 0x0003e8000812187c */
[----:B------:R-:W3:Y:S01]  /*995c0*/  LDL.LU R173, [R1+0xdc8] ;  /* 0x000dc80001ad7983 */ /* 0x000ee20000300800 */
[----:B-1----:R-:W-:Y:S02]  /*995d0*/  IMAD.MOV.U32 R10, RZ, RZ, R3 ;  /* 0x000000ffff0a7224 */ /* 0x002fe400078e0003 */
[----:B------:R-:W-:-:S05]  /*995e0*/  IMAD.MOV.U32 R11, RZ, RZ, R6 ;  /* 0x000000ffff0b7224 */ /* 0x000fca00078e0006 */
[----:B------:R1:W-:Y:S01]  /*995f0*/  LDGSTS.E [R4+0x23200], desc[UR60][R10.64], P0 ;  /* 0x232000000a047fae */ /* 0x0003e2000812187c */
[----:B--2---:R-:W-:-:S04]  /*99600*/  IADD3 R156, P1, R18, R5, RZ ;  /* 0x00000005129c7210 */ /* 0x004fc80007f3e0ff */
[----:B------:R-:W-:Y:S02]  /*99610*/  IADD3.X R3, R19, R0, RZ, P1, !PT ;  /* 0x0000000013037210 */ /* 0x000fe40000ffe4ff */
[----:B------:R-:W2:Y:S01]  /*99620*/  LDL.LU.64 R18, [R1+0x6e8] ;  /* 0x0006e80001127983 */ /* 0x000ea20000300a00 */
[----:B----4-:R-:W-:-:S03]  /*99630*/  IADD3 R157, P1, R158, R5, RZ ;  /* 0x000000059e9d7210 */ /* 0x010fc60007f3e0ff */
[----:B------:R-:W4:Y:S02]  /*99640*/  LDL.LU.64 R168, [R1+0x6e0] ;  /* 0x0006e00001a87983 */ /* 0x000f240000300a00 */
[----:B-1----:R-:W-:Y:S01]  /*99650*/  IMAD.X R10, R159, 0x1, R0, P1 ;  /* 0x000000019f0a7824 */ /* 0x002fe200008e0600 */
[----:B------:R-:W-:-:S05]  /*99660*/  IADD3 R158, P1, R20, R5, RZ ;  /* 0x00000005149e7210 */ /* 0x000fca0007f3e0ff */
[----:B------:R-:W-:Y:S01]  /*99670*/  IMAD.X R11, R21, 0x1, R0, P1 ;  /* 0x00000001150b7824 */ /* 0x000fe200008e0600 */
[-C--:B---3--:R-:W-:Y:S01]  /*99680*/  IADD3 R159, P1, R12, R5.reuse, RZ ;  /* 0x000000050c9f7210 */ /* 0x088fe20007f3e0ff */
[----:B------:R-:W3:Y:S03]  /*99690*/  LDL.LU.64 R20, [R1+0x6d8] ;  /* 0x0006d80001147983 */ /* 0x000ee60000300a00 */
[----:B------:R-:W-:Y:S01]  /*996a0*/  IADD3.X R12, R13, R0, RZ, P1, !PT ;  /* 0x000000000d0c7210 */ /* 0x000fe20000ffe4ff */
[----:B------:R-:W3:Y:S01]  /*996b0*/  LDL.LU.64 R180, [R1+0x6d0] ;  /* 0x0006d00001b47983 */ /* 0x000ee20000300a00 */
        /* <DEDUP_REMOVED lines=8> */
[----:B------:R-:W3:Y:S04]  /*99740*/  LDL.LU.64 R152, [R1+0x6b8] ;  /* 0x0006b80001987983 */ /* 0x000ee80000300a00 */
[----:B------:R-:W3:Y:S01]  /*99750*/  LDL.LU.64 R176, [R1+0x6b0] ;  /* 0x0006b00001b07983 */ /* 0x000ee20000300a00 */
[----:B------:R-:W-:-:S05]  /*99760*/  IADD3 R163, P1, R16, R5, RZ ;  /* 0x0000000510a37210 */ /* 0x000fca0007f3e0ff */
[----:B------:R-:W-:Y:S01]  /*99770*/  IMAD.X R16, R17, 0x1, R0, P1 ;  /* 0x0000000111107824 */ /* 0x000fe200008e0600 */
[----:B------:R-:W-:-:S05]  /*99780*/  IADD3 R164, P1, R154, R5, RZ ;  /* 0x000000059aa47210 */ /* 0x000fca0007f3e0ff */
[----:B------:R-:W-:Y:S02]  /*99790*/  IMAD.X R17, R155, 0x1, R0, P1 ;  /* 0x000000019b117824 */ /* 0x000fe400008e0600 */
[----:B------:R-:W3:Y:S04]  /*997a0*/  LDL.LU.64 R154, [R1+0x6a8] ;  /* 0x0006a800019a7983 */ /* 0x000ee80000300a00 */
[----:B------:R-:W3:Y:S01]  /*997b0*/  LDL.LU.64 R174, [R1+0x6a0] ;  /* 0x0006a00001ae7983 */ /* 0x000ee20000300a00 */
[----:B------:R-:W-:Y:S01]  /*997c0*/  IMAD.MOV.U32 R208, RZ, RZ, R156 ;  /* 0x000000ffffd07224 */ /* 0x000fe200078e009c */
[----:B------:R-:W-:Y:S01]  /*997d0*/  MOV R209, R3 ;  /* 0x0000000300d17202 */ /* 0x000fe20000000f00 */
        /* <DEDUP_REMOVED lines=13> */
[----:B------:R-:W-:Y:S01]  /*998b0*/  LDGSTS.E [R4+0x24600], desc[UR60][R182.64], P0 ;  /* 0x24600000b6047fae */ /* 0x000fe2000812187c */
[----:B--2---:R-:W-:-:S04]  /*998c0*/  IADD3 R165, P1, R18, R5, RZ ;  /* 0x0000000512a57210 */ /* 0x004fc80007f3e0ff */
[----:B------:R-:W-:Y:S02]  /*998d0*/  IADD3.X R18, R19, R0, RZ, P1, !PT ;  /* 0x0000000013127210 */ /* 0x000fe40000ffe4ff */
[----:B----4-:R-:W-:-:S05]  /*998e0*/  IADD3 R166, P1, R168, R5, RZ ;  /* 0x00000005a8a67210 */ /* 0x010fca0007f3e0ff */
[----:B------:R-:W-:Y:S01]  /*998f0*/  IMAD.X R19, R169, 0x1, R0, P1 ;  /* 0x00000001a9137824 */ /* 0x000fe200008e0600 */
        /* <DEDUP_REMOVED lines=18> */
[----:B------:R-:W-:Y:S04]  /*99a20*/  LDGSTS.E [R4+0x24a00], desc[UR60][R180.64], P0 ;  /* 0x24a00000b4047fae */ /* 0x000fe8000812187c */
[----:B------:R-:W-:Y:S01]  /*99a30*/  LDGSTS.E [R4+0x24e00], desc[UR60][R178.64], P0 ;  /* 0x24e00000b2047fae */ /* 0x000fe2000812187c */
[----:B------:R-:W-:-:S04]  /*99a40*/  IADD3 R252, P1, R152, R5, RZ ;  /* 0x0000000598fc7210 */ /* 0x000fc80007f3e0ff */
[----:B------:R-:W-:Y:S02]  /*99a50*/  IADD3.X R152, R153, R0, RZ, P1, !PT ;  /* 0x0000000099987210 */ /* 0x000fe40000ffe4ff */
[----:B------:R-:W-:-:S05]  /*99a60*/  IADD3 R212, P1, R176, R5, RZ ;  /* 0x00000005b0d47210 */ /* 0x000fca0007f3e0ff */
[----:B------:R-:W-:Y:S01]  /*99a70*/  IMAD.X R153, R177, 0x1, R0, P1 ;  /* 0x00000001b1997824 */ /* 0x000fe200008e0600 */
[----:B------:R-:W-:-:S05]  /*99a80*/  IADD3 R213, P1, R154, R5, RZ ;  /* 0x000000059ad57210 */ /* 0x000fca0007f3e0ff */
[----:B------:R-:W-:Y:S01]  /*99a90*/  IMAD.X R154, R155, 0x1, R0, P1 ;  /* 0x000000019b9a7824 */ /* 0x000fe200008e0600 */
[----:B------:R-:W-:-:S05]  /*99aa0*/  IADD3 R173, P1, R173, R5, RZ ;  /* 0x00000005adad7210 */ /* 0x000fca0007f3e0ff */
[----:B------:R-:W-:Y:S01]  /*99ab0*/  IMAD.X R8, R8, 0x1, R0, P1 ;  /* 0x0000000108087824 */ /* 0x000fe200008e0600 */
[----:B------:R-:W-:Y:S01]  /*99ac0*/  STL [R1+0xdc8], R173 ;  /* 0x000dc8ad01007387 */ /* 0x000fe20000100800 */
[----:B------:R-:W-:-:S03]  /*99ad0*/  IADD3 R6, P2, R174, R5, RZ ;  /* 0x00000005ae067210 */ /* 0x000fc60007f5e0ff */
[----:B------:R-:W-:Y:S01]  /*99ae0*/  STL [R1+0xdc4], R8 ;  /* 0x000dc40801007387 */ /* 0x000fe20000100800 */
[----:B------:R-:W-:-:S03]  /*99af0*/  IADD3.X R155, R175, R0, RZ, P2, !PT ;  /* 0x00000000af9b7210 */ /* 0x000fc600017fe4ff */
[----:B------:R1:W-:Y:S01]  /*99b00*/  STL.64 [R1+0x728], R208 ;  /* 0x000728d001007387 */ /* 0x0003e20000100a00 */
[----:B------:R-:W-:Y:S01]  /*99b10*/  IMAD.MOV.U32 R176, RZ, RZ, R164 ;  /* 0x000000ffffb07224 */ /* 0x000fe200078e00a4 */
[----:B------:R-:W-:Y:S02]  /*99b20*/  MOV R177, R17 ;  /* 0x0000001100b17202 */ /* 0x000fe40000000f00 */
[----:B------:R2:W-:Y:S01]  /*99b30*/  STL.64 [R1+0x720], R204 ;  /* 0x000720cc01007387 */ /* 0x0005e20000100a00 */
[----:B------:R-:W-:-:S03]  /*99b40*/  IMAD.MOV.U32 R174, RZ, RZ, R165 ;  /* 0x000000ffffae7224 */ /* 0x000fc600078e00a5 */
[----:B------:R-:W-:Y:S01]  /*99b50*/  STL.64 [R1+0x698], R10 ;  /* 0x0006980a01007387 */ /* 0x000fe20000100a00 */
[----:B------:R-:W-:-:S03]  /*99b60*/  IMAD.MOV.U32 R175, RZ, RZ, R18 ;  /* 0x000000ffffaf7224 */ /* 0x000fc600078e0012 */
[----:B------:R3:W-:Y:S01]  /*99b70*/  STL.64 [R1+0x718], R186 ;  /* 0x000718ba01007387 */ /* 0x0007e20000100a00 */
[----:B------:R-:W-:-:S03]  /*99b80*/  IMAD.MOV.U32 R18, RZ, RZ, R167 ;  /* 0x000000ffff127224 */ /* 0x000fc600078e00a7 */
[----:B------:R4:W-:Y:S01]  /*99b90*/  STL.64 [R1+0x710], R184 ;  /* 0x000710b801007387 */ /* 0x0009e20000100a00 */
[----:B------:R-:W-:-:S03]  /*99ba0*/  IMAD.MOV.U32 R17, RZ, RZ, R21 ;  /* 0x000000ffff117224 */ /* 0x000fc600078e0015 */
[----:B------:R4:W-:Y:S01]  /*99bb0*/  STL.64 [R1+0x708], R182 ;  /* 0x000708b601007387 */ /* 0x0009e20000100a00 */
[----:B------:R-:W-:-:S03]  /*99bc0*/  MOV R164, R169 ;  /* 0x000000a900a47202 */ /* 0x000fc60000000f00 */
[----:B------:R4:W-:Y:S01]  /*99bd0*/  STL.64 [R1+0x700], R180 ;  /* 0x000700b401007387 */ /* 0x0009e20000100a00 */
[----:B------:R-:W-:-:S03]  /*99be0*/  IMAD.MOV.U32 R165, RZ, RZ, R22 ;  /* 0x000000ffffa57224 */ /* 0x000fc600078e0016 */
[----:B------:R4:W-:Y:S04]  /*99bf0*/  STL.64 [R1+0x6f8], R178 ;  /* 0x0006f8b201007387 */ /* 0x0009e80000100a00 */
[----:B------:R4:W-:Y:S01]  /*99c00*/  STL.64 [R1+0x6f0], R176 ;  /* 0x0006f0b001007387 */ /* 0x0009e20000100a00 */
[----:B------:R-:W-:-:S03]  /*99c10*/  IMAD.MOV.U32 R160, RZ, RZ, R252 ;  /* 0x000000ffffa07224 */ /* 0x000fc600078e00fc */
[----:B------:R4:W-:Y:S01]  /*99c20*/  STL.64 [R1+0x6e8], R174 ;  /* 0x0006e8ae01007387 */ /* 0x0009e20000100a00 */
[----:B------:R-:W-:Y:S01]  /*99c30*/  IMAD.MOV.U32 R161, RZ, RZ, R152 ;  /* 0x000000ffffa17224 */ /* 0x000fe200078e0098 */
[----:B------:R-:W-:Y:S02]  /*99c40*/  MOV R158, R212 ;  /* 0x000000d4009e7202 */ /* 0x000fe40000000f00 */
[----:B------:R4:W-:Y:S01]  /*99c50*/  STL.64 [R1+0x6e0], R12 ;  /* 0x0006e00c01007387 */ /* 0x0009e20000100a00 */
[----:B------:R-:W-:-:S03]  /*99c60*/  IMAD.MOV.U32 R159, RZ, RZ, R153 ;  /* 0x000000ffff9f7224 */ /* 0x000fc600078e0099 */
[----:B------:R4:W-:Y:S01]  /*99c70*/  STL.64 [R1+0x6d8], R18 ;  /* 0x0006d81201007387 */ /* 0x0009e20000100a00 */
[----:B------:R-:W-:-:S03]  /*99c80*/  IMAD.MOV.U32 R156, RZ, RZ, R213 ;  /* 0x000000ffff9c7224 */ /* 0x000fc600078e00d5 */
[----:B------:R4:W-:Y:S01]  /*99c90*/  STL.64 [R1+0x6d0], R16 ;  /* 0x0006d01001007387 */ /* 0x0009e20000100a00 */
[----:B------:R-:W-:-:S03]  /*99ca0*/  MOV R157, R154 ;  /* 0x0000009a009d7202 */ /* 0x000fc60000000f00 */
[----:B------:R-:W4:Y:S01]  /*99cb0*/  LDL.LU R212, [R1+0x2580] ;  /* 0x0025800001d47983 */ /* 0x000f220000300800 */
[----:B------:R-:W-:-:S03]  /*99cc0*/  IMAD.MOV.U32 R14, RZ, RZ, R6 ;  /* 0x000000ffff0e7224 */ /* 0x000fc600078e0006 */
[----:B------:R-:W-:Y:S01]  /*99cd0*/  STL.64 [R1+0x6c8], R164 ;  /* 0x0006c8a401007387 */ /* 0x000fe20000100a00 */
[----:B------:R-:W-:-:S03]  /*99ce0*/  IMAD.MOV.U32 R15, RZ, RZ, R155 ;  /* 0x000000ffff0f7224 */ /* 0x000fc600078e009b */
[----:B------:R-:W-:Y:S04]  /*99cf0*/  STL.64 [R1+0x6c0], R162 ;  /* 0x0006c0a201007387 */ /* 0x000fe80000100a00 */
[----:B------:R-:W4:Y:S04]  /*99d00*/  LDL.LU R213, [R1+0x257c] ;  /* 0x00257c0001d57983 */ /* 0x000f280000300800 */
[----:B------:R-:W-:Y:S04]  /*99d10*/  STL.64 [R1+0x6b8], R160 ;  /* 0x0006b8a001007387 */ /* 0x000fe80000100a00 */
[----:B------:R-:W5:Y:S04]  /*99d20*/  LDL.LU R6, [R1+0x2578] ;  /* 0x0025780001067983 */ /* 0x000f680000300800 */
[----:B------:R-:W-:Y:S04]  /*99d30*/  STL.64 [R1+0x6b0], R158 ;  /* 0x0006b09e01007387 */ /* 0x000fe80000100a00 */
[----:B-1----:R-:W4:Y:S04]  /*99d40*/  LDL.LU.64 R208, [R1+0x2570] ;  /* 0x0025700001d07983 */ /* 0x002f280000300a00 */
[----:B------:R-:W-:Y:S04]  /*99d50*/  STL.64 [R1+0x6a8], R156 ;  /* 0x0006a89c01007387 */ /* 0x000fe80000100a00 */
[----:B--2---:R-:W2:Y:S04]  /*99d60*/  LDL.LU.64 R204, [R1+0x2568] ;  /* 0x0025680001cc7983 */ /* 0x004ea80000300a00 */
[----:B------:R1:W-:Y:S04]  /*99d70*/  STL.64 [R1+0x6a0], R14 ;  /* 0x0006a00e01007387 */ /* 0x0003e80000100a00 */
[----:B---3--:R-:W3:Y:S04]  /*99d80*/  LDL.LU.64 R186, [R1+0x2560] ;  /* 0x0025600001ba7983 */ /* 0x008ee80000300a00 */
[----:B----4-:R-:W4:Y:S04]  /*99d90*/  LDL.LU.64 R184, [R1+0x2558] ;  /* 0x0025580001b87983 */ /* 0x010f280000300a00 */
[----:B------:R-:W4:Y:S04]  /*99da0*/  LDL.LU.64 R182, [R1+0x2550] ;  /* 0x0025500001b67983 */ /* 0x000f280000300a00 */
[----:B------:R-:W4:Y:S04]  /*99db0*/  LDL.LU.64 R180, [R1+0x2548] ;  /* 0x0025480001b47983 */ /* 0x000f280000300a00 */
[----:B------:R-:W4:Y:S04]  /*99dc0*/  LDL.LU.64 R178, [R1+0x2540] ;  /* 0x0025400001b27983 */ /* 0x000f280000300a00 */
[----:B------:R-:W-:Y:S04]  /*99dd0*/  LDGSTS.E [R4+0x25200], desc[UR60][R176.64], P0 ;  /* 0x25200000b0047fae */ /* 0x000fe8000812187c */
[----:B------:R-:W-:Y:S04]  /*99de0*/  LDGSTS.E [R4+0x25600], desc[UR60][R174.64], P0 ;  /* 0x25600000ae047fae */ /* 0x000fe8000812187c */
[----:B------:R-:W-:Y:S04]  /*99df0*/  LDGSTS.E [R4+0x25a00], desc[UR60][R12.64], P0 ;  /* 0x25a000000c047fae */ /* 0x000fe8000812187c */
[----:B------:R-:W4:Y:S04]  /*99e00*/  LDL.LU.64 R176, [R1+0x2538] ;  /* 0x0025380001b07983 */ /* 0x000f280000300a00 */
[----:B------:R-:W4:Y:S04]  /*99e10*/  LDL.LU.64 R174, [R1+0x2530] ;  /* 0x0025300001ae7983 */ /* 0x000f280000300a00 */
[----:B------:R-:W2:Y:S04]  /*99e20*/  LDL.LU R23, [R1+0xe04] ;  /* 0x000e040001177983 */ /* 0x000ea80000300800 */
[----:B------:R-:W3:Y:S04]  /*99e30*/  LDL.LU R12, [R1+0xe08] ;  /* 0x000e0800010c7983 */ /* 0x000ee80000300800 */
[----:B------:R-:W4:Y:S04]  /*99e40*/  LDL.LU R22, [R1+0xe44] ;  /* 0x000e440001167983 */ /* 0x000f280000300800 */
[----:B------:R-:W2:Y:S04]  /*99e50*/  LDL.LU R13, [R1+0xe48] ;  /* 0x000e4800010d7983 */ /* 0x000ea80000300800 */
[----:B------:R-:W-:Y:S04]  /*99e60*/  LDGSTS.E [R4+0x25e00], desc[UR60][R18.64], P0 ;  /* 0x25e0000012047fae */ /* 0x000fe8000812187c */
[----:B------:R-:W-:Y:S01]  /*99e70*/  LDGSTS.E [R4+0x26200], desc[UR60][R16.64], P0 ;  /* 0x2620000010047fae */ /* 0x000fe2000812187c */
[----:B------:R-:W-:-:S03]  /*99e80*/  LOP3.LUT R3, R7, 0x50, RZ, 0x3c, !PT ;  /* 0x0000005007037812 */ /* 0x000fc600078e3cff */
[----:B------:R-:W-:Y:S04]  /*99e90*/  LDGSTS.E [R4+0x26600], desc[UR60][R164.64], P0 ;  /* 0x26600000a4047fae */ /* 0x000fe8000812187c */
[----:B------:R-:W4:Y:S04]  /*99ea0*/  LDL.LU R19, [R1+0xe88] ;  /* 0x000e880001137983 */ /* 0x000f280000300800 */
[----:B------:R-:W4:Y:S04]  /*99eb0*/  LDL.LU R20, [R1+0xe84] ;  /* 0x000e840001147983 */ /* 0x000f280000300800 */
[----:B------:R-:W4:Y:S04]  /*99ec0*/  LDL.LU R18, [R1+0xec4] ;  /* 0x000ec40001127983 */ /* 0x000f280000300800 */
[----:B------:R-:W4:Y:S04]  /*99ed0*/  LDL.LU R17, [R1+0xec8] ;  /* 0x000ec80001117983 */ /* 0x000f280000300800 */
[----:B------:R-:W-:Y:S04]  /*99ee0*/  LDGSTS.E [R4+0x26a00], desc[UR60][R162.64], P0 ;  /* 0x26a00000a2047fae */ /* 0x000fe8000812187c */
[----:B------:R-:W-:Y:S04]  /*99ef0*/  LDGSTS.E [R4+0x26e00], desc[UR60][R160.64], P0 ;  /* 0x26e00000a0047fae */ /* 0x000fe8000812187c */
[----:B------:R-:W-:Y:S01]  /*99f00*/  LDGSTS.E [R4+0x27200], desc[UR60][R158.64], P0 ;  /* 0x272000009e047fae */ /* 0x000fe2000812187c */
[----:B------:R-:W-:-:S03]  /*99f10*/  IADD3 R3, R3, R9, RZ ;  /* 0x0000000903037210 */ /* 0x000fc60007ffe0ff */
[----:B------:R-:W-:Y:S04]  /*99f20*/  LDGSTS.E [R4+0x27600], desc[UR60][R156.64], P0 ;  /* 0x276000009c047fae */ /* 0x000fe8000812187c */
[----:B------:R-:W4:Y:S04]  /*99f30*/  LDL.LU R16, [R1+0xf08] ;  /* 0x000f080001107983 */ /* 0x000f280000300800 */
[----:B------:R-:W-:Y:S04]  /*99f40*/  LDGSTS.E [R4+0x27a00], desc[UR60][R14.64], P0 ;  /* 0x27a000000e047fae */ /* 0x000fe8000812187c */
[----:B------:R1:W-:Y:S04]  /*99f50*/  LDGSTS.E [R4+0x27e00], desc[UR60][R10.64], P0 ;  /* 0x27e000000a047fae */ /* 0x0003e8000812187c */
[----:B------:R-:W4:Y:S04]  /*99f60*/  LDL.LU R21, [R1+0xf04] ;  /* 0x000f040001157983 */ /* 0x000f280000300800 */
[----:B-1----:R-:W4:Y:S01]  /*99f70*/  LDL.LU R15, [R1+0xf44] ;  /* 0x000f4400010f7983 */ /* 0x002f220000300800 */
[----:B------:R-:W-:-:S03]  /*99f80*/  IMAD.MOV.U32 R10, RZ, RZ, R173 ;  /* 0x000000ffff0a7224 */ /* 0x000fc600078e00ad */
[----:B------:R-:W4:Y:S01]  /*99f90*/  LDL.LU R14, [R1+0xf48] ;  /* 0x000f4800010e7983 */ /* 0x000f220000300800 */
[----:B------:R-:W-:Y:S01]  /*99fa0*/  IMAD.MOV.U32 R11, RZ, RZ, R8 ;  /* 0x000000ffff0b7224 */ /* 0x000fe200078e0008 */
[----:B---3--:R-:W-:-:S04]  /*99fb0*/  IADD3 R12, P1, R12, R5, RZ ;  /* 0x000000050c0c7210 */ /* 0x008fc80007f3e0ff */
[----:B------:R1:W-:Y:S01]  /*99fc0*/  LDGSTS.E [R3+0x280], desc[UR60][R10.64], P0 ;  /* 0x002800000a037fae */ /* 0x0003e2000812187c */
[-C--:B--2---:R-:W-:Y:S01]  /*99fd0*/  IADD3 R13, P2, R13, R5.reuse, RZ ;  /* 0x000000050d0d7210 */ /* 0x084fe20007f5e0ff */
[----:B------:R-:W-:Y:S02]  /*99fe0*/  IMAD.X R23, R23, 0x1, R0, P1 ;  /* 0x0000000117177824 */ /* 0x000fe400008e0600 */
[----:B------:R2:W-:Y:S01]  /*99ff0*/  STL [R1+0xe08], R12 ;  /* 0x000e080c01007387 */ /* 0x0005e20000100800 */
[----:B------:R-:W-:Y:S01]  /*9a000*/  IMAD.MOV.U32 R165, RZ, RZ, R172 ;  /* 0x000000ffffa57224 */ /* 0x000fe200078e00ac */
[----:B----4-:R-:W-:Y:S01]  /*9a010*/  IADD3.X R22, R22, R0, RZ, P2, !PT ;  /* 0x0000000016167210 */ /* 0x010fe200017fe4ff */
[----:B-1----:R-:W-:Y:S01]  /*9a020*/  IMAD.MOV.U32 R10, RZ, RZ, R12 ;  /* 0x000000ffff0a7224 */ /* 0x002fe200078e000c */
[----:B------:R-:W-:Y:S01]  /*9a030*/  STL [R1+0xe04], R23 ;  /* 0x000e041701007387 */ /* 0x000fe20000100800 */
[----:B------:R-:W-:Y:S01]  /*9a040*/  IMAD.MOV.U32 R11, RZ, RZ, R23 ;  /* 0x000000ffff0b7224 */ /* 0x000fe200078e0017 */
[----:B------:R-:W1:Y:S02]  /*9a050*/  LDC R8, c[0x0][0x238] ;  /* 0x00008e00ff087b82 */ /* 0x000e640000000800 */
[----:B------:R-:W-:Y:S04]  /*9a060*/  STL [R1+0xe48], R13 ;  /* 0x000e480d01007387 */ /* 0x000fe80000100800 */
[----:B--2---:R-:W2:Y:S01]  /*9a070*/  LDL.LU R12, [R1+0xf88] ;  /* 0x000f8800010c7983 */ /* 0x004ea20000300800 */
[----:B------:R-:W-:-:S03]  /*9a080*/  IADD3 R19, P1, R19, R5, RZ ;  /* 0x0000000513137210 */ /* 0x000fc60007f3e0ff */
[----:B------:R3:W-:Y:S04]  /*9a090*/  LDGSTS.E [R3+0x680], desc[UR60][R10.64], P0 ;  /* 0x006800000a037fae */ /* 0x0007e8000812187c */
[----:B------:R4:W-:Y:S01]  /*9a0a0*/  STL [R1+0xe44], R22 ;  /* 0x000e441601007387 */ /* 0x0009e20000100800 */
[----:B------:R-:W-:Y:S01]  /*9a0b0*/  IMAD.X R20, R20, 0x1, R0, P1 ;  /* 0x0000000114147824 */ /* 0x000fe200008e0600 */
[----:B------:R-:W-:Y:S02]  /*9a0c0*/  IADD3 R17, P2, R17, R5, RZ ;  /* 0x0000000511117210 */ /* 0x000fe40007f5e0ff */
[----:B---3--:R-:W-:Y:S01]  /*9a0d0*/  MOV R10, R13 ;  /* 0x0000000d000a7202 */ /* 0x008fe20000000f00 */
[----:B------:R-:W-:Y:S02]  /*9a0e0*/  IMAD.MOV.U32 R11, RZ, RZ, R22 ;  /* 0x000000ffff0b7224 */ /* 0x000fe400078e0016 */
[----:B----4-:R-:W3:Y:S04]  /*9a0f0*/  LDL.LU R22, [R1+0xf84] ;  /* 0x000f840001167983 */ /* 0x010ee80000300800 */
[----:B------:R-:W4:Y:S01]  /*9a100*/  LDL.LU R13, [R1+0xfc4] ;  /* 0x000fc400010d7983 */ /* 0x000f220000300800 */
[----:B------:R-:W-:-:S03]  /*9a110*/  IADD3.X R18, R18, R0, RZ, P2, !PT ;  /* 0x0000000012127210 */ /* 0x000fc600017fe4ff */
[----:B------:R-:W4:Y:S04]  /*9a120*/  LDL.LU R4, [R1+0xfc8] ;  /* 0x000fc80001047983 */ /* 0x000f280000300800 */
[----:B------:R1:W-:Y:S04]  /*9a130*/  LDGSTS.E [R3+0xa80], desc[UR60][R10.64], P0 ;  /* 0x00a800000a037fae */ /* 0x0003e8000812187c */
[----:B------:R1:W-:Y:S04]  /*9a140*/  STL [R1+0xe88], R19 ;  /* 0x000e881301007387 */ /* 0x0003e80000100800 */
[----:B------:R1:W-:Y:S02]  /*9a150*/  STL [R1+0xe84], R20 ;  /* 0x000e841401007387 */ /* 0x0003e40000100800 */
[----:B-1----:R-:W-:-:S02]  /*9a160*/  IMAD.MOV.U32 R10, RZ, RZ, R19 ;  /* 0x000000ffff0a7224 */ /* 0x002fc400078e0013 */
[----:B------:R-:W-:Y:S01]  /*9a170*/  IMAD.MOV.U32 R11, RZ, RZ, R20 ;  /* 0x000000ffff0b7224 */ /* 0x000fe200078e0014 */
[----:B------:R-:W-:Y:S04]  /*9a180*/  STL [R1+0xec8], R17 ;  /* 0x000ec81101007387 */ /* 0x000fe80000100800 */
[----:B------:R-:W4:Y:S04]  /*9a190*/  LDL.LU R19, [R1+0x1008] ;  /* 0x0010080001137983 */ /* 0x000f280000300800 */
[----:B------:R1:W-:Y:S04]  /*9a1a0*/  STL [R1+0xec4], R18 ;  /* 0x000ec41201007387 */ /* 0x0003e80000100800 */
[----:B------:R1:W-:Y:S04]  /*9a1b0*/  LDGSTS.E [R3+0xe80], desc[UR60][R10.64], P0 ;  /* 0x00e800000a037fae */ /* 0x0003e8000812187c */
[----:B------:R-:W4:Y:S01]  /*9a1c0*/  LDL.LU R20, [R1+0x1004] ;  /* 0x0010040001147983 */ /* 0x000f220000300800 */
[----:B-1----:R-:W-:Y:S01]  /*9a1d0*/  IMAD.MOV.U32 R11, RZ, RZ, R18 ;  /* 0x000000ffff0b7224 */ /* 0x002fe200078e0012 */
[----:B------:R-:W-:-:S02]  /*9a1e0*/  MOV R10, R17 ;  /* 0x00000011000a7202 */ /* 0x000fc40000000f00 */
[----:B------:R-:W4:Y:S04]  /*9a1f0*/  LDL.LU R18, [R1+0x1044] ;  /* 0x0010440001127983 */ /* 0x000f280000300800 */
[----:B------:R-:W4:Y:S01]  /*9a200*/  LDL.LU R17, [R1+0x1048] ;  /* 0x0010480001117983 */ /* 0x000f220000300800 */
[-C--:B------:R-:W-:Y:S02]  /*9a210*/  IADD3 R16, P1, R16, R5.reuse, RZ ;  /* 0x0000000510107210 */ /* 0x080fe40007f3e0ff */
[----:B------:R-:W-:Y:S01]  /*9a220*/  IADD3 R14, P2, R14, R5, RZ ;  /* 0x000000050e0e7210 */ /* 0x000fe20007f5e0ff */
[----:B------:R1:W-:Y:S02]  /*9a230*/  LDGSTS.E [R3+0x1280], desc[UR60][R10.64], P0 ;  /* 0x012800000a037fae */ /* 0x0003e4000812187c */
[----:B------:R-:W-:Y:S01]  /*9a240*/  IMAD.X R21, R21, 0x1, R0, P1 ;  /* 0x0000000115157824 */ /* 0x000fe200008e0600 */
[----:B------:R-:W-:Y:S01]  /*9a250*/  IADD3.X R15, R15, R0, RZ, P2, !PT ;  /* 0x000000000f0f7210 */ /* 0x000fe200017fe4ff */
[----:B------:R1:W-:Y:S04]  /*9a260*/  STL [R1+0xf08], R16 ;  /* 0x000f081001007387 */ /* 0x0003e80000100800 */
[----:B------:R1:W-:Y:S02]  /*9a270*/  STL [R1+0xf04], R21 ;  /* 0x000f041501007387 */ /* 0x0003e40000100800 */
[----:B-1----:R-:W-:-:S02]  /*9a280*/  IMAD.MOV.U32 R10, RZ, RZ, R16 ;  /* 0x000000ffff0a7224 */ /* 0x002fc400078e0010 */
[----:B------:R-:W-:Y:S01]  /*9a290*/  IMAD.MOV.U32 R11, RZ, RZ, R21 ;  /* 0x000000ffff0b7224 */ /* 0x000fe200078e0015 */
[----:B------:R-:W-:Y:S04]  /*9a2a0*/  STL [R1+0xf48], R14 ;  /* 0x000f480e01007387 */ /* 0x000fe80000100800 */
[----:B------:R-:W4:Y:S04]  /*9a2b0*/  LDL.LU R16, [R1+0x1088] ;  /* 0x0010880001107983 */ /* 0x000f280000300800 */
[----:B------:R1:W-:Y:S04]  /*9a2c0*/  LDGSTS.E [R3+0x1680], desc[UR60][R10.64], P0 ;  /* 0x016800000a037fae */ /* 0x0003e8000812187c */
[----:B------:R1:W-:Y:S04]  /*9a2d0*/  STL [R1+0xf44], R15 ;  /* 0x000f440f01007387 */ /* 0x0003e80000100800 */
[----:B------:R-:W4:Y:S01]  /*9a2e0*/  LDL.LU R21, [R1+0x1084] ;  /* 0x0010840001157983 */ /* 0x000f220000300800 */
[----:B-1----:R-:W-:Y:S01]  /*9a2f0*/  MOV R10, R14 ;  /* 0x0000000e000a7202 */ /* 0x002fe20000000f00 */
[----:B------:R-:W-:-:S02]  /*9a300*/  IMAD.MOV.U32 R11, RZ, RZ, R15 ;  /* 0x000000ffff0b7224 */ /* 0x000fc400078e000f */
[----:B------:R-:W4:Y:S04]  /*9a310*/  LDL.LU R15, [R1+0x10c4] ;  /* 0x0010c400010f7983 */ /* 0x000f280000300800 */
[----:B------:R-:W4:Y:S04]  /*9a320*/  LDL.LU R14, [R1+0x10c8] ;  /* 0x0010c800010e7983 */ /* 0x000f280000300800 */
[----:B------:R1:W-:Y:S01]  /*9a330*/  LDGSTS.E [R3+0x1a80], desc[UR60][R10.64], P0 ;  /* 0x01a800000a037fae */ /* 0x0003e2000812187c */
[----:B--2---:R-:W-:-:S05]  /*9a340*/  IADD3 R12, P1, R12, R5, RZ ;  /* 0x000000050c0c7210 */ /* 0x004fca0007f3e0ff */
[----:B------:R2:W-:Y:S01]  /*9a350*/  STL [R1+0xf88], R12 ;  /* 0x000f880c01007387 */ /* 0x0005e20000100800 */
[----:B-1----:R-:W-:Y:S02]  /*9a360*/  IMAD.MOV.U32 R10, RZ, RZ, R12 ;  /* 0x000000ffff0a7224 */ /* 0x002fe400078e000c */
[----:B---3--:R-:W-:-:S04]  /*9a370*/  IMAD.X R22, R22, 0x1, R0, P1 ;  /* 0x0000000116167824 */ /* 0x008fc800008e0600 */
[----:B------:R-:W-:Y:S01]  /*9a380*/  IMAD.MOV.U32 R11, RZ, RZ, R22 ;  /* 0x000000ffff0b7224 */ /* 0x000fe200078e0016 */
[-C--:B----4-:R-:W-:Y:S01]  /*9a390*/  IADD3 R4, P2, R4, R5.reuse, RZ ;  /* 0x0000000504047210 */ /* 0x090fe20007f5e0ff */
[----:B------:R1:W-:Y:S03]  /*9a3a0*/  STL [R1+0xf84], R22 ;  /* 0x000f841601007387 */ /* 0x0003e60000100800 */
[----:B------:R-:W-:Y:S01]  /*9a3b0*/  IADD3.X R13, R13, R0, RZ, P2, !PT ;  /* 0x000000000d0d7210 */ /* 0x000fe200017fe4ff */
[----:B------:R-:W-:Y:S04]  /*9a3c0*/  STL [R1+0xfc8], R4 ;  /* 0x000fc80401007387 */ /* 0x000fe80000100800 */
[----:B--2---:R-:W2:Y:S04]  /*9a3d0*/  LDL.LU R12, [R1+0x1108] ;  /* 0x00110800010c7983 */ /* 0x004ea80000300800 */
[----:B------:R3:W-:Y:S04]  /*9a3e0*/  LDGSTS.E [R3+0x1e80], desc[UR60][R10.64], P0 ;  /* 0x01e800000a037fae */ /* 0x0007e8000812187c */
[----:B------:R4:W-:Y:S04]  /*9a3f0*/  STL [R1+0xfc4], R13 ;  /* 0x000fc40d01007387 */ /* 0x0009e80000100800 */
[----:B-1----:R-:W2:Y:S01]  /*9a400*/  LDL.LU R22, [R1+0x1104] ;  /* 0x0011040001167983 */ /* 0x002ea20000300800 */
[----:B------:R-:W-:-:S02]  /*9a410*/  IADD3 R19, P1, R19, R5, RZ ;  /* 0x0000000513137210 */ /* 0x000fc40007f3e0ff */
[----:B---3--:R-:W-:Y:S01]  /*9a420*/  MOV R10, R4 ;  /* 0x00000004000a7202 */ /* 0x008fe20000000f00 */
[----:B------:R-:W-:Y:S02]  /*9a430*/  IMAD.MOV.U32 R11, RZ, RZ, R13 ;  /* 0x000000ffff0b7224 */ /* 0x000fe400078e000d */
[----:B----4-:R-:W3:Y:S04]  /*9a440*/  LDL.LU R13, [R1+0x1144] ;  /* 0x00114400010d7983 */ /* 0x010ee80000300800 */
[----:B------:R-:W4:Y:S01]  /*9a450*/  LDL.LU R4, [R1+0x1148] ;  /* 0x0011480001047983 */ /* 0x000f220000300800 */
[----:B------:R-:W-:-:S03]  /*9a460*/  IMAD.X R20, R20, 0x1, R0, P1 ;  /* 0x0000000114147824 */ /* 0x000fc600008e0600 */
[----:B------:R1:W-:Y:S04]  /*9a470*/  LDGSTS.E [R3+0x2280], desc[UR60][R10.64], P0 ;  /* 0x022800000a037fae */ /* 0x0003e8000812187c */
[----:B------:R1:W-:Y:S04]  /*9a480*/  STL [R1+0x1008], R19 ;  /* 0x0010081301007387 */ /* 0x0003e80000100800 */
[----:B------:R1:W-:Y:S01]  /*9a490*/  STL [R1+0x1004], R20 ;  /* 0x0010041401007387 */ /* 0x0003e20000100800 */
[----:B------:R-:W-:Y:S01]  /*9a4a0*/  IADD3 R17, P2, R17, R5, RZ ;  /* 0x0000000511117210 */ /* 0x000fe20007f5e0ff */
[----:B-1----:R-:W-:-:S02]  /*9a4b0*/  IMAD.MOV.U32 R10, RZ, RZ, R19 ;  /* 0x000000ffff0a7224 */ /* 0x002fc400078e0013 */
[----:B------:R-:W-:Y:S01]  /*9a4c0*/  IMAD.MOV.U32 R11, RZ, RZ, R20 ;  /* 0x000000ffff0b7224 */ /* 0x000fe200078e0014 */
[----:B------:R-:W-:Y:S01]  /*9a4d0*/  IADD3.X R18, R18, R0, RZ, P2, !PT ;  /* 0x0000000012127210 */ /* 0x000fe200017fe4ff */
[----:B------:R-:W-:Y:S04]  /*9a4e0*/  STL [R1+0x1048], R17 ;  /* 0x0010481101007387 */ /* 0x000fe80000100800 */
[----:B------:R-:W3:Y:S04]  /*9a4f0*/  LDL.LU R19, [R1+0x1188] ;  /* 0x0011880001137983 */ /* 0x000ee80000300800 */
[----:B------:R1:W-:Y:S04]  /*9a500*/  STL [R1+0x1044], R18 ;  /* 0x0010441201007387 */ /* 0x0003e80000100800 */
[----:B------:R1:W-:Y:S04]  /*9a510*/  LDGSTS.E [R3+0x2680], desc[UR60][R10.64], P0 ;  /* 0x026800000a037fae */ /* 0x0003e8000812187c */
[----:B------:R-:W3:Y:S01]  /*9a520*/  LDL.LU R20, [R1+0x1184] ;  /* 0x0011840001147983 */ /* 0x000ee20000300800 */
[----:B-1----:R-:W-:Y:S01]  /*9a530*/  IMAD.MOV.U32 R11, RZ, RZ, R18 ;  /* 0x000000ffff0b7224 */ /* 0x002fe200078e0012 */
[----:B------:R-:W-:-:S02]  /*9a540*/  MOV R10, R17 ;  /* 0x00000011000a7202 */ /* 0x000fc40000000f00 */
[----:B------:R-:W3:Y:S04]  /*9a550*/  LDL.LU R18, [R1+0x11c4] ;  /* 0x0011c40001127983 */ /* 0x000ee80000300800 */
[----:B------:R-:W3:Y:S01]  /*9a560*/  LDL.LU R17, [R1+0x11c8] ;  /* 0x0011c80001117983 */ /* 0x000ee20000300800 */
[----:B------:R-:W-:-:S03]  /*9a570*/  IADD3 R16, P1, R16, R5, RZ ;  /* 0x0000000510107210 */ /* 0x000fc60007f3e0ff */
[----:B------:R1:W-:Y:S02]  /*9a580*/  LDGSTS.E [R3+0x2a80], desc[UR60][R10.64], P0 ;  /* 0x02a800000a037fae */ /* 0x0003e4000812187c */
[----:B------:R-:W-:Y:S02]  /*9a590*/  IMAD.X R21, R21, 0x1, R0, P1 ;  /* 0x0000000115157824 */ /* 0x000fe400008e0600 */
[----:B------:R1:W-:Y:S01]  /*9a5a0*/  STL [R1+0x1088], R16 ;  /* 0x0010881001007387 */ /* 0x0003e20000100800 */
[----:B------:R-:W-:-:S03]  /*9a5b0*/  IADD3 R14, P2, R14, R5, RZ ;  /* 0x000000050e0e7210 */ /* 0x000fc60007f5e0ff */
[----:B------:R1:W-:Y:S01]  /*9a5c0*/  STL [R1+0x1084], R21 ;  /* 0x0010841501007387 */ /* 0x0003e20000100800 */
[----:B------:R-:W-:Y:S01]  /*9a5d0*/  IADD3.X R15, R15, R0, RZ, P2, !PT ;  /* 0x000000000f0f7210 */ /* 0x000fe200017fe4ff */
[----:B-1----:R-:W-:Y:S02]  /*9a5e0*/  IMAD.MOV.U32 R10, RZ, RZ, R16 ;  /* 0x000000ffff0a7224 */ /* 0x002fe400078e0010 */
[----:B------:R-:W-:Y:S01]  /*9a5f0*/  IMAD.MOV.U32 R11, RZ, RZ, R21 ;  /* 0x000000ffff0b7224 */ /* 0x000fe200078e0015 */
[----:B------:R-:W-:Y:S04]  /*9a600*/  STL [R1+0x10c8], R14 ;  /* 0x0010c80e01007387 */ /* 0x000fe80000100800 */
[----:B------:R-:W3:Y:S04]  /*9a610*/  LDL.LU R16, [R1+0x1208] ;  /* 0x0012080001107983 */ /* 0x000ee80000300800 */
[----:B------:R1:W-:Y:S04]  /*9a620*/  LDGSTS.E [R3+0x2e80], desc[UR60][R10.64], P0 ;  /* 0x02e800000a037fae */ /* 0x0003e8000812187c */
[----:B------:R1:W-:Y:S04]  /*9a630*/  STL [R1+0x10c4], R15 ;  /* 0x0010c40f01007387 */ /* 0x0003e80000100800 */
[----:B------:R-:W3:Y:S01]  /*9a640*/  LDL.LU R21, [R1+0x1204] ;  /* 0x0012040001157983 */ /* 0x000ee20000300800 */
[----:B-1----:R-:W-:Y:S01]  /*9a650*/  MOV R10, R14 ;  /* 0x0000000e000a7202 */ /* 0x002fe20000000f00 */
[----:B------:R-:W-:-:S02]  /*9a660*/  IMAD.MOV.U32 R11, RZ, RZ, R15 ;  /* 0x000000ffff0b7224 */ /* 0x000fc400078e000f */
[----:B------:R-:W3:Y:S04]  /*9a670*/  LDL.LU R15, [R1+0x1244] ;  /* 0x00124400010f7983 */ /* 0x000ee80000300800 */
[----:B------:R-:W3:Y:S04]  /*9a680*/  LDL.LU R14, [R1+0x1248] ;  /* 0x00124800010e7983 */ /* 0x000ee80000300800 */
[----:B------:R1:W-:Y:S01]  /*9a690*/  LDGSTS.E [R3+0x3280], desc[UR60][R10.64], P0 ;  /* 0x032800000a037fae */ /* 0x0003e2000812187c */
[----:B--2---:R-:W-:-:S05]  /*9a6a0*/  IADD3 R12, P1, R12, R5, RZ ;  /* 0x000000050c0c7210 */ /* 0x004fca0007f3e0ff */
[----:B------:R2:W-:Y:S01]  /*9a6b0*/  STL [R1+0x1108], R12 ;  /* 0x0011080c01007387 */ /* 0x0005e20000100800 */
[----:B-1----:R-:W-:Y:S02]  /*9a6c0*/  IMAD.MOV.U32 R10, RZ, RZ, R12 ;  /* 0x000000ffff0a7224 */ /* 0x002fe400078e000c */
[----:B------:R-:W-:-:S04]  /*9a6d0*/  IMAD.X R22, R22, 0x1, R0, P1 ;  /* 0x0000000116167824 */ /* 0x000fc800008e0600 */
[----:B------:R-:W-:Y:S01]  /*9a6e0*/  IMAD.MOV.U32 R11, RZ, RZ, R22 ;  /* 0x000000ffff0b7224 */ /* 0x000fe200078e0016 */
[----:B------:R1:W-:Y:S04]  /*9a6f0*/  STL [R1+0x1104], R22 ;  /* 0x0011041601007387 */ /* 0x0003e80000100800 */
[----:B------:R1:W-:Y:S01]  /*9a700*/  LDGSTS.E [R3+0x3680], desc[UR60][R10.64], P0 ;  /* 0x036800000a037fae */ /* 0x0003e2000812187c */
[----:B----4-:R-:W-:-:S04]  /*9a710*/  IADD3 R4, P2, R4, R5, RZ ;  /* 0x0000000504047210 */ /* 0x010fc80007f5e0ff */
[----:B---3--:R-:W-:Y:S01]  /*9a720*/  IADD3.X R13, R13, R0, RZ, P2, !PT ;  /* 0x000000000d0d7210 */ /* 0x008fe200017fe4ff */
[----:B------:R-:W-:Y:S04]  /*9a730*/  STL [R1+0x1148], R4 ;  /* 0x0011480401007387 */ /* 0x000fe80000100800 */
[----:B--2---:R-:W2:Y:S01]  /*9a740*/  LDL.LU R12, [R1+0x1288] ;  /* 0x00128800010c7983 */ /* 0x004ea20000300800 */
[----:B-1----:R-:W-:Y:S01]  /*9a750*/  MOV R10, R4 ;  /* 0x00000004000a7202 */ /* 0x002fe20000000f00 */
[----:B------:R-:W-:Y:S02]  /*9a760*/  IMAD.MOV.U32 R11, RZ, RZ, R13 ;  /* 0x000000ffff0b7224 */ /* 0x000fe400078e000d */
[----:B------:R1:W-:Y:S04]  /*9a770*/  STL [R1+0x1144], R13 ;  /* 0x0011440d01007387 */ /* 0x0003e80000100800 */
[----:B------:R-:W3:Y:S04]  /*9a780*/  LDL.LU R22, [R1+0x1284] ;  /* 0x0012840001167983 */ /* 0x000ee80000300800 */
[----:B------:R4:W-:Y:S04]  /*9a790*/  LDGSTS.E [R3+0x3a80], desc[UR60][R10.64], P0 ;  /* 0x03a800000a037fae */ /* 0x0009e8000812187c */
[----:B-1----:R-:W3:Y:S01]  /*9a7a0*/  LDL.LU R13, [R1+0x12c4] ;  /* 0x0012c400010d7983 */ /* 0x002ee20000300800 */
[----:B------:R-:W-:-:S03]  /*9a7b0*/  IADD3 R19, P1, R19, R5, RZ ;  /* 0x0000000513137210 */ /* 0x000fc60007f3e0ff */
[----:B------:R-:W3:Y:S04]  /*9a7c0*/  LDL.LU R4, [R1+0x12c8] ;  /* 0x0012c80001047983 */ /* 0x000ee80000300800 */
[----:B------:R1:W-:Y:S01]  /*9a7d0*/  STL [R1+0x1188], R19 ;  /* 0x0011881301007387 */ /* 0x0003e20000100800 */
[----:B----4-:R-:W-:Y:S02]  /*9a7e0*/  IMAD.MOV.U32 R10, RZ, RZ, R19 ;  /* 0x000000ffff0a7224 */ /* 0x010fe400078e0013 */
[----:B------:R-:W-:-:S04]  /*9a7f0*/  IMAD.X R20, R20, 0x1, R0, P1 ;  /* 0x0000000114147824 */ /* 0x000fc800008e0600 */
[----:B------:R-:W-:Y:S01]  /*9a800*/  IMAD.MOV.U32 R11, RZ, RZ, R20 ;  /* 0x000000ffff0b7224 */ /* 0x000fe200078e0014 */
[----:B------:R4:W-:Y:S04]  /*9a810*/  STL [R1+0x1184], R20 ;  /* 0x0011841401007387 */ /* 0x0009e80000100800 */
[----:B------:R4:W-:Y:S01]  /*9a820*/  LDGSTS.E [R3+0x3e80], desc[UR60][R10.64], P0 ;  /* 0x03e800000a037fae */ /* 0x0009e2000812187c */
[----:B------:R-:W-:-:S04]  /*9a830*/  IADD3 R17, P2, R17, R5, RZ ;  /* 0x0000000511117210 */ /* 0x000fc80007f5e0ff */
[----:B------:R-:W-:Y:S01]  /*9a840*/  IADD3.X R18, R18, R0, RZ, P2, !PT ;  /* 0x0000000012127210 */ /* 0x000fe200017fe4ff */
[----:B------:R-:W-:Y:S04]  /*9a850*/  STL [R1+0x11c8], R17 ;  /* 0x0011c81101007387 */ /* 0x000fe80000100800 */
[----:B-1----:R-:W3:Y:S01]  /*9a860*/  LDL.LU R19, [R1+0x1308] ;  /* 0x0013080001137983 */ /* 0x002ee20000300800 */
[----:B----4-:R-:W-:Y:S01]  /*9a870*/  IMAD.MOV.U32 R11, RZ, RZ, R18 ;  /* 0x000000ffff0b7224 */ /* 0x010fe200078e0012 */
[----:B------:R-:W-:Y:S02]  /*9a880*/  MOV R10, R17 ;  /* 0x00000011000a7202 */ /* 0x000fe40000000f00 */
[----:B------:R1:W-:Y:S04]  /*9a890*/  STL [R1+0x11c4], R18 ;  /* 0x0011c41201007387 */ /* 0x0003e80000100800 */
[----:B------:R-:W4:Y:S04]  /*9a8a0*/  LDL.LU R20, [R1+0x1304] ;  /* 0x0013040001147983 */ /* 0x000f280000300800 */
[----:B------:R1:W-:Y:S04]  /*9a8b0*/  LDGSTS.E [R3+0x4280], desc[UR60][R10.64], P0 ;  /* 0x042800000a037fae */ /* 0x0003e8000812187c */
[----:B-1----:R-:W4:Y:S04]  /*9a8c0*/  LDL.LU R18, [R1+0x1344] ;  /* 0x0013440001127983 */ /* 0x002f280000300800 */
[----:B------:R-:W4:Y:S01]  /*9a8d0*/  LDL.LU R17, [R1+0x1348] ;  /* 0x0013480001117983 */ /* 0x000f220000300800 */
[----:B------:R-:W-:-:S05]  /*9a8e0*/  IADD3 R16, P1, R16, R5, RZ ;  /* 0x0000000510107210 */ /* 0x000fca0007f3e0ff */
[----:B------:R-:W-:Y:S02]  /*9a8f0*/  IMAD.X R21, R21, 0x1, R0, P1 ;  /* 0x0000000115157824 */ /* 0x000fe400008e0600 */
[----:B------:R-:W-:Y:S02]  /*9a900*/  IMAD.MOV.U32 R10, RZ, RZ, R16 ;  /* 0x000000ffff0a7224 */ /* 0x000fe400078e0010 */
[----:B------:R-:W-:Y:S01]  /*9a910*/  IMAD.MOV.U32 R11, RZ, RZ, R21 ;  /* 0x000000ffff0b7224 */ /* 0x000fe200078e0015 */
[----:B------:R1:W-:Y:S01]  /*9a920*/  STL [R1+0x1208], R16 ;  /* 0x0012081001007387 */ /* 0x0003e20000100800 */
[----:B------:R-:W-:-:S03]  /*9a930*/  IADD3 R14, P2, R14, R5, RZ ;  /* 0x000000050e0e7210 */ /* 0x000fc60007f5e0ff */
[----:B------:R1:W-:Y:S01]  /*9a940*/  STL [R1+0x1204], R21 ;  /* 0x0012041501007387 */ /* 0x0003e20000100800 */
[----:B------:R-:W-:-:S03]  /*9a950*/  IADD3.X R15, R15, R0, RZ, P2, !PT ;  /* 0x000000000f0f7210 */ /* 0x000fc600017fe4ff */
[----:B------:R-:W-:Y:S04]  /*9a960*/  STL [R1+0x1248], R14 ;  /* 0x0012480e01007387 */ /* 0x000fe80000100800 */
[----:B------:R1:W-:Y:S04]  /*9a970*/  LDGSTS.E [R3+0x4680], desc[UR60][R10.64], P0 ;  /* 0x046800000a037fae */ /* 0x0003e8000812187c */
[----:B-1----:R-:W4:Y:S04]  /*9a980*/  LDL.LU R16, [R1+0x1388] ;  /* 0x0013880001107983 */ /* 0x002f280000300800 */
[----:B------:R1:W-:Y:S01]  /*9a990*/  STL [R1+0x1244], R15 ;  /* 0x0012440f01007387 */ /* 0x0003e20000100800 */
[----:B------:R-:W-:Y:S01]  /*9a9a0*/  MOV R10, R14 ;  /* 0x0000000e000a7202 */ /* 0x000fe20000000f00 */
[----:B------:R-:W-:-:S02]  /*9a9b0*/  IMAD.MOV.U32 R11, RZ, RZ, R15 ;  /* 0x000000ffff0b7224 */ /* 0x000fc400078e000f */
[----:B------:R-:W4:Y:S04]  /*9a9c0*/  LDL.LU R21, [R1+0x1384] ;  /* 0x0013840001157983 */ /* 0x000f280000300800 */
[----:B-1----:R-:W4:Y:S04]  /*9a9d0*/  LDL.LU R15, [R1+0x13c4] ;  /* 0x0013c400010f7983 */ /* 0x002f280000300800 */
[----:B------:R1:W-:Y:S04]  /*9a9e0*/  LDGSTS.E [R3+0x4a80], desc[UR60][R10.64], P0 ;  /* 0x04a800000a037fae */ /* 0x0003e8000812187c */
[----:B------:R-:W4:Y:S01]  /*9a9f0*/  LDL.LU R14, [R1+0x13c8] ;  /* 0x0013c800010e7983 */ /* 0x000f220000300800 */
[----:B--2---:R-:W-:-:S05]  /*9aa00*/  IADD3 R12, P1, R12, R5, RZ ;  /* 0x000000050c0c7210 */ /* 0x004fca0007f3e0ff */
[----:B---3--:R-:W-:Y:S02]  /*9aa10*/  IMAD.X R22, R22, 0x1, R0, P1 ;  /* 0x0000000116167824 */ /* 0x008fe400008e0600 */
[----:B-1----:R-:W-:Y:S02]  /*9aa20*/  IMAD.MOV.U32 R10, RZ, RZ, R12 ;  /* 0x000000ffff0a7224 */ /* 0x002fe400078e000c */
[----:B------:R-:W-:Y:S01]  /*9aa30*/  IMAD.MOV.U32 R11, RZ, RZ, R22 ;  /* 0x000000ffff0b7224 */ /* 0x000fe200078e0016 */
[----:B------:R1:W-:Y:S01]  /*9aa40*/  STL [R1+0x1288], R12 ;  /* 0x0012880c01007387 */ /* 0x0003e20000100800 */
[----:B------:R-:W-:-:S03]  /*9aa50*/  IADD3 R4, P2, R4, R5, RZ ;  /* 0x0000000504047210 */ /* 0x000fc60007f5e0ff */
[----:B------:R-:W-:Y:S01]  /*9aa60*/  STL [R1+0x1284], R22 ;  /* 0x0012841601007387 */ /* 0x000fe20000100800 */
[----:B------:R-:W-:-:S03]  /*9aa70*/  IADD3.X R13, R13, R0, RZ, P2, !PT ;  /* 0x000000000d0d7210 */ /* 0x000fc600017fe4ff */
[----:B------:R-:W-:Y:S04]  /*9aa80*/  STL [R1+0x12c8], R4 ;  /* 0x0012c80401007387 */ /* 0x000fe80000100800 */
[----:B-1----:R-:W2:Y:S04]  /*9aa90*/  LDL.LU R12, [R1+0x1408] ;  /* 0x00140800010c7983 */ /* 0x002ea80000300800 */
[----:B------:R1:W-:Y:S04]  /*9aaa0*/  LDGSTS.E [R3+0x4e80], desc[UR60][R10.64], P0 ;  /* 0x04e800000a037fae */ /* 0x0003e8000812187c */
[----:B------:R3:W-:Y:S01]  /*9aab0*/  STL [R1+0x12c4], R13 ;  /* 0x0012c40d01007387 */ /* 0x0007e20000100800 */
[----:B-1----:R-:W-:Y:S01]  /*9aac0*/  MOV R10, R4 ;  /* 0x00000004000a7202 */ /* 0x002fe20000000f00 */
[----:B------:R-:W-:-:S02]  /*9aad0*/  IMAD.MOV.U32 R11, RZ, RZ, R13 ;  /* 0x000000ffff0b7224 */ /* 0x000fc400078e000d */
[----:B---3--:R-:W3:Y:S01]  /*9aae0*/  LDL.LU R13, [R1+0x1404] ;  /* 0x00140400010d7983 */ /* 0x008ee20000300800 */
[----:B------:R-:W-:-:S03]  /*9aaf0*/  IADD3 R19, P1, R19, R5, RZ ;  /* 0x0000000513137210 */ /* 0x000fc60007f3e0ff */
[----:B------:R-:W3:Y:S04]  /*9ab00*/  LDL.LU R23, [R1+0x1444] ;  /* 0x0014440001177983 */ /* 0x000ee80000300800 */
[----:B------:R-:W3:Y:S01]  /*9ab10*/  LDL.LU R4, [R1+0x1448] ;  /* 0x0014480001047983 */ /* 0x000ee20000300800 */
[----:B----4-:R-:W-:-:S03]  /*9ab20*/  IMAD.X R20, R20, 0x1, R0, P1 ;  /* 0x0000000114147824 */ /* 0x010fc600008e0600 */
[----:B------:R1:W-:Y:S04]  /*9ab30*/  LDGSTS.E [R3+0x5280], desc[UR60][R10.64], P0 ;  /* 0x052800000a037fae */ /* 0x0003e8000812187c */
[----:B------:R4:W-:Y:S01]  /*9ab40*/  STL [R1+0x1308], R19 ;  /* 0x0013081301007387 */ /* 0x0009e20000100800 */
[----:B------:R-:W-:Y:S01]  /*9ab50*/  IADD3 R17, P2, R17, R5, RZ ;  /* 0x0000000511117210 */ /* 0x000fe20007f5e0ff */
[----:B-1----:R-:W-:Y:S02]  /*9ab60*/  IMAD.MOV.U32 R10, RZ, RZ, R19 ;  /* 0x000000ffff0a7224 */ /* 0x002fe400078e0013 */
[----:B------:R-:W-:Y:S01]  /*9ab70*/  IMAD.MOV.U32 R11, RZ, RZ, R20 ;  /* 0x000000ffff0b7224 */ /* 0x000fe200078e0014 */
[----:B------:R-:W-:Y:S01]  /*9ab80*/  IADD3.X R18, R18, R0, RZ, P2, !PT ;  /* 0x0000000012127210 */ /* 0x000fe200017fe4ff */
[----:B------:R1:W-:Y:S04]  /*9ab90*/  STL [R1+0x1304], R20 ;  /* 0x0013041401007387 */ /* 0x0003e80000100800 */
[----:B------:R-:W-:Y:S04]  /*9aba0*/  STL [R1+0x1348], R17 ;  /* 0x0013481101007387 */ /* 0x000fe80000100800 */
[----:B----4-:R-:W4:Y:S04]  /*9abb0*/  LDL.LU R19, [R1+0x1488] ;  /* 0x0014880001137983 */ /* 0x010f280000300800 */
[----:B------:R1:W-:Y:S04]  /*9abc0*/  STL [R1+0x1344], R18 ;  /* 0x0013441201007387 */ /* 0x0003e80000100800 */
[----:B------:R1:W-:Y:S04]  /*9abd0*/  LDGSTS.E [R3+0x5680], desc[UR60][R10.64], P0 ;  /* 0x056800000a037fae */ /* 0x0003e8000812187c */
[----:B-1----:R-:W4:Y:S01]  /*9abe0*/  LDL.LU R20, [R1+0x1484] ;  /* 0x0014840001147983 */ /* 0x002f220000300800 */
[----:B------:R-:W-:Y:S01]  /*9abf0*/  IMAD.MOV.U32 R11, RZ, RZ, R18 ;  /* 0x000000ffff0b7224 */ /* 0x000fe200078e0012 */
[----:B------:R-:W-:-:S02]  /*9ac00*/  MOV R10, R17 ;  /* 0x00000011000a7202 */ /* 0x000fc40000000f00 */
[----:B------:R-:W4:Y:S04]  /*9ac10*/  LDL.LU R18, [R1+0x14c4] ;  /* 0x0014c40001127983 */ /* 0x000f280000300800 */
[----:B------:R-:W4:Y:S01]  /*9ac20*/  LDL.LU R17, [R1+0x14c8] ;  /* 0x0014c80001117983 */ /* 0x000f220000300800 */
[----:B------:R-:W-:-:S03]  /*9ac30*/  IADD3 R16, P1, R16, R5, RZ ;  /* 0x0000000510107210 */ /* 0x000fc60007f3e0ff */
[----:B------:R1:W-:Y:S02]  /*9ac40*/  LDGSTS.E [R3+0x5a80], desc[UR60][R10.64], P0 ;  /* 0x05a800000a037fae */ /* 0x0003e4000812187c */
[----:B------:R-:W-:Y:S02]  /*9ac50*/  IMAD.X R21, R21, 0x1, R0, P1 ;  /* 0x0000000115157824 */ /* 0x000fe400008e0600 */
[----:B------:R1:W-:Y:S01]  /*9ac60*/  STL [R1+0x1388], R16 ;  /* 0x0013881001007387 */ /* 0x0003e20000100800 */
[----:B------:R-:W-:Y:S01]  /*9ac70*/  IADD3 R14, P2, R14, R5, RZ ;  /* 0x000000050e0e7210 */ /* 0x000fe20007f5e0ff */
[----:B-1----:R-:W-:-:S03]  /*9ac80*/  IMAD.MOV.U32 R10, RZ, RZ, R16 ;  /* 0x000000ffff0a7224 */ /* 0x002fc600078e0010 */
[----:B------:R-:W-:Y:S01]  /*9ac90*/  IADD3.X R15, R15, R0, RZ, P2, !PT ;  /* 0x000000000f0f7210 */ /* 0x000fe200017fe4ff */
[----:B------:R-:W-:Y:S01]  /*9aca0*/  IMAD.MOV.U32 R11, RZ, RZ, R21 ;  /* 0x000000ffff0b7224 */ /* 0x000fe200078e0015 */
[----:B------:R-:W-:Y:S04]  /*9acb0*/  STL [R1+0x1384], R21 ;  /* 0x0013841501007387 */ /* 0x000fe80000100800 */
        /* <DEDUP_REMOVED lines=11> */
[----:B------:R-:W-:Y:S01]  /*9ad70*/  STL [R1+0x1408], R12 ;  /* 0x0014080c01007387 */ /* 0x000fe20000100800 */
[----:B-1----:R-:W-:Y:S02]  /*9ad80*/  IMAD.MOV.U32 R10, RZ, RZ, R12 ;  /* 0x000000ffff0a7224 */ /* 0x002fe400078e000c */
[----:B---3--:R-:W-:Y:S01]  /*9ad90*/  IMAD.X R13, R13, 0x1, R0, P1 ;  /* 0x000000010d0d7824 */ /* 0x008fe200008e0600 */
[----:B------:R-:W-:-:S04]  /*9ada0*/  IADD3 R4, P2, R4, R5, RZ ;  /* 0x0000000504047210 */ /* 0x000fc80007f5e0ff */
[----:B------:R1:W-:Y:S01]  /*9adb0*/  STL [R1+0x1404], R13 ;  /* 0x0014040d01007387 */ /* 0x0003e20000100800 */
[----:B------:R-:W-:Y:S01]  /*9adc0*/  IMAD.MOV.U32 R11, RZ, RZ, R13 ;  /* 0x000000ffff0b7224 */ /* 0x000fe200078e000d */
[----:B------:R-:W-:Y:S02]  /*9add0*/  IADD3.X R23, R23, R0, RZ, P2, !PT ;  /* 0x0000000017177210 */ /* 0x000fe400017fe4ff */
[----:B------:R2:W-:Y:S04]  /*9ade0*/  STL [R1+0x1448], R4 ;  /* 0x0014480401007387 */ /* 0x0005e80000100800 */
[----:B------:R-:W3:Y:S04]  /*9adf0*/  LDL.LU R21, [R1+0x1584] ;  /* 0x0015840001157983 */ /* 0x000ee80000300800 */
[----:B------:R-:W-:Y:S04]  /*9ae00*/  STL [R1+0x1444], R23 ;  /* 0x0014441701007387 */ /* 0x000fe80000100800 */
[----:B-1----:R-:W3:Y:S04]  /*9ae10*/  LDL.LU R13, [R1+0x1588] ;  /* 0x00158800010d7983 */ /* 0x002ee80000300800 */
[----:B------:R1:W-:Y:S04]  /*9ae20*/  LDGSTS.E [R3+0x6680], desc[UR60][R10.64], P0 ;  /* 0x066800000a037fae */ /* 0x0003e8000812187c */
[----:B------:R-:W3:Y:S01]  /*9ae30*/  LDL.LU R12, [R1+0x15c4] ;  /* 0x0015c400010c7983 */ /* 0x000ee20000300800 */
[----:B----4-:R-:W-:-:S02]  /*9ae40*/  IADD3 R19, P1, R19, R5, RZ ;  /* 0x0000000513137210 */ /* 0x010fc40007f3e0ff */
[----:B-1----:R-:W-:Y:S01]  /*9ae50*/  MOV R10, R4 ;  /* 0x00000004000a7202 */ /* 0x002fe20000000f00 */
[----:B------:R-:W-:Y:S01]  /*9ae60*/  IMAD.MOV.U32 R11, RZ, RZ, R23 ;  /* 0x000000ffff0b7224 */ /* 0x000fe200078e0017 */
[----:B--2---:R-:W2:Y:S01]  /*9ae70*/  LDL.LU R4, [R1+0x15c8] ;  /* 0x0015c80001047983 */ /* 0x004ea20000300800 */
[----:B------:R-:W-:-:S03]  /*9ae80*/  IMAD.X R20, R20, 0x1, R0, P1 ;  /* 0x0000000114147824 */ /* 0x000fc600008e0600 */
[----:B------:R-:W-:Y:S04]  /*9ae90*/  STL [R1+0x1488], R19 ;  /* 0x0014881301007387 */ /* 0x000fe80000100800 */
[----:B------:R1:W-:Y:S01]  /*9aea0*/  LDGSTS.E [R3+0x6a80], desc[UR60][R10.64], P0 ;  /* 0x06a800000a037fae */ /* 0x0003e2000812187c */
[----:B------:R-:W-:-:S03]  /*9aeb0*/  IADD3 R17, P2, R17, R5, RZ ;  /* 0x0000000511117210 */ /* 0x000fc60007f5e0ff */
[----:B------:R4:W-:Y:S01]  /*9aec0*/  STL [R1+0x1484], R20 ;  /* 0x0014841401007387 */ /* 0x0009e20000100800 */
[----:B------:R-:W-:Y:S01]  /*9aed0*/  IADD3.X R18, R18, R0, RZ, P2, !PT ;  /* 0x0000000012127210 */ /* 0x000fe200017fe4ff */
[----:B-1----:R-:W-:Y:S02]  /*9aee0*/  IMAD.MOV.U32 R11, RZ, RZ, R20 ;  /* 0x000000ffff0b7224 */ /* 0x002fe400078e0014 */
[----:B------:R-:W-:Y:S01]  /*9aef0*/  STL [R1+0x14c8], R17 ;  /* 0x0014c81101007387 */ /* 0x000fe20000100800 */
[----:B------:R-:W-:-:S03]  /*9af00*/  IMAD.MOV.U32 R10, RZ, RZ, R19 ;  /* 0x000000ffff0a7224 */ /* 0x000fc600078e0013 */
[----:B----4-:R-:W4:Y:S04]  /*9af10*/  LDL.LU R20, [R1+0x1604] ;  /* 0x0016040001147983 */ /* 0x010f280000300800 */
[----:B------:R1:W-:Y:S04]  /*9af20*/  STL [R1+0x14c4], R18 ;  /* 0x0014c41201007387 */ /* 0x0003e80000100800 */
[----:B------:R-:W4:Y:S04]  /*9af30*/  LDL.LU R19, [R1+0x1608] ;  /* 0x0016080001137983 */ /* 0x000f280000300800 */
[----:B------:R1:W-:Y:S02]  /*9af40*/  LDGSTS.E [R3+0x6e80], desc[UR60][R10.64], P0 ;  /* 0x06e800000a037fae */ /* 0x0003e4000812187c */
[----:B-1----:R-:W-:Y:S01]  /*9af50*/  IMAD.MOV.U32 R11, RZ, RZ, R18 ;  /* 0x000000ffff0b7224 */ /* 0x002fe200078e0012 */
[----:B------:R-:W-:Y:S01]  /*9af60*/  MOV R10, R17 ;  /* 0x00000011000a7202 */ /* 0x000fe20000000f00 */
[----:B------:R-:W4:Y:S04]  /*9af70*/  LDL.LU R18, [R1+0x1644] ;  /* 0x0016440001127983 */ /* 0x000f280000300800 */
[----:B------:R-:W4:Y:S01]  /*9af80*/  LDL.LU R17, [R1+0x1648] ;  /* 0x0016480001117983 */ /* 0x000f220000300800 */
[----:B------:R-:W-:-:S03]  /*9af90*/  IADD3 R16, P1, R16, R5, RZ ;  /* 0x0000000510107210 */ /* 0x000fc60007f3e0ff */
[----:B------:R1:W-:Y:S02]  /*9afa0*/  LDGSTS.E [R3+0x7280], desc[UR60][R10.64], P0 ;  /* 0x072800000a037fae */ /* 0x0003e4000812187c */
[----:B------:R-:W-:Y:S01]  /*9afb0*/  IMAD.X R22, R22, 0x1, R0, P1 ;  /* 0x0000000116167824 */ /* 0x000fe200008e0600 */
[-C--:B------:R-:W-:Y:S01]  /*9afc0*/  IADD3 R14, P2, R14, R5.reuse, RZ ;  /* 0x000000050e0e7210 */ /* 0x080fe20007f5e0ff */
[----:B------:R1:W-:Y:S03]  /*9afd0*/  STL [R1+0x1508], R16 ;  /* 0x0015081001007387 */ /* 0x0003e60000100800 */
[----:B------:R-:W-:Y:S01]  /*9afe0*/  IADD3.X R15, R15, R0, RZ, P2, !PT ;  /* 0x000000000f0f7210 */ /* 0x000fe200017fe4ff */
[----:B-1----:R-:W-:Y:S02]  /*9aff0*/  IMAD.MOV.U32 R10, RZ, RZ, R16 ;  /* 0x000000ffff0a7224 */ /* 0x002fe400078e0010 */
[----:B------:R-:W-:Y:S01]  /*9b000*/  IMAD.MOV.U32 R11, RZ, RZ, R22 ;  /* 0x000000ffff0b7224 */ /* 0x000fe200078e0016 */
[----:B------:R-:W-:Y:S04]  /*9b010*/  STL [R1+0x1504], R22 ;  /* 0x0015041601007387 */ /* 0x000fe80000100800 */
[----:B------:R1:W-:Y:S04]  /*9b020*/  LDGSTS.E [R3+0x7680], desc[UR60][R10.64], P0 ;  /* 0x076800000a037fae */ /* 0x0003e8000812187c */
[----:B------:R-:W-:Y:S04]  /*9b030*/  STL [R1+0x1548], R14 ;  /* 0x0015480e01007387 */ /* 0x000fe80000100800 */
[----:B------:R1:W-:Y:S02]  /*9b040*/  STL [R1+0x1544], R15 ;  /* 0x0015440f01007387 */ /* 0x0003e40000100800 */
[----:B-1----:R-:W-:Y:S01]  /*9b050*/  MOV R10, R14 ;  /* 0x0000000e000a7202 */ /* 0x002fe20000000f00 */
[----:B------:R-:W-:Y:S01]  /*9b060*/  IMAD.MOV.U32 R11, RZ, RZ, R15 ;  /* 0x000000ffff0b7224 */ /* 0x000fe200078e000f */
[----:B------:R-:W4:Y:S04]  /*9b070*/  LDL.LU R16, [R1+0x1684] ;  /* 0x0016840001107983 */ /* 0x000f280000300800 */
[----:B------:R-:W4:Y:S04]  /*9b080*/  LDL.LU R15, [R1+0x1688] ;  /* 0x00168800010f7983 */ /* 0x000f280000300800 */
[----:B------:R-:W4:Y:S04]  /*9b090*/  LDL.LU R14, [R1+0x16c4] ;  /* 0x0016c400010e7983 */ /* 0x000f280000300800 */
[----:B------:R1:W-:Y:S01]  /*9b0a0*/  LDGSTS.E [R3+0x7a80], desc[UR60][R10.64], P0 ;  /* 0x07a800000a037fae */ /* 0x0003e2000812187c */
[----:B---3--:R-:W-:-:S05]  /*9b0b0*/  IADD3 R13, P1, R13, R5, RZ ;  /* 0x000000050d0d7210 */ /* 0x008fca0007f3e0ff */
[----:B------:R-:W-:Y:S01]  /*9b0c0*/  IMAD.X R21, R21, 0x1, R0, P1 ;  /* 0x0000000115157824 */ /* 0x000fe200008e0600 */
[----:B------:R3:W-:Y:S01]  /*9b0d0*/  STL [R1+0x1588], R13 ;  /* 0x0015880d01007387 */ /* 0x0007e20000100800 */
[----:B-1----:R-:W-:Y:S02]  /*9b0e0*/  IMAD.MOV.U32 R10, RZ, RZ, R13 ;  /* 0x000000ffff0a7224 */ /* 0x002fe400078e000d */
[----:B------:R-:W-:Y:S01]  /*9b0f0*/  IMAD.MOV.U32 R11, RZ, RZ, R21 ;  /* 0x000000ffff0b7224 */ /* 0x000fe200078e0015 */
[----:B------:R-:W-:Y:S04]  /*9b100*/  STL [R1+0x1584], R21 ;  /* 0x0015841501007387 */ /* 0x000fe80000100800 */
[----:B------:R1:W-:Y:S01]  /*9b110*/  LDGSTS.E [R3+0x7e80], desc[UR60][R10.64], P0 ;  /* 0x07e800000a037fae */ /* 0x0003e2000812187c */
[----:B--2---:R-:W-:-:S04]  /*9b120*/  IADD3 R4, P2, R4, R5, RZ ;  /* 0x0000000504047210 */ /* 0x004fc80007f5e0ff */
[----:B------:R-:W-:Y:S01]  /*9b130*/  IADD3.X R12, R12, R0, RZ, P2, !PT ;  /* 0x000000000c0c7210 */ /* 0x000fe200017fe4ff */
[----:B------:R-:W-:Y:S04]  /*9b140*/  STL [R1+0x15c8], R4 ;  /* 0x0015c80401007387 */ /* 0x000fe80000100800 */
[----:B---3--:R-:W2:Y:S01]  /*9b150*/  LDL.LU R13, [R1+0x16c8] ;  /* 0x0016c800010d7983 */ /* 0x008ea20000300800 */
[----:B-1----:R-:W-:Y:S01]  /*9b160*/  IMAD.MOV.U32 R11, RZ, RZ, R12 ;  /* 0x000000ffff0b7224 */ /* 0x002fe200078e000c */
[----:B------:R-:W-:Y:S02]  /*9b170*/  MOV R10, R4 ;  /* 0x00000004000a7202 */ /* 0x000fe40000000f00 */
[----:B------:R1:W-:Y:S04]  /*9b180*/  STL [R1+0x15c4], R12 ;  /* 0x0015c40c01007387 */ /* 0x0003e80000100800 */
[----:B------:R3:W-:Y:S04]  /*9b190*/  LDGSTS.E [R3+0x20280], desc[UR60][R10.64], P0 ;  /* 0x202800000a037fae */ /* 0x0007e8000812187c */
[----:B-1----:R-:W2:Y:S04]  /*9b1a0*/  LDL.LU R12, [R1+0x1704] ;  /* 0x00170400010c7983 */ /* 0x002ea80000300800 */
[----:B------:R-:W2:Y:S04]  /*9b1b0*/  LDL.LU R4, [R1+0x1708] ;  /* 0x0017080001047983 */ /* 0x000ea80000300800 */
[----:B------:R-:W2:Y:S01]  /*9b1c0*/  LDL.LU R152, [R1+0x1744] ;  /* 0x0017440001987983 */ /* 0x000ea20000300800 */
[----:B----4-:R-:W-:-:S05]  /*9b1d0*/  IADD3 R19, P1, R19, R5, RZ ;  /* 0x0000000513137210 */ /* 0x010fca0007f3e0ff */
[----:B------:R-:W-:Y:S01]  /*9b1e0*/  IMAD.X R20, R20, 0x1, R0, P1 ;  /* 0x0000000114147824 */ /* 0x000fe200008e0600 */
[----:B------:R-:W-:Y:S04]  /*9b1f0*/  STL [R1+0x1608], R19 ;  /* 0x0016081301007387 */ /* 0x000fe80000100800 */
[----:B------:R1:W-:Y:S01]  /*9b200*/  STL [R1+0x1604], R20 ;  /* 0x0016041401007387 */ /* 0x0003e20000100800 */
[----:B------:R-:W-:-:S05]  /*9b210*/  IADD3 R17, P2, R17, R5, RZ ;  /* 0x0000000511117210 */ /* 0x000fca0007f5e0ff */
[----:B------:R-:W-:Y:S04]  /*9b220*/  STL [R1+0x1648], R17 ;  /* 0x0016481101007387 */ /* 0x000fe80000100800 */
[----:B------:R-:W4:Y:S01]  /*9b230*/  LDL.LU R23, [R1+0x1748] ;  /* 0x0017480001177983 */ /* 0x000f220000300800 */
[----:B------:R-:W-:Y:S01]  /*9b240*/  IADD3.X R18, R18, R0, RZ, P2, !PT ;  /* 0x0000000012127210 */ /* 0x000fe200017fe4ff */
[----:B---3--:R-:W-:Y:S02]  /*9b250*/  IMAD.MOV.U32 R10, RZ, RZ, R19 ;  /* 0x000000ffff0a7224 */ /* 0x008fe400078e0013 */
[----:B------:R-:W-:Y:S02]  /*9b260*/  IMAD.MOV.U32 R11, RZ, RZ, R20 ;  /* 0x000000ffff0b7224 */ /* 0x000fe400078e0014 */
[----:B------:R3:W-:Y:S04]  /*9b270*/  STL [R1+0x1644], R18 ;  /* 0x0016441201007387 */ /* 0x0007e80000100800 */
[----:B------:R-:W4:Y:S04]  /*9b280*/  LDL.LU R21, [R1+0x1788] ;  /* 0x0017880001157983 */ /* 0x000f280000300800 */
[----:B------:R-:W4:Y:S04]  /*9b290*/  LDL.LU R22, [R1+0x1784] ;  /* 0x0017840001167983 */ /* 0x000f280000300800 */
[----:B-1----:R-:W4:Y:S04]  /*9b2a0*/  LDL.LU R20, [R1+0x17c4] ;  /* 0x0017c40001147983 */ /* 0x002f280000300800 */
[----:B------:R1:W-:Y:S04]  /*9b2b0*/  LDGSTS.E [R3+0x20680], desc[UR60][R10.64], P0 ;  /* 0x206800000a037fae */ /* 0x0003e8000812187c */
[----:B------:R-:W4:Y:S01]  /*9b2c0*/  LDL.LU R19, [R1+0x17c8] ;  /* 0x0017c80001137983 */ /* 0x000f220000300800 */
[----:B------:R-:W-:-:S02]  /*9b2d0*/  IADD3 R15, P1, R15, R5, RZ ;  /* 0x000000050f0f7210 */ /* 0x000fc40007f3e0ff */
[----:B-1----:R-:W-:Y:S01]  /*9b2e0*/  MOV R10, R17 ;  /* 0x00000011000a7202 */ /* 0x002fe20000000f00 */
[----:B------:R-:W-:Y:S02]  /*9b2f0*/  IMAD.MOV.U32 R11, RZ, RZ, R18 ;  /* 0x000000ffff0b7224 */ /* 0x000fe400078e0012 */
[----:B------:R-:W-:Y:S01]  /*9b300*/  IMAD.X R16, R16, 0x1, R0, P1 ;  /* 0x0000000110107824 */ /* 0x000fe200008e0600 */
[----:B---3--:R-:W3:Y:S04]  /*9b310*/  LDL.LU R18, [R1+0x1864] ;  /* 0x0018640001127983 */ /* 0x008ee80000300800 */
[----:B------:R-:W3:Y:S04]  /*9b320*/  LDL.LU R17, [R1+0x1868] ;  /* 0x0018680001117983 */ /* 0x000ee80000300800 */
[----:B------:R1:W-:Y:S04]  /*9b330*/  LDGSTS.E [R3+0x20a80], desc[UR60][R10.64], P0 ;  /* 0x20a800000a037fae */ /* 0x0003e8000812187c */
[----:B------:R-:W-:Y:S04]  /*9b340*/  STL [R1+0x1688], R15 ;  /* 0x0016880f01007387 */ /* 0x000fe80000100800 */
[----:B------:R2:W-:Y:S01]  /*9b350*/  STL [R1+0x1684], R16 ;  /* 0x0016841001007387 */ /* 0x0005e20000100800 */
[----:B-1----:R-:W-:-:S02]  /*9b360*/  IMAD.MOV.U32 R10, RZ, RZ, R15 ;  /* 0x000000ffff0a7224 */ /* 0x002fc400078e000f */
[----:B------:R-:W-:-:S05]  /*9b370*/  IMAD.MOV.U32 R11, RZ, RZ, R16 ;  /* 0x000000ffff0b7224 */ /* 0x000fca00078e0010 */
[----:B------:R1:W-:Y:S01]  /*9b380*/  LDGSTS.E [R3+0x20e80], desc[UR60][R10.64], P0 ;  /* 0x20e800000a037fae */ /* 0x0003e2000812187c */
[----:B--2---:R-:W-:-:S04]  /*9b390*/  IADD3 R13, P2, R13, R5, RZ ;  /* 0x000000050d0d7210 */ /* 0x004fc80007f5e0ff */
[----:B------:R-:W-:Y:S01]  /*9b3a0*/  IADD3.X R14, R14, R0, RZ, P2, !PT ;  /* 0x000000000e0e7210 */ /* 0x000fe200017fe4ff */
[----:B------:R-:W-:Y:S04]  /*9b3b0*/  STL [R1+0x16c8], R13 ;  /* 0x0016c80d01007387 */ /* 0x000fe80000100800 */
[----:B------:R-:W2:Y:S01]  /*9b3c0*/  LDL.LU R16, [R1+0x1884] ;  /* 0x0018840001107983 */ /* 0x000ea20000300800 */
[----:B-1----:R-:W-:-:S03]  /*9b3d0*/  MOV R10, R13 ;  /* 0x0000000d000a7202 */ /* 0x002fc60000000f00 */
[----:B------:R1:W-:Y:S01]  /*9b3e0*/  STL [R1+0x16c4], R14 ;  /* 0x0016c40e01007387 */ /* 0x0003e20000100800 */
[----:B------:R-:W-:-:S03]  /*9b3f0*/  IADD3 R4, P1, R4, R5, RZ ;  /* 0x0000000504047210 */ /* 0x000fc60007f3e0ff */
[----:B------:R-:W2:Y:S01]  /*9b400*/  LDL.LU R15, [R1+0x1888] ;  /* 0x00188800010f7983 */ /* 0x000ea20000300800 */
[----:B------:R-:W-:Y:S02]  /*9b410*/  IMAD.MOV.U32 R11, RZ, RZ, R14 ;  /* 0x000000ffff0b7224 */ /* 0x000fe400078e000e */
[----:B------:R-:W-:Y:S01]  /*9b420*/  IMAD.X R12, R12, 0x1, R0, P1 ;  /* 0x000000010c0c7824 */ /* 0x000fe200008e0600 */
[----:B-1----:R-:W2:Y:S04]  /*9b430*/  LDL.LU R14, [R1+0x18ac] ;  /* 0x0018ac00010e7983 */ /* 0x002ea80000300800 */
[----:B------:R-:W2:Y:S04]  /*9b440*/  LDL.LU R13, [R1+0x18b0] ;  /* 0x0018b000010d7983 */ /* 0x000ea80000300800 */
[----:B------:R-:W-:Y:S04]  /*9b450*/  STL [R1+0x1708], R4 ;  /* 0x0017080401007387 */ /* 0x000fe80000100800 */
[----:B------:R1:W-:Y:S04]  /*9b460*/  LDGSTS.E [R3+0x21280], desc[UR60][R10.64], P0 ;  /* 0x212800000a037fae */ /* 0x0003e8000812187c */
[----:B------:R4:W-:Y:S01]  /*9b470*/  STL [R1+0x1704], R12 ;  /* 0x0017040c01007387 */ /* 0x0009e20000100800 */
[----:B-1----:R-:W-:-:S02]  /*9b480*/  IMAD.MOV.U32 R11, RZ, RZ, R12 ;  /* 0x000000ffff0b7224 */ /* 0x002fc400078e000c */
[----:B------:R-:W-:-:S05]  /*9b490*/  IMAD.MOV.U32 R10, RZ, RZ, R4 ;  /* 0x000000ffff0a7224 */ /* 0x000fca00078e0004 */
[----:B------:R1:W-:Y:S01]  /*9b4a0*/  LDGSTS.E [R3+0x21680], desc[UR60][R10.64], P0 ;  /* 0x216800000a037fae */ /* 0x0003e2000812187c */
[----:B----4-:R-:W-:-:S04]  /*9b4b0*/  IADD3 R23, P2, R23, R5, RZ ;  /* 0x0000000517177210 */ /* 0x010fc80007f5e0ff */
[----:B------:R-:W-:Y:S01]  /*9b4c0*/  IADD3.X R152, R152, R0, RZ, P2, !PT ;  /* 0x0000000098987210 */ /* 0x000fe200017fe4ff */
[----:B------:R-:W-:Y:S04]  /*9b4d0*/  STL [R1+0x1748], R23 ;  /* 0x0017481701007387 */ /* 0x000fe80000100800 */
[----:B------:R-:W4:Y:S04]  /*9b4e0*/  LDL.LU R12, [R1+0x18c4] ;  /* 0x0018c400010c7983 */ /* 0x000f280000300800 */
[----:B------:R-:W-:Y:S04]  /*9b4f0*/  STL [R1+0x1744], R152 ;  /* 0x0017449801007387 */ /* 0x000fe80000100800 */
[----:B------:R-:W4:Y:S01]  /*9b500*/  LDL.LU R4, [R1+0x18c8] ;  /* 0x0018c80001047983 */ /* 0x000f220000300800 */
[----:B------:R-:W-:Y:S01]  /*9b510*/  IADD3 R21, P1, R21, R5, RZ ;  /* 0x0000000515157210 */ /* 0x000fe20007f3e0ff */
[----:B-1----:R-:W-:Y:S01]  /*9b520*/  IMAD.MOV.U32 R11, RZ, RZ, R152 ;  /* 0x000000ffff0b7224 */ /* 0x002fe200078e0098 */
[----:B------:R-:W-:-:S03]  /*9b530*/  MOV R10, R23 ;  /* 0x00000017000a7202 */ /* 0x000fc60000000f00 */
[----:B------:R-:W-:Y:S02]  /*9b540*/  IMAD.X R22, R22, 0x1, R0, P1 ;  /* 0x0000000116167824 */ /* 0x000fe400008e0600 */
[----:B------:R1:W-:Y:S01]  /*9b550*/  LDGSTS.E [R3+0x21a80], desc[UR60][R10.64], P0 ;  /* 0x21a800000a037fae */ /* 0x0003e2000812187c */
[----:B------:R-:W-:-:S04]  /*9b560*/  IADD3 R19, P2, R19, R5, RZ ;  /* 0x0000000513137210 */ /* 0x000fc80007f5e0ff */
[----:B------:R-:W-:Y:S01]  /*9b570*/  IADD3.X R20, R20, R0, RZ, P2, !PT ;  /* 0x0000000014147210 */ /* 0x000fe200017fe4ff */
[----:B-1----:R-:W-:Y:S02]  /*9b580*/  IMAD.MOV.U32 R10, RZ, RZ, R21 ;  /* 0x000000ffff0a7224 */ /* 0x002fe400078e0015 */
[----:B------:R-:W-:Y:S01]  /*9b590*/  IMAD.MOV.U32 R11, RZ, RZ, R22 ;  /* 0x000000ffff0b7224 */ /* 0x000fe200078e0016 */
[----:B---3--:R-:W-:-:S04]  /*9b5a0*/  IADD3 R17, P1, R17, R5, RZ ;  /* 0x0000000511117210 */ /* 0x008fc80007f3e0ff */
[----:B------:R1:W-:Y:S01]  /*9b5b0*/  LDGSTS.E [R3+0x21e80], desc[UR60][R10.64], P0 ;  /* 0x21e800000a037fae */ /* 0x0003e2000812187c */
[----:B------:R-:W-:-:S03]  /*9b5c0*/  IMAD.X R18, R18, 0x1, R0, P1 ;  /* 0x0000000112127824 */ /* 0x000fc600008e0600 */
[----:B------:R-:W-:Y:S04]  /*9b5d0*/  STL [R1+0x1788], R21 ;  /* 0x0017881501007387 */ /* 0x000fe80000100800 */
[----:B------:R-:W-:Y:S01]  /*9b5e0*/  STL [R1+0x1784], R22 ;  /* 0x0017841601007387 */ /* 0x000fe20000100800 */
[----:B-1----:R-:W-:Y:S01]  /*9b5f0*/  MOV R10, R19 ;  /* 0x00000013000a7202 */ /* 0x002fe20000000f00 */
[----:B------:R-:W-:Y:S02]  /*9b600*/  IMAD.MOV.U32 R11, RZ, RZ, R20 ;  /* 0x000000ffff0b7224 */ /* 0x000fe400078e0014 */
[----:B------:R-:W-:Y:S04]  /*9b610*/  STL [R1+0x17c8], R19 ;  /* 0x0017c81301007387 */ /* 0x000fe80000100800 */
[----:B------:R1:W-:Y:S04]  /*9b620*/  STL [R1+0x17c4], R20 ;  /* 0x0017c41401007387 */ /* 0x0003e80000100800 */
[----:B------:R3:W-:Y:S04]  /*9b630*/  LDGSTS.E [R3+0x22280], desc[UR60][R10.64], P0 ;  /* 0x222800000a037fae */ /* 0x0007e8000812187c */
[----:B------:R-:W-:Y:S04]  /*9b640*/  STL [R1+0x1868], R17 ;  /* 0x0018681101007387 */ /* 0x000fe80000100800 */
[----:B------:R-:W-:Y:S01]  /*9b650*/  STL [R1+0x1864], R18 ;  /* 0x0018641201007387 */ /* 0x000fe20000100800 */
[----:B---3--:R-:W-:-:S02]  /*9b660*/  IMAD.MOV.U32 R10, RZ, RZ, R17 ;  /* 0x000000ffff0a7224 */ /* 0x008fc400078e0011 */
[----:B------:R-:W-:-:S05]  /*9b670*/  IMAD.MOV.U32 R11, RZ, RZ, R18 ;  /* 0x000000ffff0b7224 */ /* 0x000fca00078e0012 */
[----:B------:R3:W-:Y:S01]  /*9b680*/  LDGSTS.E [R3+0x22680], desc[UR60][R10.64], P0 ;  /* 0x226800000a037fae */ /* 0x0007e2000812187c */
[----:B--2---:R-:W-:-:S04]  /*9b690*/  IADD3 R15, P2, R15, R5, RZ ;  /* 0x000000050f0f7210 */ /* 0x004fc80007f5e0ff */
[----:B------:R-:W-:Y:S01]  /*9b6a0*/  IADD3.X R16, R16, R0, RZ, P2, !PT ;  /* 0x0000000010107210 */ /* 0x000fe200017fe4ff */
[----:B------:R-:W-:Y:S01]  /*9b6b0*/  STL [R1+0x1888], R15 ;  /* 0x0018880f01007387 */ /* 0x000fe20000100800 */
[----:B------:R-:W-:-:S03]  /*9b6c0*/  IADD3 R13, P1, R13, R5, RZ ;  /* 0x000000050d0d7210 */ /* 0x000fc60007f3e0ff */
[----:B------:R-:W2:Y:S01]  /*9b6d0*/  LDL.LU.64 R158, [R1+0x680] ;  /* 0x00068000019e7983 */ /* 0x000ea20000300a00 */
[----:B---3--:R-:W-:Y:S01]  /*9b6e0*/  MOV R10, R15 ;  /* 0x0000000f000a7202 */ /* 0x008fe20000000f00 */
[----:B------:R-:W-:Y:S02]  /*9b6f0*/  IMAD.MOV.U32 R11, RZ, RZ, R16 ;  /* 0x000000ffff0b7224 */ /* 0x000fe400078e0010 */
[----:B------:R-:W-:Y:S01]  /*9b700*/  STL [R1+0x1884], R16 ;  /* 0x0018841001007387 */ /* 0x000fe20000100800 */
[----:B------:R-:W-:-:S03]  /*9b710*/  IMAD.X R14, R14, 0x1, R0, P1 ;  /* 0x000000010e0e7824 */ /* 0x000fc600008e0600 */
[----:B-1----:R-:W3:Y:S04]  /*9b720*/  LDL.LU.64 R20, [R1+0x668] ;  /* 0x0006680001147983 */ /* 0x002ee80000300a00 */
[----:B------:R-:W-:Y:S04]  /*9b730*/  STL [R1+0x18b0], R13 ;  /* 0x0018b00d01007387 */ /* 0x000fe80000100800 */
[----:B------:R1:W-:Y:S04]  /*9b740*/  LDGSTS.E [R3+0x22a80], desc[UR60][R10.64], P0 ;  /* 0x22a800000a037fae */ /* 0x0003e8000812187c */
[----:B------:R-:W-:Y:S01]  /*9b750*/  STL [R1+0x18ac], R14 ;  /* 0x0018ac0e01007387 */ /* 0x000fe20000100800 */
[----:B-1----:R-:W-:-:S02]  /*9b760*/  IMAD.MOV.U32 R10, RZ, RZ, R13 ;  /* 0x000000ffff0a7224 */ /* 0x002fc400078e000d */
[----:B------:R-:W-:-:S05]  /*9b770*/  IMAD.MOV.U32 R11, RZ, RZ, R14 ;  /* 0x000000ffff0b7224 */ /* 0x000fca00078e000e */
[----:B------:R1:W-:Y:S01]  /*9b780*/  LDGSTS.E [R3+0x22e80], desc[UR60][R10.64], P0 ;  /* 0x22e800000a037fae */ /* 0x0003e2000812187c */
[----:B----4-:R-:W-:-:S04]  /*9b790*/  IADD3 R4, P2, R4, R5, RZ ;  /* 0x0000000504047210 */ /* 0x010fc80007f5e0ff */
[----:B------:R-:W-:Y:S01]  /*9b7a0*/  IADD3.X R12, R12, R0, RZ, P2, !PT ;  /* 0x000000000c0c7210 */ /* 0x000fe200017fe4ff */
[----:B------:R-:W-:Y:S04]  /*9b7b0*/  STL [R1+0x18c8], R4 ;  /* 0x0018c80401007387 */ /* 0x000fe80000100800 */
[----:B------:R-:W4:Y:S01]  /*9b7c0*/  LDL.LU.64 R22, [R1+0x650] ;  /* 0x0006500001167983 */ /* 0x000f220000300a00 */
[----:B-1----:R-:W-:-:S03]  /*9b7d0*/  IMAD.MOV.U32 R11, RZ, RZ, R12 ;  /* 0x000000ffff0b7224 */ /* 0x002fc600078e000c */
[----:B------:R1:W-:Y:S04]  /*9b7e0*/  STL [R1+0x18c4], R12 ;  /* 0x0018c40c01007387 */ /* 0x0003e80000100800 */
[----:B-1----:R-:W4:Y:S04]  /*9b7f0*/  LDL.LU.64 R12, [R1+0x638] ;  /* 0x00063800010c7983 */ /* 0x002f280000300a00 */
[----:B------:R-:W4:Y:S04]  /*9b800*/  LDL.LU.64 R152, [R1+0x620] ;  /* 0x0006200001987983 */ /* 0x000f280000300a00 */
[----:B------:R-:W4:Y:S04]  /*9b810*/  LDL.LU.64 R14, [R1+0x618] ;  /* 0x00061800010e7983 */ /* 0x000f280000300a00 */
[----:B------:R-:W4:Y:S04]  /*9b820*/  LDL.LU.64 R154, [R1+0x610] ;  /* 0x00061000019a7983 */ /* 0x000f280000300a00 */
[----:B------:R-:W4:Y:S04]  /*9b830*/  LDL.LU.64 R16, [R1+0x608] ;  /* 0x0006080001107983 */ /* 0x000f280000300a00 */
[----:B------:R-:W4:Y:S01]  /*9b840*/  LDL.LU.64 R156, [R1+0x600] ;  /* 0x00060000019c7983 */ /* 0x000f220000300a00 */
[----:B------:R-:W-:-:S03]  /*9b850*/  MOV R10, R4 ;  /* 0x00000004000a7202 */ /* 0x000fc60000000f00 */
[----:B------:R-:W4:Y:S04]  /*9b860*/  LDL.LU R167, [R1+0xdd0] ;  /* 0x000dd00001a77983 */ /* 0x000f280000300800 */
[----:B------:R1:W-:Y:S04]  /*9b870*/  LDGSTS.E [R3+0x23280], desc[UR60][R10.64], P0 ;  /* 0x232800000a037fae */ /* 0x0003e8000812187c */
[----:B------:R-:W4:Y:S01]  /*9b880*/  LDL.LU R166, [R1+0xe10] ;  /* 0x000e100001a67983 */ /* 0x000f220000300800 */
[----:B--2---:R-:W-:-:S04]  /*9b890*/  IADD3 R18, P1, R158, R5, RZ ;  /* 0x000000059e127210 */ /* 0x004fc80007f3e0ff */
[----:B------:R-:W-:Y:S02]  /*9b8a0*/  IADD3.X R4, R159, R0, RZ, P1, !PT ;  /* 0x000000009f047210 */ /* 0x000fe40000ffe4ff */
[----:B---3--:R-:W-:-:S05]  /*9b8b0*/  IADD3 R19, P1, R20, R5, RZ ;  /* 0x0000000514137210 */ /* 0x008fca0007f3e0ff */
[----:B-1----:R-:W-:Y:S02]  /*9b8c0*/  IMAD.X R10, R21, 0x1, R0, P1 ;  /* 0x00000001150a7824 */ /* 0x002fe400008e0600 */
[----:B------:R-:W-:Y:S01]  /*9b8d0*/  IMAD.MOV.U32 R172, RZ, RZ, R18 ;  /* 0x000000ffffac7224 */ /* 0x000fe200078e0012 */
[----:B------:R-:W-:Y:S01]  /*9b8e0*/  MOV R18, R19 ;  /* 0x0000001300127202 */ /* 0x000fe20000000f00 */
[----:B------:R-:W-:Y:S02]  /*9b8f0*/  IMAD.MOV.U32 R19, RZ, RZ, R10 ;  /* 0x000000ffff137224 */ /* 0x000fe400078e000a */
[----:B------:R-:W-:Y:S02]  /*9b900*/  IMAD.MOV.U32 R173, RZ, RZ, R4 ;  /* 0x000000ffffad7224 */ /* 0x000fe400078e0004 */
[----:B------:R-:W-:Y:S01]  /*9b910*/  IMAD.MOV.U32 R10, RZ, RZ, R18 ;  /* 0x000000ffff0a7224 */ /* 0x000fe200078e0012 */
[----:B------:R1:W-:Y:S01]  /*9b920*/  STL.64 [R1+0x668], R18 ;  /* 0x0006681201007387 */ /* 0x0003e20000100a00 */
        /* <DEDUP_REMOVED lines=10> */
[----:B------:R-:W-:Y:S01]  /*9b9d0*/  IADD3 R153, P1, R16, R5, RZ ;  /* 0x0000000510997210 */ /* 0x000fe20007f3e0ff */
[----:B------:R-:W-:Y:S01]  /*9b9e0*/  IMAD.MOV.U32 R168, RZ, RZ, R20 ;  /* 0x000000ffffa87224 */ /* 0x000fe200078e0014 */
[----:B------:R-:W-:Y:S01]  /*9b9f0*/  MOV R169, R11 ;  /* 0x0000000b00a97202 */ /* 0x000fe20000000f00 */
[----:B------:R-:W-:Y:S01]  /*9ba00*/  IMAD.MOV.U32 R11, RZ, RZ, R19 ;  /* 0x000000ffff0b7224 */ /* 0x000fe200078e0013 */
[----:B-1----:R-:W-:Y:S01]  /*9ba10*/  MOV R18, R21 ;  /* 0x0000001500127202 */ /* 0x002fe20000000f00 */
[----:B------:R-:W-:Y:S01]  /*9ba20*/  IMAD.X R16, R17, 0x1, R0, P1 ;  /* 0x0000000111107824 */ /* 0x000fe200008e0600 */
[----:B------:R-:W-:Y:S01]  /*9ba30*/  IADD3 R154, P1, R156, R5, RZ ;  /* 0x000000059c9a7210 */ /* 0x000fe20007f3e0ff */
[----:B------:R-:W-:Y:S01]  /*9ba40*/  IMAD.MOV.U32 R19, RZ, RZ, R12 ;  /* 0x000000ffff137224 */ /* 0x000fe200078e000c */
[----:B------:R-:W-:Y:S01]  /*9ba50*/  MOV R21, R13 ;  /* 0x0000000d00157202 */ /* 0x000fe20000000f00 */
[----:B------:R-:W-:Y:S01]  /*9ba60*/  IMAD.MOV.U32 R20, RZ, RZ, R22 ;  /* 0x000000ffff147224 */ /* 0x000fe200078e0016 */
[----:B------:R-:W-:Y:S01]  /*9ba70*/  STL.64 [R1+0x680], R172 ;  /* 0x000680ac01007387 */ /* 0x000fe20000100a00 */
[----:B------:R-:W-:-:S02]  /*9ba80*/  IMAD.X R17, R157, 0x1, R0, P1 ;  /* 0x000000019d117824 */ /* 0x000fc400008e0600 */
[----:B------:R-:W-:Y:S01]  /*9ba90*/  IMAD.MOV.U32 R12, RZ, RZ, R23 ;  /* 0x000000ffff0c7224 */ /* 0x000fe200078e0017 */
[----:B------:R-:W-:Y:S01]  /*9baa0*/  STL.64 [R1+0x650], R168 ;  /* 0x000650a801007387 */ /* 0x000fe20000100a00 */
[----:B------:R-:W-:Y:S02]  /*9bab0*/  IMAD.MOV.U32 R13, RZ, RZ, R14 ;  /* 0x000000ffff0d7224 */ /* 0x000fe400078e000e */
[----:B------:R-:W-:Y:S01]  /*9bac0*/  IMAD.MOV.U32 R23, RZ, RZ, R21 ;  /* 0x000000ffff177224 */ /* 0x000fe200078e0015 */
[----:B------:R1:W-:Y:S01]  /*9bad0*/  STL.64 [R1+0x638], R18 ;  /* 0x0006381201007387 */ /* 0x0003e20000100a00 */
[----:B------:R-:W-:Y:S01]  /*9bae0*/  IMAD.MOV.U32 R14, RZ, RZ, R18 ;  /* 0x000000ffff0e7224 */ /* 0x000fe200078e0012 */
[----:B------:R-:W-:Y:S02]  /*9baf0*/  MOV R22, R20 ;  /* 0x0000001400167202 */ /* 0x000fe40000000f00 */
[----:B------:R2:W-:Y:S01]  /*9bb00*/  STL.64 [R1+0x620], R20 ;  /* 0x0006201401007387 */ /* 0x0005e20000100a00 */
[----:B-1----:R-:W-:-:S02]  /*9bb10*/  MOV R18, R153 ;  /* 0x0000009900127202 */ /* 0x002fc40000000f00 */
[----:B------:R-:W-:Y:S02]  /*9bb20*/  MOV R153, R169 ;  /* 0x000000a900997202 */ /* 0x000fe40000000f00 */
[----:B--2---:R-:W-:Y:S01]  /*9bb30*/  MOV R21, R15 ;  /* 0x0000000f00157202 */ /* 0x004fe20000000f00 */
[----:B------:R-:W-:Y:S02]  /*9bb40*/  IMAD.MOV.U32 R15, RZ, RZ, R19 ;  /* 0x000000ffff0f7224 */ /* 0x000fe400078e0013 */
[----:B------:R-:W-:Y:S02]  /*9bb50*/  IMAD.MOV.U32 R20, RZ, RZ, R152 ;  /* 0x000000ffff147224 */ /* 0x000fe400078e0098 */
[----:B------:R-:W-:Y:S01]  /*9bb60*/  IMAD.MOV.U32 R19, RZ, RZ, R16 ;  /* 0x000000ffff137224 */ /* 0x000fe200078e0010 */
[----:B------:R-:W-:Y:S01]  /*9bb70*/  MOV R16, R172 ;  /* 0x000000ac00107202 */ /* 0x000fe20000000f00 */
[----:B------:R-:W-:Y:S02]  /*9bb80*/  IMAD.MOV.U32 R169, RZ, RZ, R17 ;  /* 0x000000ffffa97224 */ /* 0x000fe400078e0011 */
[----:B------:R-:W-:-:S02]  /*9bb90*/  IMAD.MOV.U32 R152, RZ, RZ, R168 ;  /* 0x000000ffff987224 */ /* 0x000fc400078e00a8 */
[----:B------:R-:W-:Y:S02]  /*9bba0*/  IMAD.MOV.U32 R17, RZ, RZ, R173 ;  /* 0x000000ffff117224 */ /* 0x000fe400078e00ad */
[----:B------:R-:W-:Y:S01]  /*9bbb0*/  IMAD.MOV.U32 R168, RZ, RZ, R154 ;  /* 0x000000ffffa87224 */ /* 0x000fe200078e009a */
[----:B------:R-:W2:Y:S04]  /*9bbc0*/  LDL.LU.64 R172, [R1+0x2528] ;  /* 0x0025280001ac7983 */ /* 0x000ea80000300a00 */
[----:B------:R1:W-:Y:S04]  /*9bbd0*/  STL.64 [R1+0x618], R12 ;  /* 0x0006180c01007387 */ /* 0x0003e80000100a00 */
[----:B------:R3:W-:Y:S04]  /*9bbe0*/  STL.64 [R1+0x610], R20 ;  /* 0x0006101401007387 */ /* 0x0007e80000100a00 */
[----:B------:R4:W-:Y:S04]  /*9bbf0*/  STL.64 [R1+0x608], R18 ;  /* 0x0006081201007387 */ /* 0x0009e80000100a00 */
[----:B------:R-:W-:Y:S04]  /*9bc00*/  LDGSTS.E [R3+0x23680], desc[UR60][R16.64], P0 ;  /* 0x2368000010037fae */ /* 0x000fe8000812187c */
[----:B------:R-:W-:Y:S04]  /*9bc10*/  STL.64 [R1+0x600], R168 ;  /* 0x000600a801007387 */ /* 0x000fe80000100a00 */
[----:B------:R4:W-:Y:S01]  /*9bc20*/  LDGSTS.E [R3+0x23a80], desc[UR60][R10.64], P0 ;  /* 0x23a800000a037fae */ /* 0x0009e2000812187c */
[----:B------:R-:W-:-:S03]  /*9bc30*/  IADD3 R155, P1, R250, R5, RZ ;  /* 0x00000005fa9b7210 */ /* 0x000fc60007f3e0ff */
[----:B------:R-:W-:Y:S04]  /*9bc40*/  LDGSTS.E [R3+0x23e80], desc[UR60][R152.64], P0 ;  /* 0x23e8000098037fae */ /* 0x000fe8000812187c */
[----:B------:R-:W2:Y:S01]  /*9bc50*/  LDL.LU R10, [R1+0xdcc] ;  /* 0x000dcc00010a7983 */ /* 0x000ea20000300800 */
[-C--:B------:R-:W-:Y:S02]  /*9bc60*/  IADD3.X R250, R251, R0.reuse, RZ, P1, !PT ;  /* 0x00000000fbfa7210 */ /* 0x080fe40000ffe4ff */
[-C--:B------:R-:W-:Y:S01]  /*9bc70*/  IADD3 R156, P1, R248, R5.reuse, RZ ;  /* 0x00000005f89c7210 */ /* 0x080fe20007f3e0ff */
[----:B------:R2:W-:Y:S04]  /*9bc80*/  LDGSTS.E [R3+0x24280], desc[UR60][R14.64], P0 ;  /* 0x242800000e037fae */ /* 0x0005e8000812187c */
[--C-:B------:R-:W-:Y:S01]  /*9bc90*/  IMAD.X R248, R249, 0x1, R0.reuse, P1 ;  /* 0x00000001f9f87824 */ /* 0x100fe200008e0600 */
[-C--:B------:R-:W-:Y:S01]  /*9bca0*/  IADD3 R157, P1, R246, R5.reuse, RZ ;  /* 0x00000005f69d7210 */ /* 0x080fe20007f3e0ff */
[----:B------:R2:W-:Y:S04]  /*9bcb0*/  LDGSTS.E [R3+0x24680], desc[UR60][R22.64], P0 ;  /* 0x2468000016037fae */ /* 0x0005e8000812187c */
[----:B------:R-:W-:Y:S01]  /*9bcc0*/  IMAD.X R246, R247, 0x1, R0, P1 ;  /* 0x00000001f7f67824 */ /* 0x000fe200008e0600 */
[-C--:B------:R-:W-:Y:S01]  /*9bcd0*/  IADD3 R158, P1, R244, R5.reuse, RZ ;  /* 0x00000005f49e7210 */ /* 0x080fe20007f3e0ff */
[----:B------:R-:W2:Y:S03]  /*9bce0*/  LDL.LU R15, [R1+0xe0c] ;  /* 0x000e0c00010f7983 */ /* 0x000ea60000300800 */
[----:B------:R-:W-:Y:S01]  /*9bcf0*/  IADD3.X R244, R245, R0, RZ, P1, !PT ;  /* 0x00000000f5f47210 */ /* 0x000fe20000ffe4ff */
[----:B------:R-:W2:Y:S01]  /*9bd00*/  LDL.LU R14, [R1+0xe50] ;  /* 0x000e5000010e7983 */ /* 0x000ea20000300800 */
[----:B------:R-:W-:-:S03]  /*9bd10*/  IADD3 R159, P1, R242, R5, RZ ;  /* 0x00000005f29f7210 */ /* 0x000fc60007f3e0ff */
[----:B------:R2:W-:Y:S02]  /*9bd20*/  LDGSTS.E [R3+0x24a80], desc[UR60][R12.64], P0 ;  /* 0x24a800000c037fae */ /* 0x0005e4000812187c */
[--C-:B------:R-:W-:Y:S01]  /*9bd30*/  IMAD.X R242, R243, 0x1, R0.reuse, P1 ;  /* 0x00000001f3f27824 */ /* 0x100fe200008e0600 */
[-C--:B------:R-:W-:Y:S01]  /*9bd40*/  IADD3 R160, P1, R240, R5.reuse, RZ ;  /* 0x00000005f0a07210 */ /* 0x080fe20007f3e0ff */
[----:B------:R-:W-:Y:S04]  /*9bd50*/  LDGSTS.E [R3+0x24e80], desc[UR60][R20.64], P0 ;  /* 0x24e8000014037fae */ /* 0x000fe8000812187c */
[----:B------:R-:W-:Y:S01]  /*9bd60*/  IMAD.X R240, R241, 0x1, R0, P1 ;  /* 0x00000001f1f07824 */ /* 0x000fe200008e0600 */
[-C--:B------:R-:W-:Y:S01]  /*9bd70*/  IADD3 R161, P1, R238, R5.reuse, RZ ;  /* 0x00000005eea17210 */ /* 0x080fe20007f3e0ff */
[----:B------:R-:W-:Y:S03]  /*9bd80*/  LDGSTS.E [R3+0x25280], desc[UR60][R18.64], P0 ;  /* 0x2528000012037fae */ /* 0x000fe6000812187c */
[----:B------:R-:W-:Y:S01]  /*9bd90*/  IADD3.X R238, R239, R0, RZ, P1, !PT ;  /* 0x00000000efee7210 */ /* 0x000fe20000ffe4ff */
[----:B-1----:R-:W2:Y:S01]  /*9bda0*/  LDL.LU R13, [R1+0xe90] ;  /* 0x000e9000010d7983 */ /* 0x002ea20000300800 */
[----:B------:R-:W-:-:S03]  /*9bdb0*/  IADD3 R162, P1, R236, R5, RZ ;  /* 0x00000005eca27210 */ /* 0x000fc60007f3e0ff */
[----:B------:R-:W2:Y:S02]  /*9bdc0*/  LDL.LU R22, [R1+0xe4c] ;  /* 0x000e4c0001167983 */ /* 0x000ea40000300800 */
[--C-:B------:R-:W-:Y:S01]  /*9bdd0*/  IMAD.X R236, R237, 0x1, R0.reuse, P1 ;  /* 0x00000001edec7824 */ /* 0x100fe200008e0600 */
[-C--:B------:R-:W-:Y:S01]  /*9bde0*/  IADD3 R163, P1, R234, R5.reuse, RZ ;  /* 0x00000005eaa37210 */ /* 0x080fe20007f3e0ff */
[----:B---3--:R-:W3:Y:S04]  /*9bdf0*/  LDL.LU R20, [R1+0xe8c] ;  /* 0x000e8c0001147983 */ /* 0x008ee80000300800 */
[----:B------:R-:W-:Y:S01]  /*9be00*/  IMAD.X R234, R235, 0x1, R0, P1 ;  /* 0x00000001ebea7824 */ /* 0x000fe200008e0600 */
[-C--:B------:R-:W-:Y:S01]  /*9be10*/  IADD3 R164, P1, R232, R5.reuse, RZ ;  /* 0x00000005e8a47210 */ /* 0x080fe20007f3e0ff */
[----:B------:R-:W3:Y:S03]  /*9be20*/  LDL.LU R21, [R1+0xecc] ;  /* 0x000ecc0001157983 */ /* 0x000ee60000300800 */
[----:B------:R-:W-:Y:S01]  /*9be30*/  IADD3.X R232, R233, R0, RZ, P1, !PT ;  /* 0x00000000e9e87210 */ /* 0x000fe20000ffe4ff */
[----:B------:R-:W3:Y:S01]  /*9be40*/  LDL.LU R12, [R1+0xed0] ;  /* 0x000ed000010c7983 */ /* 0x000ee20000300800 */
[----:B------:R-:W-:-:S02]  /*9be50*/  IADD3 R167, P1, R167, R5, RZ ;  /* 0x00000005a7a77210 */ /* 0x000fc40007f3e0ff */
[----:B------:R-:W-:Y:S01]  /*9be60*/  IADD3 R166, P2, R166, R5, RZ ;  /* 0x00000005a6a67210 */ /* 0x000fe20007f5e0ff */
[----:B----4-:R-:W4:Y:S04]  /*9be70*/  LDL.LU R19, [R1+0xf0c] ;  /* 0x000f0c0001137983 */ /* 0x010f280000300800 */
[----:B------:R-:W-:Y:S04]  /*9be80*/  STL [R1+0xdd0], R167 ;  /* 0x000dd0a701007387 */ /* 0x000fe80000100800 */
[----:B------:R-:W-:Y:S01]  /*9be90*/  STL [R1+0xe10], R166 ;  /* 0x000e10a601007387 */ /* 0x000fe20000100800 */
[----:B------:R-:W-:Y:S01]  /*9bea0*/  IMAD.MOV.U32 R251, RZ, RZ, R250 ;  /* 0x000000fffffb7224 */ /* 0x000fe200078e00fa */
[----:B------:R-:W-:Y:S01]  /*9beb0*/  MOV R247, R246 ;  /* 0x000000f600f77202 */ /* 0x000fe20000000f00 */
[----:B------:R-:W-:-:S02]  /*9bec0*/  IMAD.MOV.U32 R249, RZ, RZ, R248 ;  /* 0x000000fffff97224 */ /* 0x000fc400078e00f8 */
[----:B------:R-:W-:Y:S01]  /*9bed0*/  IMAD.MOV.U32 R245, RZ, RZ, R244 ;  /* 0x000000fffff57224 */ /* 0x000fe200078e00f4 */
[----:B------:R-:W-:Y:S01]  /*9bee0*/  MOV R241, R240 ;  /* 0x000000f000f17202 */ /* 0x000fe20000000f00 */
[----:B------:R-:W-:Y:S01]  /*9bef0*/  IMAD.MOV.U32 R243, RZ, RZ, R242 ;  /* 0x000000fffff37224 */ /* 0x000fe200078e00f2 */
[----:B------:R-:W-:Y:S01]  /*9bf00*/  LDGSTS.E [R3+0x25680], desc[UR60][R168.64], P0 ;  /* 0x25680000a8037fae */ /* 0x000fe2000812187c */
[----:B--2---:R-:W-:-:S05]  /*9bf10*/  IMAD.X R10, R10, 0x1, R0, P1 ;  /* 0x000000010a0a7824 */ /* 0x004fca00008e0600 */
[----:B------:R1:W-:Y:S04]  /*9bf20*/  STL [R1+0xdcc], R10 ;  /* 0x000dcc0a01007387 */ /* 0x0003e80000100800 */
[----:B------:R-:W2:Y:S01]  /*9bf30*/  LDL.LU R18, [R1+0xf10] ;  /* 0x000f100001127983 */ /* 0x000ea20000300800 */
[----:B------:R-:W-:Y:S01]  /*9bf40*/  MOV R250, R155 ;  /* 0x0000009b00fa7202 */ /* 0x000fe20000000f00 */
[----:B------:R-:W-:Y:S01]  /*9bf50*/  IMAD.MOV.U32 R248, RZ, RZ, R156 ;  /* 0x000000fffff87224 */ /* 0x000fe200078e009c */
[----:B------:R-:W-:Y:S01]  /*9bf60*/  MOV R244, R158 ;  /* 0x0000009e00f47202 */ /* 0x000fe20000000f00 */
[----:B------:R-:W-:Y:S01]  /*9bf70*/  IMAD.MOV.U32 R246, RZ, RZ, R157 ;  /* 0x000000fffff67224 */ /* 0x000fe200078e009d */
[----:B------:R-:W-:Y:S01]  /*9bf80*/  LOP3.LUT R4, R7, 0x60, RZ, 0x3c, !PT ;  /* 0x0000006007047812 */ /* 0x000fe200078e3cff */
[----:B------:R-:W-:Y:S01]  /*9bf90*/  IMAD.MOV.U32 R242, RZ, RZ, R159 ;  /* 0x000000fffff27224 */ /* 0x000fe200078e009f */
[----:B------:R-:W-:Y:S01]  /*9bfa0*/  LDGSTS.E [R3+0x25a80], desc[UR60][R250.64], P0 ;  /* 0x25a80000fa037fae */ /* 0x000fe2000812187c */
[----:B------:R-:W-:-:S02]  /*9bfb0*/  IMAD.MOV.U32 R240, RZ, RZ, R160 ;  /* 0x000000fffff07224 */ /* 0x000fc400078e00a0 */
[----:B------:R-:W-:Y:S01]  /*9bfc0*/  IMAD.MOV.U32 R239, RZ, RZ, R238 ;  /* 0x000000ffffef7224 */ /* 0x000fe200078e00ee */
[----:B------:R-:W-:Y:S01]  /*9bfd0*/  MOV R238, R161 ;  /* 0x000000a100ee7202 */ /* 0x000fe20000000f00 */
[----:B------:R-:W-:Y:S01]  /*9bfe0*/  IMAD.MOV.U32 R237, RZ, RZ, R236 ;  /* 0x000000ffffed7224 */ /* 0x000fe200078e00ec */
[----:B------:R-:W-:Y:S01]  /*9bff0*/  LDGSTS.E [R3+0x25e80], desc[UR60][R248.64], P0 ;  /* 0x25e80000f8037fae */ /* 0x000fe2000812187c */
        /* <DEDUP_REMOVED lines=8> */
[----:B------:R-:W-:Y:S01]  /*9c080*/  IMAD.IADD R4, R4, 0x1, R9 ;  /* 0x0000000104047824 */ /* 0x000fe200078e0209 */
[----:B------:R-:W-:Y:S01]  /*9c090*/  IADD3.X R15, R15, R0, RZ, P2, !PT ;  /* 0x000000000f0f7210 */ /* 0x000fe200017fe4ff */
[----:B-1----:R-:W-:Y:S01]  /*9c0a0*/  IMAD.MOV.U32 R10, RZ, RZ, R167 ;  /* 0x000000ffff0a7224 */ /* 0x002fe200078e00a7 */
[----:B------:R-:W-:Y:S01]  /*9c0b0*/  LDGSTS.E [R3+0x26a80], desc[UR60][R242.64], P0 ;  /* 0x26a80000f2037fae */ /* 0x000fe2000812187c */
[----:B------:R-:W-:-:S03]  /*9c0c0*/  IADD3 R14, P1, R14, R5, RZ ;  /* 0x000000050e0e7210 */ /* 0x000fc60007f3e0ff */
[----:B------:R-:W-:Y:S04]  /*9c0d0*/  LDGSTS.E [R3+0x26e80], desc[UR60][R240.64], P0 ;  /* 0x26e80000f0037fae */ /* 0x000fe8000812187c */
[----:B------:R-:W-:Y:S04]  /*9c0e0*/  LDGSTS.E [R3+0x27280], desc[UR60][R238.64], P0 ;  /* 0x27280000ee037fae */ /* 0x000fe8000812187c */
[----:B------:R-:W-:Y:S04]  /*9c0f0*/  LDGSTS.E [R3+0x27680], desc[UR60][R236.64], P0 ;  /* 0x27680000ec037fae */ /* 0x000fe8000812187c */
[----:B------:R-:W-:Y:S04]  /*9c100*/  LDGSTS.E [R3+0x27a80], desc[UR60][R234.64], P0 ;  /* 0x27a80000ea037fae */ /* 0x000fe8000812187c */
[----:B------:R-:W-:Y:S01]  /*9c110*/  LDGSTS.E [R3+0x27e80], desc[UR60][R232.64], P0 ;  /* 0x27e80000e8037fae */ /* 0x000fe2000812187c */
[----:B------:R-:W-:-:S03]  /*9c120*/  IMAD.X R22, R22, 0x1, R0, P1 ;  /* 0x0000000116167824 */ /* 0x000fc600008e0600 */
[----:B------:R1:W-:Y:S01]  /*9c130*/  LDGSTS.E [R4+0x300], desc[UR60][R10.64], P0 ;  /* 0x003000000a047fae */ /* 0x0003e2000812187c */
[----:B------:R-:W-:-:S03]  /*9c140*/  IADD3 R13, P2, R13, R5, RZ ;  /* 0x000000050d0d7210 */ /* 0x000fc60007f5e0ff */
[----:B------:R4:W-:Y:S04]  /*9c150*/  STL [R1+0xe0c], R15 ;  /* 0x000e0c0f01007387 */ /* 0x0009e80000100800 */
[----:B------:R-:W2:Y:S01]  /*9c160*/  LDL.LU R17, [R1+0xf4c] ;  /* 0x000f4c0001117983 */ /* 0x000ea20000300800 */
[----:B-1----:R-:W-:Y:S01]  /*9c170*/  MOV R10, R166 ;  /* 0x000000a6000a7202 */ /* 0x002fe20000000f00 */
[----:B------:R-:W-:Y:S02]  /*9c180*/  IMAD.MOV.U32 R11, RZ, RZ, R15 ;  /* 0x000000ffff0b7224 */ /* 0x000fe400078e000f */
[----:B------:R-:W2:Y:S01]  /*9c190*/  LDL.LU R16, [R1+0xf50] ;  /* 0x000f500001107983 */ /* 0x000ea20000300800 */
[----:B---3--:R-:W-:-:S03]  /*9c1a0*/  IADD3.X R20, R20, R0, RZ, P2, !PT ;  /* 0x0000000014147210 */ /* 0x008fc600017fe4ff */
[----:B----4-:R-:W3:Y:S01]  /*9c1b0*/  LDL.LU R15, [R1+0xf8c] ;  /* 0x000f8c00010f7983 */ /* 0x010ee20000300800 */
[----:B------:R-:W-:-:S03]  /*9c1c0*/  IADD3 R12, P1, R12, R5, RZ ;  /* 0x000000050c0c7210 */ /* 0x000fc60007f3e0ff */
[----:B------:R1:W-:Y:S04]  /*9c1d0*/  LDGSTS.E [R4+0x700], desc[UR60][R10.64], P0 ;  /* 0x007000000a047fae */ /* 0x0003e8000812187c */
[----:B------:R4:W-:Y:S04]  /*9c1e0*/  STL [R1+0xe50], R14 ;  /* 0x000e500e01007387 */ /* 0x0009e80000100800 */
[----:B------:R-:W-:Y:S01]  /*9c1f0*/  STL [R1+0xe4c], R22 ;  /* 0x000e4c1601007387 */ /* 0x000fe20000100800 */
[----:B-1----:R-:W-:Y:S02]  /*9c200*/  IMAD.MOV.U32 R10, RZ, RZ, R14 ;  /* 0x000000ffff0a7224 */ /* 0x002fe400078e000e */
[----:B------:R-:W-:Y:S01]  /*9c210*/  IMAD.MOV.U32 R11, RZ, RZ, R22 ;  /* 0x000000ffff0b7224 */ /* 0x000fe200078e0016 */
[----:B------:R-:W-:Y:S04]  /*9c220*/  STL [R1+0xe90], R13 ;  /* 0x000e900d01007387 */ /* 0x000fe80000100800 */
[----:B----4-:R-:W4:Y:S01]  /*9c230*/  LDL.LU R14, [R1+0xf90] ;  /* 0x000f9000010e7983 */ /* 0x010f220000300800 */
[----:B------:R-:W-:-:S03]  /*9c240*/  IMAD.X R21, R21, 0x1, R0, P1 ;  /* 0x0000000115157824 */ /* 0x000fc600008e0600 */
[----:B------:R1:W-:Y:S04]  /*9c250*/  LDGSTS.E [R4+0xb00], desc[UR60][R10.64], P0 ;  /* 0x00b000000a047fae */ /* 0x0003e8000812187c */
[----:B------:R1:W-:Y:S02]  /*9c260*/  STL [R1+0xe8c], R20 ;  /* 0x000e8c1401007387 */ /* 0x0003e40000100800 */
[----:B-1----:R-:W-:Y:S01]  /*9c270*/  IMAD.MOV.U32 R11, RZ, RZ, R20 ;  /* 0x000000ffff0b7224 */ /* 0x002fe200078e0014 */
[----:B------:R-:W-:Y:S01]  /*9c280*/  MOV R10, R13 ;  /* 0x0000000d000a7202 */ /* 0x000fe20000000f00 */
[----:B------:R-:W3:Y:S04]  /*9c290*/  LDL.LU R20, [R1+0xfcc] ;  /* 0x000fcc0001147983 */ /* 0x000ee80000300800 */
[----:B------:R-:W3:Y:S04]  /*9c2a0*/  LDL.LU R3, [R1+0xfd0] ;  /* 0x000fd00001037983 */ /* 0x000ee80000300800 */
[----:B------:R-:W3:Y:S04]  /*9c2b0*/  LDL.LU R13, [R1+0x100c] ;  /* 0x00100c00010d7983 */ /* 0x000ee80000300800 */
[----:B------:R1:W-:Y:S04]  /*9c2c0*/  STL [R1+0xed0], R12 ;  /* 0x000ed00c01007387 */ /* 0x0003e80000100800 */
[----:B------:R1:W-:Y:S04]  /*9c2d0*/  LDGSTS.E [R4+0xf00], desc[UR60][R10.64], P0 ;  /* 0x00f000000a047fae */ /* 0x0003e8000812187c */
[----:B------:R-:W-:Y:S01]  /*9c2e0*/  STL [R1+0xecc], R21 ;  /* 0x000ecc1501007387 */ /* 0x000fe20000100800 */
[----:B-1----:R-:W-:Y:S01]  /*9c2f0*/  IMAD.MOV.U32 R10, RZ, RZ, R12 ;  /* 0x000000ffff0a7224 */ /* 0x002fe200078e000c */
[----:B--2---:R-:W-:-:S05]  /*9c300*/  IADD3 R18, P2, R18, R5, RZ ;  /* 0x0000000512127210 */ /* 0x004fca0007f5e0ff */
[----:B------:R-:W-:Y:S04]  /*9c310*/  STL [R1+0xf10], R18 ;  /* 0x000f101201007387 */ /* 0x000fe80000100800 */
[----:B------:R-:W2:Y:S01]  /*9c320*/  LDL.LU R12, [R1+0x1010] ;  /* 0x00101000010c7983 */ /* 0x000ea20000300800 */
[----:B------:R-:W-:Y:S01]  /*9c330*/  IMAD.MOV.U32 R11, RZ, RZ, R21 ;  /* 0x000000ffff0b7224 */ /* 0x000fe200078e0015 */
[----:B------:R-:W-:-:S04]  /*9c340*/  IADD3.X R19, R19, R0, RZ, P2, !PT ;  /* 0x0000000013137210 */ /* 0x000fc800017fe4ff */
[----:B------:R1:W-:Y:S04]  /*9c350*/  LDGSTS.E [R4+0x1300], desc[UR60][R10.64], P0 ;  /* 0x013000000a047fae */ /* 0x0003e8000812187c */
[----:B------:R1:W-:Y:S04]  /*9c360*/  STL [R1+0xf0c], R19 ;  /* 0x000f0c1301007387 */ /* 0x0003e80000100800 */
[----:B------:R-:W2:Y:S01]  /*9c370*/  LDL.LU R22, [R1+0x104c] ;  /* 0x00104c0001167983 */ /* 0x000ea20000300800 */
[----:B-1----:R-:W-:Y:S01]  /*9c380*/  MOV R10, R18 ;  /* 0x00000012000a7202 */ /* 0x002fe20000000f00 */
[----:B------:R-:W-:-:S02]  /*9c390*/  IMAD.MOV.U32 R11, RZ, RZ, R19 ;  /* 0x000000ffff0b7224 */ /* 0x000fc400078e0013 */
[----:B------:R-:W2:Y:S04]  /*9c3a0*/  LDL.LU R19, [R1+0x1050] ;  /* 0x0010500001137983 */ /* 0x000ea80000300800 */
[----:B------:R-:W2:Y:S04]  /*9c3b0*/  LDL.LU R18, [R1+0x108c] ;  /* 0x00108c0001127983 */ /* 0x000ea80000300800 */
[----:B------:R1:W-:Y:S01]  /*9c3c0*/  LDGSTS.E [R4+0x1700], desc[UR60][R10.64], P0 ;  /* 0x017000000a047fae */ /* 0x0003e2000812187c */
[----:B------:R-:W-:-:S05]  /*9c3d0*/  IADD3 R16, P1, R16, R5, RZ ;  /* 0x0000000510107210 */ /* 0x000fca0007f3e0ff */
[----:B------:R-:W-:Y:S01]  /*9c3e0*/  IMAD.X R17, R17, 0x1, R0, P1 ;  /* 0x0000000111117824 */ /* 0x000fe200008e0600 */
[----:B------:R-:W-:Y:S01]  /*9c3f0*/  STL [R1+0xf50], R16 ;  /* 0x000f501001007387 */ /* 0x000fe20000100800 */
[----:B-1----:R-:W-:Y:S02]  /*9c400*/  IMAD.MOV.U32 R10, RZ, RZ, R16 ;  /* 0x000000ffff0a7224 */ /* 0x002fe400078e0010 */
[----:B------:R-:W-:Y:S01]  /*9c410*/  IMAD.MOV.U32 R11, RZ, RZ, R17 ;  /* 0x000000ffff0b7224 */ /* 0x000fe200078e0011 */
[----:B------:R1:W-:Y:S04]  /*9c420*/  STL [R1+0xf4c], R17 ;  /* 0x000f4c1101007387 */ /* 0x0003e80000100800 */
[----:B------:R1:W-:Y:S01]  /*9c430*/  LDGSTS.E [R4+0x1b00], desc[UR60][R10.64], P0 ;  /* 0x01b000000a047fae */ /* 0x0003e2000812187c */
[----:B----4-:R-:W-:-:S04]  /*9c440*/  IADD3 R14, P2, R14, R5, RZ ;  /* 0x000000050e0e7210 */ /* 0x010fc80007f5e0ff */
[----:B---3--:R-:W-:Y:S01]  /*9c450*/  IADD3.X R15, R15, R0, RZ, P2, !PT ;  /* 0x000000000f0f7210 */ /* 0x008fe200017fe4ff */
[----:B------:R3:W-:Y:S04]  /*9c460*/  STL [R1+0xf90], R14 ;  /* 0x000f900e01007387 */ /* 0x0007e80000100800 */
[----:B-1----:R-:W4:Y:S01]  /*9c470*/  LDL.LU R17, [R1+0x1090] ;  /* 0x0010900001117983 */ /* 0x002f220000300800 */
[----:B------:R-:W-:Y:S01]  /*9c480*/  MOV R10, R14 ;  /* 0x0000000e000a7202 */ /* 0x000fe20000000f00 */
[----:B------:R-:W-:Y:S02]  /*9c490*/  IMAD.MOV.U32 R11, RZ, RZ, R15 ;  /* 0x000000ffff0b7224 */ /* 0x000fe400078e000f */
[----:B------:R1:W-:Y:S04]  /*9c4a0*/  STL [R1+0xf8c], R15 ;  /* 0x000f8c0f01007387 */ /* 0x0003e80000100800 */
[----:B------:R-:W4:Y:S04]  /*9c4b0*/  LDL.LU R16, [R1+0x10cc] ;  /* 0x0010cc0001107983 */ /* 0x000f280000300800 */
[----:B---3--:R-:W3:Y:S01]  /*9c4c0*/  LDL.LU R14, [R1+0x10d0] ;  /* 0x0010d000010e7983 */ /* 0x008ee20000300800 */
[----:B------:R-:W-:-:S03]  /*9c4d0*/  IADD3 R3, P1, R3, R5, RZ ;  /* 0x0000000503037210 */ /* 0x000fc60007f3e0ff */
[----:B-1----:R-:W3:Y:S02]  /*9c4e0*/  LDL.LU R15, [R1+0x110c] ;  /* 0x00110c00010f7983 */ /* 0x002ee40000300800 */
[----:B------:R-:W-:Y:S02]  /*9c4f0*/  IMAD.X R20, R20, 0x1, R0, P1 ;  /* 0x0000000114147824 */ /* 0x000fe400008e0600 */
        /* <DEDUP_REMOVED lines=9> */
[----:B------:R1:W-:Y:S01]  /*9c590*/  LDGSTS.E [R4+0x2300], desc[UR60][R10.64], P0 ;  /* 0x023000000a047fae */ /* 0x0003e2000812187c */
[----:B------:R-:W-:-:S03]  /*9c5a0*/  IADD3 R19, P1, R19, R5, RZ ;  /* 0x0000000513137210 */ /* 0x000fc60007f3e0ff */
[----:B------:R1:W-:Y:S04]  /*9c5b0*/  STL [R1+0x100c], R13 ;  /* 0x00100c0d01007387 */ /* 0x0003e80000100800 */
[----:B------:R-:W2:Y:S01]  /*9c5c0*/  LDL.LU R21, [R1+0x114c] ;  /* 0x00114c0001157983 */ /* 0x000ea20000300800 */
[----:B-1----:R-:W-:Y:S01]  /*9c5d0*/  MOV R10, R12 ;  /* 0x0000000c000a7202 */ /* 0x002fe20000000f00 */
[----:B------:R-:W-:Y:S02]  /*9c5e0*/  IMAD.MOV.U32 R11, RZ, RZ, R13 ;  /* 0x000000ffff0b7224 */ /* 0x000fe400078e000d */
[----:B------:R-:W-:Y:S01]  /*9c5f0*/  IMAD.X R22, R22, 0x1, R0, P1 ;  /* 0x0000000116167824 */ /* 0x000fe200008e0600 */
[----:B------:R-:W2:Y:S04]  /*9c600*/  LDL.LU R13, [R1+0x1150] ;  /* 0x00115000010d7983 */ /* 0x000ea80000300800 */
[----:B------:R1:W-:Y:S04]  /*9c610*/  LDGSTS.E [R4+0x2700], desc[UR60][R10.64], P0 ;  /* 0x027000000a047fae */ /* 0x0003e8000812187c */
[----:B------:R-:W2:Y:S04]  /*9c620*/  LDL.LU R20, [R1+0x118c] ;  /* 0x00118c0001147983 */ /* 0x000ea80000300800 */
[----:B------:R-:W2:Y:S01]  /*9c630*/  LDL.LU R12, [R1+0x1190] ;  /* 0x00119000010c7983 */ /* 0x000ea20000300800 */
[----:B-1----:R-:W-:-:S02]  /*9c640*/  IMAD.MOV.U32 R10, RZ, RZ, R19 ;  /* 0x000000ffff0a7224 */ /* 0x002fc400078e0013 */
[----:B------:R-:W-:Y:S01]  /*9c650*/  IMAD.MOV.U32 R11, RZ, RZ, R22 ;  /* 0x000000ffff0b7224 */ /* 0x000fe200078e0016 */
[----:B------:R1:W-:Y:S04]  /*9c660*/  STL [R1+0x1050], R19 ;  /* 0x0010501301007387 */ /* 0x0003e80000100800 */
[----:B------:R-:W-:Y:S04]  /*9c670*/  STL [R1+0x104c], R22 ;  /* 0x00104c1601007387 */ /* 0x000fe80000100800 */
[----:B------:R1:W-:Y:S01]  /*9c680*/  LDGSTS.E [R4+0x2b00], desc[UR60][R10.64], P0 ;  /* 0x02b000000a047fae */ /* 0x0003e2000812187c */
[----:B----4-:R-:W-:-:S04]  /*9c690*/  IADD3 R17, P2, R17, R5, RZ ;  /* 0x0000000511117210 */ /* 0x010fc80007f5e0ff */
[----:B------:R-:W-:Y:S01]  /*9c6a0*/  IADD3.X R18, R18, R0, RZ, P2, !PT ;  /* 0x0000000012127210 */ /* 0x000fe200017fe4ff */
[----:B------:R-:W-:Y:S01]  /*9c6b0*/  STL [R1+0x1090], R17 ;  /* 0x0010901101007387 */ /* 0x000fe20000100800 */
[----:B-1----:R-:W-:Y:S02]  /*9c6c0*/  MOV R10, R17 ;  /* 0x00000011000a7202 */ /* 0x002fe40000000f00 */
[----:B---3--:R-:W-:Y:S01]  /*9c6d0*/  IADD3 R14, P1, R14, R5, RZ ;  /* 0x000000050e0e7210 */ /* 0x008fe20007f3e0ff */
[----:B------:R1:W-:Y:S01]  /*9c6e0*/  STL [R1+0x108c], R18 ;  /* 0x00108c1201007387 */ /* 0x0003e20000100800 */
[----:B------:R-:W-:-:S03]  /*9c6f0*/  IMAD.MOV.U32 R11, RZ, RZ, R18 ;  /* 0x000000ffff0b7224 */ /* 0x000fc600078e0012 */
[----:B------:R-:W3:Y:S01]  /*9c700*/  LDL.LU R19, [R1+0x11cc] ;  /* 0x0011cc0001137983 */ /* 0x000ee20000300800 */
[----:B------:R-:W-:-:S03]  /*9c710*/  IMAD.X R16, R16, 0x1, R0, P1 ;  /* 0x0000000110107824 */ /* 0x000fc600008e0600 */
[----:B------:R4:W-:Y:S04]  /*9c720*/  LDGSTS.E [R4+0x2f00], desc[UR60][R10.64], P0 ;  /* 0x02f000000a047fae */ /* 0x0009e8000812187c */
[----:B-1----:R-:W3:Y:S04]  /*9c730*/  LDL.LU R18, [R1+0x11d0] ;  /* 0x0011d00001127983 */ /* 0x002ee80000300800 */
[----:B------:R-:W3:Y:S04]  /*9c740*/  LDL.LU R17, [R1+0x120c] ;  /* 0x00120c0001117983 */ /* 0x000ee80000300800 */
[----:B------:R1:W-:Y:S01]  /*9c750*/  STL [R1+0x10d0], R14 ;  /* 0x0010d00e01007387 */ /* 0x0003e20000100800 */
[----:B----4-:R-:W-:-:S03]  /*9c760*/  IMAD.MOV.U32 R10, RZ, RZ, R14 ;  /* 0x000000ffff0a7224 */ /* 0x010fc600078e000e */
[----:B------:R4:W-:Y:S01]  /*9c770*/  STL [R1+0x10cc], R16 ;  /* 0x0010cc1001007387 */ /* 0x0009e20000100800 */
[----:B--2---:R-:W-:-:S05]  /*9c780*/  IADD3 R3, P2, R3, R5, RZ ;  /* 0x0000000503037210 */ /* 0x004fca0007f5e0ff */
[----:B------:R2:W-:Y:S04]  /*9c790*/  STL [R1+0x1110], R3 ;  /* 0x0011100301007387 */ /* 0x0005e80000100800 */
[----:B-1----:R-:W3:Y:S01]  /*9c7a0*/  LDL.LU R14, [R1+0x1210] ;  /* 0x00121000010e7983 */ /* 0x002ee20000300800 */
[----:B------:R-:W-:Y:S01]  /*9c7b0*/  IMAD.MOV.U32 R11, RZ, RZ, R16 ;  /* 0x000000ffff0b7224 */ /* 0x000fe200078e0010 */
[----:B------:R-:W-:-:S04]  /*9c7c0*/  IADD3.X R15, R15, R0, RZ, P2, !PT ;  /* 0x000000000f0f7210 */ /* 0x000fc800017fe4ff */
[----:B------:R1:W-:Y:S04]  /*9c7d0*/  LDGSTS.E [R4+0x3300], desc[UR60][R10.64], P0 ;  /* 0x033000000a047fae */ /* 0x0003e8000812187c */
[----:B------:R2:W-:Y:S01]  /*9c7e0*/  STL [R1+0x110c], R15 ;  /* 0x00110c0f01007387 */ /* 0x0005e20000100800 */
[----:B------:R-:W-:-:S03]  /*9c7f0*/  IADD3 R13, P1, R13, R5, RZ ;  /* 0x000000050d0d7210 */ /* 0x000fc60007f3e0ff */
[----:B----4-:R-:W4:Y:S01]  /*9c800*/  LDL.LU R16, [R1+0x124c] ;  /* 0x00124c0001107983 */ /* 0x010f220000300800 */
[----:B-1----:R-:W-:Y:S01]  /*9c810*/  MOV R10, R3 ;  /* 0x00000003000a7202 */ /* 0x002fe20000000f00 */
[----:B------:R-:W-:Y:S02]  /*9c820*/  IMAD.MOV.U32 R11, RZ, RZ, R15 ;  /* 0x000000ffff0b7224 */ /* 0x000fe400078e000f */
[----:B--2---:R-:W2:Y:S01]  /*9c830*/  LDL.LU R3, [R1+0x1250] ;  /* 0x0012500001037983 */ /* 0x004ea20000300800 */
[----:B------:R-:W-:-:S03]  /*9c840*/  IMAD.X R21, R21, 0x1, R0, P1 ;  /* 0x0000000115157824 */ /* 0x000fc600008e0600 */
[----:B------:R-:W4:Y:S01]  /*9c850*/  LDL.LU R15, [R1+0x128c] ;  /* 0x00128c00010f7983 */ /* 0x000f220000300800 */
[----:B------:R-:W-:-:S03]  /*9c860*/  IADD3 R12, P2, R12, R5, RZ ;  /* 0x000000050c0c7210 */ /* 0x000fc60007f5e0ff */
[----:B------:R1:W-:Y:S01]  /*9c870*/  LDGSTS.E [R4+0x3700], desc[UR60][R10.64], P0 ;  /* 0x037000000a047fae */ /* 0x0003e2000812187c */
[----:B------:R-:W-:-:S03]  /*9c880*/  IADD3.X R20, R20, R0, RZ, P2, !PT ;  /* 0x0000000014147210 */ /* 0x000fc600017fe4ff */
[----:B------:R1:W-:Y:S04]  /*9c890*/  STL [R1+0x1150], R13 ;  /* 0x0011500d01007387 */ /* 0x0003e80000100800 */
[----:B------:R1:W-:Y:S02]  /*9c8a0*/  STL [R1+0x114c], R21 ;  /* 0x00114c1501007387 */ /* 0x0003e40000100800 */
[----:B-1----:R-:W-:Y:S02]  /*9c8b0*/  IMAD.MOV.U32 R10, RZ, RZ, R13 ;  /* 0x000000ffff0a7224 */ /* 0x002fe400078e000d */
[----:B------:R1:W-:Y:S01]  /*9c8c0*/  STL [R1+0x1190], R12 ;  /* 0x0011900c01007387 */ /* 0x0003e20000100800 */
[----:B------:R-:W-:-:S03]  /*9c8d0*/  IMAD.MOV.U32 R11, RZ, RZ, R21 ;  /* 0x000000ffff0b7224 */ /* 0x000fc600078e0015 */
[----:B------:R-:W4:Y:S04]  /*9c8e0*/  LDL.LU R13, [R1+0x1290] ;  /* 0x00129000010d7983 */ /* 0x000f280000300800 */
[----:B------:R1:W-:Y:S04]  /*9c8f0*/  STL [R1+0x118c], R20 ;  /* 0x00118c1401007387 */ /* 0x0003e80000100800 */
[----:B------:R1:W-:Y:S04]  /*9c900*/  LDGSTS.E [R4+0x3b00], desc[UR60][R10.64], P0 ;  /* 0x03b000000a047fae */ /* 0x0003e8000812187c */
[----:B------:R-:W4:Y:S01]  /*9c910*/  LDL.LU R21, [R1+0x12cc] ;  /* 0x0012cc0001157983 */ /* 0x000f220000300800 */
[----:B-1----:R-:W-:Y:S01]  /*9c920*/  MOV R10, R12 ;  /* 0x0000000c000a7202 */ /* 0x002fe20000000f00 */
[----:B------:R-:W-:-:S02]  /*9c930*/  IMAD.MOV.U32 R11, RZ, RZ, R20 ;  /* 0x000000ffff0b7224 */ /* 0x000fc400078e0014 */
[----:B------:R-:W4:Y:S04]  /*9c940*/  LDL.LU R12, [R1+0x12d0] ;  /* 0x0012d000010c7983 */ /* 0x000f280000300800 */
[----:B------:R-:W4:Y:S04]  /*9c950*/  LDL.LU R20, [R1+0x130c] ;  /* 0x00130c0001147983 */ /* 0x000f280000300800 */
[----:B------:R1:W-:Y:S01]  /*9c960*/  LDGSTS.E [R4+0x3f00], desc[UR60][R10.64], P0 ;  /* 0x03f000000a047fae */ /* 0x0003e2000812187c */
[----:B---3--:R-:W-:-:S05]  /*9c970*/  IADD3 R18, P1, R18, R5, RZ ;  /* 0x0000000512127210 */ /* 0x008fca0007f3e0ff */
[----:B------:R-:W-:Y:S01]  /*9c980*/  IMAD.X R19, R19, 0x1, R0, P1 ;  /* 0x0000000113137824 */ /* 0x000fe200008e0600 */
[----:B------:R-:W-:Y:S03]  /*9c990*/  STL [R1+0x11d0], R18 ;  /* 0x0011d01201007387 */ /* 0x000fe60000100800 */
[----:B-1----:R-:W-:Y:S01]  /*9c9a0*/  IMAD.MOV.U32 R11, RZ, RZ, R19 ;  /* 0x000000ffff0b7224 */ /* 0x002fe200078e0013 */
[----:B------:R1:W-:Y:S01]  /*9c9b0*/  STL [R1+0x11cc], R19 ;  /* 0x0011cc1301007387 */ /* 0x0003e20000100800 */
[----:B------:R-:W-:-:S05]  /*9c9c0*/  IADD3 R14, P2, R14, R5, RZ ;  /* 0x000000050e0e7210 */ /* 0x000fca0007f5e0ff */
[----:B------:R3:W-:Y:S04]  /*9c9d0*/  STL [R1+0x1210], R14 ;  /* 0x0012100e01007387 */ /* 0x0007e80000100800 */
[----:B-1----:R-:W3:Y:S01]  /*9c9e0*/  LDL.LU R19, [R1+0x1310] ;  /* 0x0013100001137983 */ /* 0x002ee20000300800 */
[----:B------:R-:W-:Y:S01]  /*9c9f0*/  IMAD.MOV.U32 R10, RZ, RZ, R18 ;  /* 0x000000ffff0a7224 */ /* 0x000fe200078e0012 */
[----:B------:R-:W-:-:S04]  /*9ca00*/  IADD3.X R17, R17, R0, RZ, P2, !PT ;  /* 0x0000000011117210 */ /* 0x000fc800017fe4ff */
[----:B------:R1:W-:Y:S01]  /*9ca10*/  LDGSTS.E [R4+0x4300], desc[UR60][R10.64], P0 ;  /* 0x043000000a047fae */ /* 0x0003e2000812187c */
[----:B--2---:R-:W-:-:S03]  /*9ca20*/  IADD3 R3, P1, R3, R5, RZ ;  /* 0x0000000503037210 */ /* 0x004fc60007f3e0ff */
[----:B------:R2:W-:Y:S04]  /*9ca30*/  STL [R1+0x120c], R17 ;  /* 0x00120c1101007387 */ /* 0x0005e80000100800 */
[----:B------:R-:W2:Y:S01]  /*9ca40*/  LDL.LU R18, [R1+0x134c] ;  /* 0x00134c0001127983 */ /* 0x000ea20000300800 */
[----:B----4-:R-:W-:Y:S01]  /*9ca50*/  IMAD.X R16, R16, 0x1, R0, P1 ;  /* 0x0000000110107824 */ /* 0x010fe200008e0600 */
[----:B-1----:R-:W-:Y:S01]  /*9ca60*/  MOV R10, R14 ;  /* 0x0000000e000a7202 */ /* 0x002fe20000000f00 */
[----:B------:R-:W-:Y:S01]  /*9ca70*/  IMAD.MOV.U32 R11, RZ, RZ, R17 ;  /* 0x000000ffff0b7224 */ /* 0x000fe200078e0011 */
[----:B---3--:R-:W3:Y:S04]  /*9ca80*/  LDL.LU R14, [R1+0x1350] ;  /* 0x00135000010e7983 */ /* 0x008ee80000300800 */
[----:B--2---:R-:W2:Y:S04]  /*9ca90*/  LDL.LU R17, [R1+0x138c] ;  /* 0x00138c0001117983 */ /* 0x004ea80000300800 */
[----:B------:R1:W-:Y:S04]  /*9caa0*/  LDGSTS.E [R4+0x4700], desc[UR60][R10.64], P0 ;  /* 0x047000000a047fae */ /* 0x0003e8000812187c */
[----:B------:R4:W-:Y:S01]  /*9cab0*/  STL [R1+0x1250], R3 ;  /* 0x0012500301007387 */ /* 0x0009e20000100800 */
        /* <DEDUP_REMOVED lines=8> */
[----:B------:R1:W-:Y:S01]  /*9cb40*/  LDGSTS.E [R4+0x4b00], desc[UR60][R10.64], P0 ;  /* 0x04b000000a047fae */ /* 0x0003e2000812187c */
[----:B------:R-:W-:-:S03]  /*9cb50*/  IADD3 R12, P1, R12, R5, RZ ;  /* 0x000000050c0c7210 */ /* 0x000fc60007f3e0ff */
[----:B------:R-:W2:Y:S02]  /*9cb60*/  LDL.LU R16, [R1+0x13cc] ;  /* 0x0013cc0001107983 */ /* 0x000ea40000300800 */
[----:B------:R-:W-:Y:S01]  /*9cb70*/  IMAD.X R21, R21, 0x1, R0, P1 ;  /* 0x0000000115157824 */ /* 0x000fe200008e0600 */
[----:B-1----:R-:W-:Y:S01]  /*9cb80*/  MOV R10, R13 ;  /* 0x0000000d000a7202 */ /* 0x002fe20000000f00 */
[----:B------:R-:W-:Y:S02]  /*9cb90*/  IMAD.MOV.U32 R11, RZ, RZ, R15 ;  /* 0x000000ffff0b7224 */ /* 0x000fe400078e000f */
[----:B------:R-:W2:Y:S04]  /*9cba0*/  LDL.LU R15, [R1+0x13d0] ;  /* 0x0013d000010f7983 */ /* 0x000ea80000300800 */
[----:B------:R-:W2:Y:S04]  /*9cbb0*/  LDL.LU R13, [R1+0x140c] ;  /* 0x00140c00010d7983 */ /* 0x000ea80000300800 */
[----:B------:R1:W-:Y:S04]  /*9cbc0*/  STL [R1+0x12d0], R12 ;  /* 0x0012d00c01007387 */ /* 0x0003e80000100800 */
[----:B------:R1:W-:Y:S04]  /*9cbd0*/  LDGSTS.E [R4+0x4f00], desc[UR60][R10.64], P0 ;  /* 0x04f000000a047fae */ /* 0x0003e8000812187c */
[----:B------:R3:W-:Y:S01]  /*9cbe0*/  STL [R1+0x12cc], R21 ;  /* 0x0012cc1501007387 */ /* 0x0007e20000100800 */
[----:B-1----:R-:W-:Y:S01]  /*9cbf0*/  IMAD.MOV.U32 R10, RZ, RZ, R12 ;  /* 0x000000ffff0a7224 */ /* 0x002fe200078e000c */
[----:B------:R-:W-:-:S05]  /*9cc00*/  IADD3 R19, P2, R19, R5, RZ ;  /* 0x0000000513137210 */ /* 0x000fca0007f5e0ff */
[----:B------:R-:W-:Y:S04]  /*9cc10*/  STL [R1+0x1310], R19 ;  /* 0x0013101301007387 */ /* 0x000fe80000100800 */
[----:B------:R-:W2:Y:S01]  /*9cc20*/  LDL.LU R12, [R1+0x1410] ;  /* 0x00141000010c7983 */ /* 0x000ea20000300800 */
[----:B------:R-:W-:Y:S01]  /*9cc30*/  IMAD.MOV.U32 R11, RZ, RZ, R21 ;  /* 0x000000ffff0b7224 */ /* 0x000fe200078e0015 */
[----:B------:R-:W-:-:S04]  /*9cc40*/  IADD3.X R20, R20, R0, RZ, P2, !PT ;  /* 0x0000000014147210 */ /* 0x000fc800017fe4ff */
[----:B------:R1:W-:Y:S01]  /*9cc50*/  LDGSTS.E [R4+0x5300], desc[UR60][R10.64], P0 ;  /* 0x053000000a047fae */ /* 0x0003e2000812187c */
[----:B---3--:R-:W-:-:S03]  /*9cc60*/  IADD3 R14, P1, R14, R5, RZ ;  /* 0x000000050e0e7210 */ /* 0x008fc60007f3e0ff */
[----:B------:R3:W-:Y:S02]  /*9cc70*/  STL [R1+0x130c], R20 ;  /* 0x00130c1401007387 */ /* 0x0007e40000100800 */
[----:B------:R-:W-:Y:S02]  /*9cc80*/  IMAD.X R18, R18, 0x1, R0, P1 ;  /* 0x0000000112127824 */ /* 0x000fe400008e0600 */
[----:B------:R-:W2:Y:S01]  /*9cc90*/  LDL.LU R22, [R1+0x144c] ;  /* 0x00144c0001167983 */ /* 0x000ea20000300800 */
[----:B-1----:R-:W-:Y:S01]  /*9cca0*/  MOV R10, R19 ;  /* 0x00000013000a7202 */ /* 0x002fe20000000f00 */
[----:B------:R-:W-:Y:S02]  /*9ccb0*/  IMAD.MOV.U32 R11, RZ, RZ, R20 ;  /* 0x000000ffff0b7224 */ /* 0x000fe400078e0014 */
[----:B------:R-:W2:Y:S04]  /*9ccc0*/  LDL.LU R21, [R1+0x1450] ;  /* 0x0014500001157983 */ /* 0x000ea80000300800 */
[----:B---3--:R-:W3:Y:S04]  /*9ccd0*/  LDL.LU R20, [R1+0x148c] ;  /* 0x00148c0001147983 */ /* 0x008ee80000300800 */
[----:B------:R1:W-:Y:S04]  /*9cce0*/  LDGSTS.E [R4+0x5700], desc[UR60][R10.64], P0 ;  /* 0x057000000a047fae */ /* 0x0003e8000812187c */
[----:B------:R1:W-:Y:S01]  /*9ccf0*/  STL [R1+0x1350], R14 ;  /* 0x0013500e01007387 */ /* 0x0003e20000100800 */
[----:B----4-:R-:W-:-:S03]  /*9cd00*/  IADD3 R3, P2, R3, R5, RZ ;  /* 0x0000000503037210 */ /* 0x010fc60007f5e0ff */
[----:B------:R-:W-:Y:S01]  /*9cd10*/  STL [R1+0x134c], R18 ;  /* 0x00134c1201007387 */ /* 0x000fe20000100800 */
[----:B--2---:R-:W-:Y:S01]  /*9cd20*/  IADD3.X R17, R17, R0, RZ, P2, !PT ;  /* 0x0000000011117210 */ /* 0x004fe200017fe4ff */
[----:B-1----:R-:W-:Y:S02]  /*9cd30*/  IMAD.MOV.U32 R10, RZ, RZ, R14 ;  /* 0x000000ffff0a7224 */ /* 0x002fe400078e000e */
[----:B------:R1:W-:Y:S01]  /*9cd40*/  STL [R1+0x1390], R3 ;  /* 0x0013900301007387 */ /* 0x0003e20000100800 */
[----:B------:R-:W-:-:S03]  /*9cd50*/  IMAD.MOV.U32 R11, RZ, RZ, R18 ;  /* 0x000000ffff0b7224 */ /* 0x000fc600078e0012 */
[----:B------:R-:W2:Y:S04]  /*9cd60*/  LDL.LU R14, [R1+0x1490] ;  /* 0x00149000010e7983 */ /* 0x000ea80000300800 */
[----:B------:R4:W-:Y:S04]  /*9cd70*/  STL [R1+0x138c], R17 ;  /* 0x00138c1101007387 */ /* 0x0009e80000100800 */
[----:B------:R1:W-:Y:S04]  /*9cd80*/  LDGSTS.E [R4+0x5b00], desc[UR60][R10.64], P0 ;  /* 0x05b000000a047fae */ /* 0x0003e8000812187c */
[----:B------:R-:W3:Y:S01]  /*9cd90*/  LDL.LU R19, [R1+0x14cc] ;  /* 0x0014cc0001137983 */ /* 0x000ee20000300800 */
[----:B------:R-:W-:-:S05]  /*9cda0*/  IADD3 R15, P1, R15, R5, RZ ;  /* 0x000000050f0f7210 */ /* 0x000fca0007f3e0ff */
[----:B------:R-:W-:Y:S01]  /*9cdb0*/  IMAD.X R16, R16, 0x1, R0, P1 ;  /* 0x0000000110107824 */ /* 0x000fe200008e0600 */
[----:B-1----:R-:W-:Y:S01]  /*9cdc0*/  MOV R10, R3 ;  /* 0x00000003000a7202 */ /* 0x002fe20000000f00 */
[----:B------:R-:W-:Y:S01]  /*9cdd0*/  IMAD.MOV.U32 R11, RZ, RZ, R17 ;  /* 0x000000ffff0b7224 */ /* 0x000fe200078e0011 */
[----:B------:R-:W3:Y:S04]  /*9cde0*/  LDL.LU R3, [R1+0x14d0] ;  /* 0x0014d00001037983 */ /* 0x000ee80000300800 */
[----:B----4-:R-:W4:Y:S04]  /*9cdf0*/  LDL.LU R17, [R1+0x150c] ;  /* 0x00150c0001117983 */ /* 0x010f280000300800 */
[----:B------:R-:W-:Y:S04]  /*9ce00*/  STL [R1+0x13d0], R15 ;  /* 0x0013d00f01007387 */ /* 0x000fe80000100800 */
[----:B------:R1:W-:Y:S04]  /*9ce10*/  LDGSTS.E [R4+0x5f00], desc[UR60][R10.64], P0 ;  /* 0x05f000000a047fae */ /* 0x0003e8000812187c */
[----:B------:R1:W-:Y:S02]  /*9ce20*/  STL [R1+0x13cc], R16 ;  /* 0x0013cc1001007387 */ /* 0x0003e40000100800 */
[----:B-1----:R-:W-:Y:S01]  /*9ce30*/  IMAD.MOV.U32 R11, RZ, RZ, R16 ;  /* 0x000000ffff0b7224 */ /* 0x002fe200078e0010 */
[----:B------:R-:W-:-:S05]  /*9ce40*/  IADD3 R12, P2, R12, R5, RZ ;  /* 0x000000050c0c7210 */ /* 0x000fca0007f5e0ff */
[----:B------:R-:W-:Y:S04]  /*9ce50*/  STL [R1+0x1410], R12 ;  /* 0x0014100c01007387 */ /* 0x000fe80000100800 */
[----:B------:R-:W4:Y:S01]  /*9ce60*/  LDL.LU R16, [R1+0x1510] ;  /* 0x0015100001107983 */ /* 0x000f220000300800 */
[----:B------:R-:W-:Y:S01]  /*9ce70*/  IADD3.X R13, R13, R0, RZ, P2, !PT ;  /* 0x000000000d0d7210 */ /* 0x000fe200017fe4ff */
[----:B------:R-:W-:-:S04]  /*9ce80*/  IMAD.MOV.U32 R10, RZ, RZ, R15 ;  /* 0x000000ffff0a7224 */ /* 0x000fc800078e000f */
[----:B------:R1:W-:Y:S04]  /*9ce90*/  STL [R1+0x140c], R13 ;  /* 0x00140c0d01007387 */ /* 0x0003e80000100800 */
[----:B------:R-:W4:Y:S04]  /*9cea0*/  LDL.LU R18, [R1+0x154c] ;  /* 0x00154c0001127983 */ /* 0x000f280000300800 */
[----:B------:R-:W4:Y:S01]  /*9ceb0*/  LDL.LU R15, [R1+0x1550] ;  /* 0x00155000010f7983 */ /* 0x000f220000300800 */
[----:B------:R-:W-:-:S03]  /*9cec0*/  IADD3 R21, P1, R21, R5, RZ ;  /* 0x0000000515157210 */ /* 0x000fc60007f3e0ff */
[----:B------:R1:W-:Y:S02]  /*9ced0*/  LDGSTS.E [R4+0x6300], desc[UR60][R10.64], P0 ;  /* 0x063000000a047fae */ /* 0x0003e4000812187c */
[----:B------:R-:W-:Y:S02]  /*9cee0*/  IMAD.X R22, R22, 0x1, R0, P1 ;  /* 0x0000000116167824 */ /* 0x000fe400008e0600 */
[----:B-1----:R-:W-:Y:S01]  /*9cef0*/  IMAD.MOV.U32 R11, RZ, RZ, R13 ;  /* 0x000000ffff0b7224 */ /* 0x002fe200078e000d */
[----:B------:R-:W-:Y:S01]  /*9cf00*/  MOV R10, R12 ;  /* 0x0000000c000a7202 */ /* 0x000fe20000000f00 */
[----:B------:R-:W4:Y:S04]  /*9cf10*/  LDL.LU R13, [R1+0x158c] ;  /* 0x00158c00010d7983 */ /* 0x000f280000300800 */
[----:B------:R-:W4:Y:S01]  /*9cf20*/  LDL.LU R12, [R1+0x1590] ;  /* 0x00159000010c7983 */ /* 0x000f220000300800 */
[----:B--2---:R-:W-:-:S03]  /*9cf30*/  IADD3 R14, P2, R14, R5, RZ ;  /* 0x000000050e0e7210 */ /* 0x004fc60007f5e0ff */
[----:B------:R1:W-:Y:S01]  /*9cf40*/  LDGSTS.E [R4+0x6700], desc[UR60][R10.64], P0 ;  /* 0x067000000a047fae */ /* 0x0003e2000812187c */
[----:B---3--:R-:W-:-:S03]  /*9cf50*/  IADD3.X R20, R20, R0, RZ, P2, !PT ;  /* 0x0000000014147210 */ /* 0x008fc600017fe4ff */
[----:B------:R2:W-:Y:S04]  /*9cf60*/  STL [R1+0x1450], R21 ;  /* 0x0014501501007387 */ /* 0x0005e80000100800 */
[----:B------:R-:W-:Y:S01]  /*9cf70*/  STL [R1+0x144c], R22 ;  /* 0x00144c1601007387 */ /* 0x000fe20000100800 */
[----:B-1----:R-:W-:Y:S02]  /*9cf80*/  IMAD.MOV.U32 R10, RZ, RZ, R21 ;  /* 0x000000ffff0a7224 */ /* 0x002fe400078e0015 */
[----:B------:R-:W-:Y:S01]  /*9cf90*/  IMAD.MOV.U32 R11, RZ, RZ, R22 ;  /* 0x000000ffff0b7224 */ /* 0x000fe200078e0016 */
[----:B------:R1:W-:Y:S04]  /*9cfa0*/  STL [R1+0x1490], R14 ;  /* 0x0014900e01007387 */ /* 0x0003e80000100800 */
[----:B------:R3:W-:Y:S01]  /*9cfb0*/  LDGSTS.E [R4+0x6b00], desc[UR60][R10.64], P0 ;  /* 0x06b000000a047fae */ /* 0x0007e2000812187c */
[----:B------:R-:W-:-:S03]  /*9cfc0*/  IADD3 R3, P1, R3, R5, RZ ;  /* 0x0000000503037210 */ /* 0x000fc60007f3e0ff */
[----:B------:R1:W-:Y:S02]  /*9cfd0*/  STL [R1+0x148c], R20 ;  /* 0x00148c1401007387 */ /* 0x0003e40000100800 */
[----:B------:R-:W-:Y:S02]  /*9cfe0*/  IMAD.X R19, R19, 0x1, R0, P1 ;  /* 0x0000000113137824 */ /* 0x000fe400008e0600 */
[----:B--2---:R-:W2:Y:S01]  /*9cff0*/  LDL.LU R21, [R1+0x15cc] ;  /* 0x0015cc0001157983 */ /* 0x004ea20000300800 */
[----:B---3--:R-:W-:Y:S01]  /*9d000*/  MOV R10, R14 ;  /* 0x0000000e000a7202 */ /* 0x008fe20000000f00 */
[----:B------:R-:W-:Y:S02]  /*9d010*/  IMAD.MOV.U32 R11, RZ, RZ, R20 ;  /* 0x000000ffff0b7224 */ /* 0x000fe400078e0014 */
[----:B-1----:R-:W3:Y:S04]  /*9d020*/  LDL.LU R14, [R1+0x15d0] ;  /* 0x0015d000010e7983 */ /* 0x002ee80000300800 */
[----:B------:R-:W2:Y:S04]  /*9d030*/  LDL.LU R20, [R1+0x160c] ;  /* 0x00160c0001147983 */ /* 0x000ea80000300800 */
[----:B------:R1:W-:Y:S04]  /*9d040*/  STL [R1+0x14d0], R3 ;  /* 0x0014d00301007387 */ /* 0x0003e80000100800 */
[----:B------:R1:W-:Y:S04]  /*9d050*/  LDGSTS.E [R4+0x6f00], desc[UR60][R10.64], P0 ;  /* 0x06f000000a047fae */ /* 0x0003e8000812187c */
[----:B------:R-:W-:Y:S01]  /*9d060*/  STL [R1+0x14cc], R19 ;  /* 0x0014cc1301007387 */ /* 0x000fe20000100800 */
[----:B-1----:R-:W-:Y:S01]  /*9d070*/  IMAD.MOV.U32 R10, RZ, RZ, R3 ;  /* 0x000000ffff0a7224 */ /* 0x002fe200078e0003 */
[----:B----4-:R-:W-:-:S05]  /*9d080*/  IADD3 R16, P2, R16, R5, RZ ;  /* 0x0000000510107210 */ /* 0x010fca0007f5e0ff */
[----:B------:R-:W-:Y:S04]  /*9d090*/  STL [R1+0x1510], R16 ;  /* 0x0015101001007387 */ /* 0x000fe80000100800 */
[----:B------:R-:W4:Y:S01]  /*9d0a0*/  LDL.LU R3, [R1+0x1610] ;  /* 0x0016100001037983 */ /* 0x000f220000300800 */
[----:B------:R-:W-:Y:S01]  /*9d0b0*/  IMAD.MOV.U32 R11, RZ, RZ, R19 ;  /* 0x000000ffff0b7224 */ /* 0x000fe200078e0013 */
[----:B------:R-:W-:Y:S02]  /*9d0c0*/  IADD3.X R17, R17, R0, RZ, P2, !PT ;  /* 0x0000000011117210 */ /* 0x000fe400017fe4ff */
[----:B------:R-:W-:Y:S02]  /*9d0d0*/  IADD3 R15, P1, R15, R5, RZ ;  /* 0x000000050f0f7210 */ /* 0x000fe40007f3e0ff */
[----:B------:R1:W-:Y:S04]  /*9d0e0*/  LDGSTS.E [R4+0x7300], desc[UR60][R10.64], P0 ;  /* 0x073000000a047fae */ /* 0x0003e8000812187c */
[----:B------:R1:W-:Y:S01]  /*9d0f0*/  STL [R1+0x150c], R17 ;  /* 0x00150c1101007387 */ /* 0x0003e20000100800 */
[----:B------:R-:W-:Y:S01]  /*9d100*/  IMAD.X R18, R18, 0x1, R0, P1 ;  /* 0x0000000112127824 */ /* 0x000fe200008e0600 */
[----:B-1----:R-:W-:Y:S01]  /*9d110*/  MOV R10, R16 ;  /* 0x00000010000a7202 */ /* 0x002fe20000000f00 */
[----:B------:R-:W-:-:S02]  /*9d120*/  IMAD.MOV.U32 R11, RZ, RZ, R17 ;  /* 0x000000ffff0b7224 */ /* 0x000fc400078e0011 */
[----:B------:R-:W4:Y:S04]  /*9d130*/  LDL.LU R17, [R1+0x164c] ;  /* 0x00164c0001117983 */ /* 0x000f280000300800 */
[----:B------:R-:W4:Y:S01]  /*9d140*/  LDL.LU R16, [R1+0x1650] ;  /* 0x0016500001107983 */ /* 0x000f220000300800 */
[----:B------:R-:W-:-:S03]  /*9d150*/  IADD3 R12, P2, R12, R5, RZ ;  /* 0x000000050c0c7210 */ /* 0x000fc60007f5e0ff */
[----:B------:R-:W4:Y:S04]  /*9d160*/  LDL.LU R19, [R1+0x168c] ;  /* 0x00168c0001137983 */ /* 0x000f280000300800 */
[----:B------:R-:W-:Y:S04]  /*9d170*/  STL [R1+0x1550], R15 ;  /* 0x0015500f01007387 */ /* 0x000fe80000100800 */
[----:B------:R1:W-:Y:S04]  /*9d180*/  LDGSTS.E [R4+0x7700], desc[UR60][R10.64], P0 ;  /* 0x077000000a047fae */ /* 0x0003e8000812187c */
[----:B------:R1:W-:Y:S04]  /*9d190*/  STL [R1+0x154c], R18 ;  /* 0x00154c1201007387 */ /* 0x0003e80000100800 */
[----:B------:R-:W-:Y:S01]  /*9d1a0*/  STL [R1+0x1590], R12 ;  /* 0x0015900c01007387 */ /* 0x000fe20000100800 */
[----:B-1----:R-:W-:-:S03]  /*9d1b0*/  IMAD.MOV.U32 R11, RZ, RZ, R18 ;  /* 0x000000ffff0b7224 */ /* 0x002fc600078e0012 */
[----:B------:R-:W4:Y:S01]  /*9d1c0*/  LDL.LU R18, [R1+0x1690] ;  /* 0x0016900001127983 */ /* 0x000f220000300800 */
[----:B------:R-:W-:Y:S01]  /*9d1d0*/  IMAD.MOV.U32 R10, RZ, RZ, R15 ;  /* 0x000000ffff0a7224 */ /* 0x000fe200078e000f */
[----:B------:R-:W-:-:S04]  /*9d1e0*/  IADD3.X R13, R13, R0, RZ, P2, !PT ;  /* 0x000000000d0d7210 */ /* 0x000fc800017fe4ff */
[----:B------:R1:W-:Y:S01]  /*9d1f0*/  LDGSTS.E [R4+0x7b00], desc[UR60][R10.64], P0 ;  /* 0x07b000000a047fae */ /* 0x0003e2000812187c */
[----:B---3--:R-:W-:-:S03]  /*9d200*/  IADD3 R14, P1, R14, R5, RZ ;  /* 0x000000050e0e7210 */ /* 0x008fc60007f3e0ff */
[----:B------:R3:W-:Y:S01]  /*9d210*/  STL [R1+0x158c], R13 ;  /* 0x00158c0d01007387 */ /* 0x0007e20000100800 */
[----:B-1----:R-:W-:Y:S01]  /*9d220*/  MOV R10, R12 ;  /* 0x0000000c000a7202 */ /* 0x002fe20000000f00 */
[----:B------:R-:W-:Y:S02]  /*9d230*/  IMAD.MOV.U32 R11, RZ, RZ, R13 ;  /* 0x000000ffff0b7224 */ /* 0x000fe400078e000d */
[----:B--2---:R-:W-:Y:S01]  /*9d240*/  IMAD.X R21, R21, 0x1, R0, P1 ;  /* 0x0000000115157824 */ /* 0x004fe200008e0600 */
[----:B---3--:R-:W2:Y:S04]  /*9d250*/  LDL.LU R13, [R1+0x16cc] ;  /* 0x0016cc00010d7983 */ /* 0x008ea80000300800 */
[----:B------:R-:W3:Y:S04]  /*9d260*/  LDL.LU R12, [R1+0x16d0] ;  /* 0x0016d000010c7983 */ /* 0x000ee80000300800 */
        /* <DEDUP_REMOVED lines=9> */
[----:B------:R-:W-:-:S04]  /*9d300*/  IADD3.X R20, R20, R0, RZ, P2, !PT ;  /* 0x0000000014147210 */ /* 0x000fc800017fe4ff */
[----:B------:R1:W-:Y:S04]  /*9d310*/  LDGSTS.E [R4+0x20300], desc[UR60][R10.64], P0 ;  /* 0x203000000a047fae */ /* 0x0003e8000812187c */
[----:B------:R1:W-:Y:S01]  /*9d320*/  STL [R1+0x160c], R20 ;  /* 0x00160c1401007387 */ /* 0x0003e20000100800 */
[----:B------:R-:W-:Y:S02]  /*9d330*/  IADD3 R16, P1, R16, R5, RZ ;  /* 0x0000000510107210 */ /* 0x000fe40007f3e0ff */
[----:B-1----:R-:W-:Y:S01]  /*9d340*/  MOV R10, R3 ;  /* 0x00000003000a7202 */ /* 0x002fe20000000f00 */
[----:B------:R-:W-:Y:S02]  /*9d350*/  IMAD.MOV.U32 R11, RZ, RZ, R20 ;  /* 0x000000ffff0b7224 */ /* 0x000fe400078e0014 */
[----:B------:R-:W-:Y:S01]  /*9d360*/  IMAD.X R17, R17, 0x1, R0, P1 ;  /* 0x0000000111117824 */ /* 0x000fe200008e0600 */
[----:B------:R-:W4:Y:S04]  /*9d370*/  LDL.LU R20, [R1+0x174c] ;  /* 0x00174c0001147983 */ /* 0x000f280000300800 */
[----:B------:R-:W4:Y:S04]  /*9d380*/  LDL.LU R3, [R1+0x1750] ;  /* 0x0017500001037983 */ /* 0x000f280000300800 */
        /* <DEDUP_REMOVED lines=8> */
[----:B------:R-:W4:Y:S04]  /*9d410*/  LDL.LU R17, [R1+0x178c] ;  /* 0x00178c0001117983 */ /* 0x000f280000300800 */
[----:B------:R1:W-:Y:S04]  /*9d420*/  STL [R1+0x168c], R19 ;  /* 0x00168c1301007387 */ /* 0x0003e80000100800 */
[----:B------:R-:W4:Y:S04]  /*9d430*/  LDL.LU R16, [R1+0x1790] ;  /* 0x0017900001107983 */ /* 0x000f280000300800 */
[----:B------:R1:W-:Y:S01]  /*9d440*/  LDGSTS.E [R4+0x20b00], desc[UR60][R10.64], P0 ;  /* 0x20b000000a047fae */ /* 0x0003e2000812187c */
[----:B---3--:R-:W-:-:S05]  /*9d450*/  IADD3 R12, P1, R12, R5, RZ ;  /* 0x000000050c0c7210 */ /* 0x008fca0007f3e0ff */
[----:B--2---:R-:W-:Y:S01]  /*9d460*/  IMAD.X R13, R13, 0x1, R0, P1 ;  /* 0x000000010d0d7824 */ /* 0x004fe200008e0600 */
[----:B-1----:R-:W-:Y:S01]  /*9d470*/  MOV R10, R18 ;  /* 0x00000012000a7202 */ /* 0x002fe20000000f00 */
[----:B------:R-:W-:Y:S02]  /*9d480*/  IMAD.MOV.U32 R11, RZ, RZ, R19 ;  /* 0x000000ffff0b7224 */ /* 0x000fe400078e0013 */
[----:B------:R-:W2:Y:S04]  /*9d490*/  LDL.LU R19, [R1+0x17cc] ;  /* 0x0017cc0001137983 */ /* 0x000ea80000300800 */
[----:B------:R-:W3:Y:S04]  /*9d4a0*/  LDL.LU R18, [R1+0x17d0] ;  /* 0x0017d00001127983 */ /* 0x000ee80000300800 */
        /* <DEDUP_REMOVED lines=10> */
[----:B------:R1:W-:Y:S04]  /*9d550*/  STL [R1+0x170c], R15 ;  /* 0x00170c0f01007387 */ /* 0x0003e80000100800 */
[----:B------:R-:W4:Y:S01]  /*9d560*/  LDL.LU R12, [R1+0x1870] ;  /* 0x00187000010c7983 */ /* 0x000f220000300800 */
[----:B-1----:R-:W-:Y:S01]  /*9d570*/  MOV R10, R14 ;  /* 0x0000000e000a7202 */ /* 0x002fe20000000f00 */
[----:B------:R-:W-:-:S02]  /*9d580*/  IMAD.MOV.U32 R11, RZ, RZ, R15 ;  /* 0x000000ffff0b7224 */ /* 0x000fc400078e000f */
[----:B------:R-:W4:Y:S04]  /*9d590*/  LDL.LU R152, [R1+0x188c] ;  /* 0x00188c0001987983 */ /* 0x000f280000300800 */
[----:B------:R-:W4:Y:S01]  /*9d5a0*/  LDL.LU R15, [R1+0x1890] ;  /* 0x00189000010f7983 */ /* 0x000f220000300800 */
[----:B------:R-:W-:-:S03]  /*9d5b0*/  IADD3 R3, P1, R3, R5, RZ ;  /* 0x0000000503037210 */ /* 0x000fc60007f3e0ff */
[----:B------:R-:W4:Y:S02]  /*9d5c0*/  LDL.LU R14, [R1+0x18b4] ;  /* 0x0018b400010e7983 */ /* 0x000f240000300800 */
[----:B------:R-:W-:Y:S02]  /*9d5d0*/  IMAD.X R20, R20, 0x1, R0, P1 ;  /* 0x0000000114147824 */ /* 0x000fe400008e0600 */
[----:B------:R1:W-:Y:S04]  /*9d5e0*/  STL [R1+0x1750], R3 ;  /* 0x0017500301007387 */ /* 0x0003e80000100800 */
[----:B------:R1:W-:Y:S04]  /*9d5f0*/  LDGSTS.E [R4+0x21700], desc[UR60][R10.64], P0 ;  /* 0x217000000a047fae */ /* 0x0003e8000812187c */
[----:B------:R-:W-:Y:S01]  /*9d600*/  STL [R1+0x174c], R20 ;  /* 0x00174c1401007387 */ /* 0x000fe20000100800 */
[----:B-1----:R-:W-:Y:S01]  /*9d610*/  IMAD.MOV.U32 R10, RZ, RZ, R3 ;  /* 0x000000ffff0a7224 */ /* 0x002fe200078e0003 */
[----:B------:R-:W-:-:S05]  /*9d620*/  IADD3 R16, P2, R16, R5, RZ ;  /* 0x0000000510107210 */ /* 0x000fca0007f5e0ff */
[----:B------:R-:W-:Y:S04]  /*9d630*/  STL [R1+0x1790], R16 ;  /* 0x0017901001007387 */ /* 0x000fe80000100800 */
[----:B------:R-:W4:Y:S01]  /*9d640*/  LDL.LU R3, [R1+0x18b8] ;  /* 0x0018b80001037983 */ /* 0x000f220000300800 */
[----:B------:R-:W-:Y:S01]  /*9d650*/  IADD3.X R17, R17, R0, RZ, P2, !PT ;  /* 0x0000000011117210 */ /* 0x000fe200017fe4ff */
[----:B------:R-:W-:-:S04]  /*9d660*/  IMAD.MOV.U32 R11, RZ, RZ, R20 ;  /* 0x000000ffff0b7224 */ /* 0x000fc800078e0014 */
[----:B------:R1:W-:Y:S04]  /*9d670*/  STL [R1+0x178c], R17 ;  /* 0x00178c1101007387 */ /* 0x0003e80000100800 */
[----:B------:R-:W4:Y:S01]  /*9d680*/  LDL.LU.64 R22, [R1+0x690] ;  /* 0x0006900001167983 */ /* 0x000f220000300a00 */
[----:B---3--:R-:W-:-:S03]  /*9d690*/  IADD3 R18, P1, R18, R5, RZ ;  /* 0x0000000512127210 */ /* 0x008fc60007f3e0ff */
[----:B------:R3:W-:Y:S02]  /*9d6a0*/  LDGSTS.E [R4+0x21b00], desc[UR60][R10.64], P0 ;  /* 0x21b000000a047fae */ /* 0x0007e4000812187c */
[----:B--2---:R-:W-:Y:S01]  /*9d6b0*/  IMAD.X R19, R19, 0x1, R0, P1 ;  /* 0x0000000113137824 */ /* 0x004fe200008e0600 */
[----:B---3--:R-:W-:Y:S01]  /*9d6c0*/  MOV R10, R16 ;  /* 0x00000010000a7202 */ /* 0x008fe20000000f00 */
[----:B------:R-:W-:Y:S02]  /*9d6d0*/  IMAD.MOV.U32 R11, RZ, RZ, R17 ;  /* 0x000000ffff0b7224 */ /* 0x000fe400078e0011 */
[----:B-1----:R-:W2:Y:S04]  /*9d6e0*/  LDL.LU.64 R16, [R1+0x678] ;  /* 0x0006780001107983 */ /* 0x002ea80000300a00 */
        /* <DEDUP_REMOVED lines=9> */
[----:B---3--:R-:W3:Y:S01]  /*9d780*/  LDL.LU.64 R18, [R1+0x660] ;  /* 0x0006600001127983 */ /* 0x008ee20000300a00 */
[----:B-1----:R-:W-:Y:S01]  /*9d790*/  MOV R10, R12 ;  /* 0x0000000c000a7202 */ /* 0x002fe20000000f00 */
[----:B------:R-:W-:Y:S02]  /*9d7a0*/  IMAD.MOV.U32 R11, RZ, RZ, R13 ;  /* 0x000000ffff0b7224 */ /* 0x000fe400078e000d */
[----:B------:R1:W-:Y:S01]  /*9d7b0*/  STL [R1+0x186c], R13 ;  /* 0x00186c0d01007387 */ /* 0x0003e20000100800 */
[----:B------:R-:W-:-:S03]  /*9d7c0*/  IADD3 R15, P1, R15, R5, RZ ;  /* 0x000000050f0f7210 */ /* 0x000fc60007f3e0ff */
[----:B------:R4:W-:Y:S04]  /*9d7d0*/  LDGSTS.E [R4+0x22700], desc[UR60][R10.64], P0 ;  /* 0x227000000a047fae */ /* 0x0009e8000812187c */
[----:B-1----:R-:W3:Y:S04]  /*9d7e0*/  LDL.LU.64 R12, [R1+0x648] ;  /* 0x00064800010c7983 */ /* 0x002ee80000300a00 */
[----:B------:R-:W3:Y:S01]  /*9d7f0*/  LDL.LU.64 R20, [R1+0x630] ;  /* 0x0006300001147983 */ /* 0x000ee20000300a00 */
[----:B------:R-:W-:Y:S02]  /*9d800*/  IMAD.X R152, R152, 0x1, R0, P1 ;  /* 0x0000000198987824 */ /* 0x000fe400008e0600 */
[----:B----4-:R-:W-:-:S02]  /*9d810*/  IMAD.MOV.U32 R10, RZ, RZ, R15 ;  /* 0x000000ffff0a7224 */ /* 0x010fc400078e000f */
[----:B------:R-:W-:Y:S01]  /*9d820*/  IMAD.MOV.U32 R11, RZ, RZ, R152 ;  /* 0x000000ffff0b7224 */ /* 0x000fe200078e0098 */
[----:B------:R-:W-:Y:S04]  /*9d830*/  STL [R1+0x1890], R15 ;  /* 0x0018900f01007387 */ /* 0x000fe80000100800 */
[----:B------:R-:W-:Y:S04]  /*9d840*/  STL [R1+0x188c], R152 ;  /* 0x00188c9801007387 */ /* 0x000fe80000100800 */
[----:B------:R1:W-:Y:S01]  /*9d850*/  LDGSTS.E [R4+0x22b00], desc[UR60][R10.64], P0 ;  /* 0x22b000000a047fae */ /* 0x0003e2000812187c */
[----:B------:R-:W-:-:S04]  /*9d860*/  IADD3 R3, P2, R3, R5, RZ ;  /* 0x0000000503037210 */ /* 0x000fc80007f5e0ff */
[----:B------:R-:W-:Y:S01]  /*9d870*/  IADD3.X R14, R14, R0, RZ, P2, !PT ;  /* 0x000000000e0e7210 */ /* 0x000fe200017fe4ff */
[----:B------:R-:W-:Y:S04]  /*9d880*/  STL [R1+0x18b8], R3 ;  /* 0x0018b80301007387 */ /* 0x000fe80000100800 */
[----:B------:R4:W-:Y:S01]  /*9d890*/  STL [R1+0x18b4], R14 ;  /* 0x0018b40e01007387 */ /* 0x0009e20000100800 */
[----:B-1----:R-:W-:Y:S01]  /*9d8a0*/  IMAD.MOV.U32 R11, RZ, RZ, R14 ;  /* 0x000000ffff0b7224 */ /* 0x002fe200078e000e */
[----:B------:R-:W-:-:S05]  /*9d8b0*/  MOV R10, R3 ;  /* 0x00000003000a7202 */ /* 0x000fca0000000f00 */
[----:B------:R1:W-:Y:S01]  /*9d8c0*/  LDGSTS.E [R4+0x22f00], desc[UR60][R10.64], P0 ;  /* 0x22f000000a047fae */ /* 0x0003e2000812187c */
[----:B----4-:R-:W-:-:S05]  /*9d8d0*/  IADD3 R14, P1, R22, R5, RZ ;  /* 0x00000005160e7210 */ /* 0x010fca0007f3e0ff */
[----:B------:R-:W-:Y:S01]  /*9d8e0*/  IMAD.X R3, R23, 0x1, R0, P1 ;  /* 0x0000000117037824 */ /* 0x000fe200008e0600 */
[----:B--2---:R-:W-:-:S04]  /*9d8f0*/  IADD3 R15, P1, R16, R5, RZ ;  /* 0x00000005100f7210 */ /* 0x004fc80007f3e0ff */
[----:B-1----:R-:W-:Y:S01]  /*9d900*/  IADD3.X R10, R17, R0, RZ, P1, !PT ;  /* 0x00000000110a7210 */ /* 0x002fe20000ffe4ff */
[----:B------:R-:W-:Y:S02]  /*9d910*/  IMAD.MOV.U32 R162, RZ, RZ, R14 ;  /* 0x000000ffffa27224 */ /* 0x000fe400078e000e */
[----:B------:R-:W-:Y:S01]  /*9d920*/  IMAD.MOV.U32 R163, RZ, RZ, R3 ;  /* 0x000000ffffa37224 */ /* 0x000fe200078e0003 */
[----:B------:R-:W-:Y:S01]  /*9d930*/  MOV R14, R15 ;  /* 0x0000000f000e7202 */ /* 0x000fe20000000f00 */
[----:B------:R-:W-:Y:S02]  /*9d940*/  IMAD.MOV.U32 R15, RZ, RZ, R10 ;  /* 0x000000ffff0f7224 */ /* 0x000fe400078e000a */
[----:B------:R-:W-:Y:S01]  /*9d950*/  IMAD.MOV.U32 R10, RZ, RZ, R162 ;  /* 0x000000ffff0a7224 */ /* 0x000fe200078e00a2 */
[----:B------:R1:W-:Y:S04]  /*9d960*/  STL.64 [R1+0x690], R162 ;  /* 0x000690a201007387 */ /* 0x0003e80000100a00 */
[----:B------:R2:W-:Y:S01]  /*9d970*/  STL.64 [R1+0x678], R14 ;  /* 0x0006780e01007387 */ /* 0x0005e20000100a00 */
[----:B---3--:R-:W-:-:S05]  /*9d980*/  IADD3 R16, P1, R18, R5, RZ ;  /* 0x0000000512107210 */ /* 0x008fca0007f3e0ff */
        /* <DEDUP_REMOVED lines=9> */
[----:B------:R-:W-:Y:S01]  /*9da20*/  IADD3 R21, P1, R222, R5, RZ ;  /* 0x00000005de157210 */ /* 0x000fe20007f3e0ff */
[----:B------:R-:W-:Y:S01]  /*9da30*/  IMAD.MOV.U32 R168, RZ, RZ, R16 ;  /* 0x000000ffffa87224 */ /* 0x000fe200078e0010 */
[----:B------:R-:W-:Y:S01]  /*9da40*/  MOV R169, R11 ;  /* 0x0000000b00a97202 */ /* 0x000fe20000000f00 */
[----:B------:R-:W-:Y:S01]  /*9da50*/  IMAD.MOV.U32 R11, RZ, RZ, R163 ;  /* 0x000000ffff0b7224 */ /* 0x000fe200078e00a3 */
[----:B------:R-:W-:Y:S01]  /*9da60*/  IADD3.X R222, R223, R0, RZ, P1, !PT ;  /* 0x00000000dfde7210 */ /* 0x000fe20000ffe4ff */
[----:B------:R-:W-:Y:S01]  /*9da70*/  IMAD.MOV.U32 R167, RZ, RZ, R12 ;  /* 0x000000ffffa77224 */ /* 0x000fe200078e000c */
[----:B------:R-:W-:Y:S01]  /*9da80*/  IADD3 R22, P1, R218, R5, RZ ;  /* 0x00000005da167210 */ /* 0x000fe20007f3e0ff */
[----:B-1----:R-:W-:Y:S01]  /*9da90*/  IMAD.MOV.U32 R162, RZ, RZ, R18 ;  /* 0x000000ffffa27224 */ /* 0x002fe200078e0012 */
[----:B------:R-:W-:Y:S01]  /*9daa0*/  MOV R166, R17 ;  /* 0x0000001100a67202 */ /* 0x000fe20000000f00 */
[----:B------:R-:W-:Y:S01]  /*9dab0*/  STL.64 [R1+0x660], R168 ;  /* 0x000660a801007387 */ /* 0x000fe20000100a00 */
[----:B------:R-:W-:Y:S01]  /*9dac0*/  MOV R163, R13 ;  /* 0x0000000d00a37202 */ /* 0x000fe20000000f00 */
[--C-:B------:R-:W-:Y:S01]  /*9dad0*/  IMAD.X R218, R219, 0x1, R0.reuse, P1 ;  /* 0x00000001dbda7824 */ /* 0x100fe200008e0600 */
[----:B------:R-:W-:Y:S01]  /*9dae0*/  IADD3 R23, P1, R214, R5, RZ ;  /* 0x00000005d6177210 */ /* 0x000fe20007f3e0ff */
[----:B------:R-:W-:Y:S04]  /*9daf0*/  STL.64 [R1+0x648], R166 ;  /* 0x000648a601007387 */ /* 0x000fe80000100a00 */
[----:B------:R-:W-:Y:S04]  /*9db00*/  STL.64 [R1+0x630], R162 ;  /* 0x000630a201007387 */ /* 0x000fe80000100a00 */
[----:B------:R1:W-:Y:S01]  /*9db10*/  LDGSTS.E [R4+0x23300], desc[UR60][R10.64], P0 ;  /* 0x233000000a047fae */ /* 0x0003e2000812187c */
[----:B------:R-:W-:Y:S01]  /*9db20*/  MOV R227, R226 ;  /* 0x000000e200e37202 */ /* 0x000fe20000000f00 */
[----:B------:R-:W-:-:S02]  /*9db30*/  IMAD.X R214, R215, 0x1, R0, P1 ;  /* 0x00000001d7d67824 */ /* 0x000fc400008e0600 */
[----:B------:R-:W-:Y:S01]  /*9db40*/  IMAD.MOV.U32 R226, RZ, RZ, R20 ;  /* 0x000000ffffe27224 */ /* 0x000fe200078e0014 */
[----:B------:R-:W-:Y:S04]  /*9db50*/  LDGSTS.E [R4+0x23700], desc[UR60][R14.64], P0 ;  /* 0x237000000e047fae */ /* 0x000fe8000812187c */
[----:B------:R-:W3:Y:S04]  /*9db60*/  LDL.LU R11, [R1+0xdd8] ;  /* 0x000dd800010b7983 */ /* 0x000ee80000300800 */
[----:B------:R-:W4:Y:S04]  /*9db70*/  LDL.LU R12, [R1+0xe18] ;  /* 0x000e1800010c7983 */ /* 0x000f280000300800 */
[----:B------:R-:W4:Y:S01]  /*9db80*/  LDL.LU R20, [R1+0xdd4] ;  /* 0x000dd40001147983 */ /* 0x000f220000300800 */
[----:B------:R-:W-:Y:S01]  /*9db90*/  MOV R215, R214 ;  /* 0x000000d600d77202 */ /* 0x000fe20000000f00 */
[----:B------:R-:W-:-:S02]  /*9dba0*/  IMAD.MOV.U32 R219, RZ, RZ, R218 ;  /* 0x000000ffffdb7224 */ /* 0x000fc400078e00da */
[----:B------:R-:W-:Y:S01]  /*9dbb0*/  IMAD.MOV.U32 R214, RZ, RZ, R23 ;  /* 0x000000ffffd67224 */ /* 0x000fe200078e0017 */
[----:B------:R-:W4:Y:S01]  /*9dbc0*/  LDL.LU R13, [R1+0xe14] ;  /* 0x000e1400010d7983 */ /* 0x000f220000300800 */
[----:B------:R-:W-:-:S03]  /*9dbd0*/  IMAD.MOV.U32 R218, RZ, RZ, R22 ;  /* 0x000000ffffda7224 */ /* 0x000fc600078e0016 */
[----:B------:R-:W4:Y:S01]  /*9dbe0*/  LDL.LU R23, [R1+0xe54] ;  /* 0x000e540001177983 */ /* 0x000f220000300800 */
[----:B------:R-:W-:-:S03]  /*9dbf0*/  IMAD.MOV.U32 R231, RZ, RZ, R230 ;  /* 0x000000ffffe77224 */ /* 0x000fc600078e00e6 */
[----:B------:R-:W4:Y:S01]  /*9dc00*/  LDL.LU R22, [R1+0xe58] ;  /* 0x000e580001167983 */ /* 0x000f220000300800 */
[----:B------:R-:W-:-:S03]  /*9dc10*/  IMAD.MOV.U32 R230, RZ, RZ, R19 ;  /* 0x000000ffffe67224 */ /* 0x000fc600078e0013 */
[----:B------:R-:W4:Y:S04]  /*9dc20*/  LDL.LU R19, [R1+0xe94] ;  /* 0x000e940001137983 */ /* 0x000f280000300800 */
[----:B------:R-:W4:Y:S04]  /*9dc30*/  LDL.LU R18, [R1+0xe98] ;  /* 0x000e980001127983 */ /* 0x000f280000300800 */
[----:B--2---:R-:W2:Y:S04]  /*9dc40*/  LDL.LU R15, [R1+0xed4] ;  /* 0x000ed400010f7983 */ /* 0x004ea80000300800 */
[----:B------:R-:W2:Y:S04]  /*9dc50*/  LDL.LU R14, [R1+0xed8] ;  /* 0x000ed800010e7983 */ /* 0x000ea80000300800 */
[----:B------:R-:W2:Y:S04]  /*9dc60*/  LDL.LU R17, [R1+0xf14] ;  /* 0x000f140001117983 */ /* 0x000ea80000300800 */
[----:B------:R-:W2:Y:S01]  /*9dc70*/  LDL.LU R16, [R1+0xf18] ;  /* 0x000f180001107983 */ /* 0x000ea20000300800 */
[----:B------:R-:W-:Y:S01]  /*9dc80*/  IADD3 R152, P1, R210, R5, RZ ;  /* 0x00000005d2987210 */ /* 0x000fe20007f3e0ff */
[----:B------:R-:W-:-:S02]  /*9dc90*/  IMAD.MOV.U32 R223, RZ, RZ, R222 ;  /* 0x000000ffffdf7224 */ /* 0x000fc400078e00de */
[----:B------:R-:W-:Y:S01]  /*9dca0*/  LDGSTS.E [R4+0x23b00], desc[UR60][R168.64], P0 ;  /* 0x23b00000a8047fae */ /* 0x000fe2000812187c */
[----:B------:R-:W-:Y:S02]  /*9dcb0*/  IADD3.X R210, R211, R0, RZ, P1, !PT ;  /* 0x00000000d3d27210 */ /* 0x000fe40000ffe4ff */
[-C--:B------:R-:W-:Y:S01]  /*9dcc0*/  IADD3 R153, P1, R206, R5.reuse, RZ ;  /* 0x00000005ce997210 */ /* 0x080fe20007f3e0ff */
[----:B------:R-:W-:Y:S04]  /*9dcd0*/  LDGSTS.E [R4+0x23f00], desc[UR60][R166.64], P0 ;  /* 0x23f00000a6047fae */ /* 0x000fe8000812187c */
[----:B------:R-:W-:Y:S01]  /*9dce0*/  IMAD.X R206, R207, 0x1, R0, P1 ;  /* 0x00000001cfce7824 */ /* 0x000fe200008e0600 */
[----:B------:R-:W-:Y:S02]  /*9dcf0*/  IADD3 R154, P1, R202, R5, RZ ;  /* 0x00000005ca9a7210 */ /* 0x000fe40007f3e0ff */
[----:B------:R-:W-:Y:S01]  /*9dd00*/  MOV R222, R21 ;  /* 0x0000001500de7202 */ /* 0x000fe20000000f00 */
[----:B------:R-:W-:Y:S01]  /*9dd10*/  IMAD.MOV.U32 R211, RZ, RZ, R210 ;  /* 0x000000ffffd37224 */ /* 0x000fe200078e00d2 */
[----:B------:R-:W-:Y:S01]  /*9dd20*/  LDGSTS.E [R4+0x24300], desc[UR60][R162.64], P0 ;  /* 0x24300000a2047fae */ /* 0x000fe2000812187c */
[----:B------:R-:W-:Y:S01]  /*9dd30*/  IMAD.X R202, R203, 0x1, R0, P1 ;  /* 0x00000001cbca7824 */ /* 0x000fe200008e0600 */
[----:B------:R-:W-:Y:S01]  /*9dd40*/  IADD3 R155, P1, R200, R5, RZ ;  /* 0x00000005c89b7210 */ /* 0x000fe20007f3e0ff */
[----:B------:R-:W-:Y:S01]  /*9dd50*/  IMAD.MOV.U32 R207, RZ, RZ, R206 ;  /* 0x000000ffffcf7224 */ /* 0x000fe200078e00ce */
[----:B------:R-:W-:Y:S01]  /*9dd60*/  MOV R210, R152 ;  /* 0x0000009800d27202 */ /* 0x000fe20000000f00 */
[----:B------:R-:W-:Y:S01]  /*9dd70*/  LDGSTS.E [R4+0x24700], desc[UR60][R230.64], P0 ;  /* 0x24700000e6047fae */ /* 0x000fe2000812187c */
[----:B------:R-:W-:-:S02]  /*9dd80*/  IADD3.X R200, R201, R0, RZ, P1, !PT ;  /* 0x00000000c9c87210 */ /* 0x000fc40000ffe4ff */
[-C--:B------:R-:W-:Y:S01]  /*9dd90*/  IADD3 R156, P1, R198, R5.reuse, RZ ;  /* 0x00000005c69c7210 */ /* 0x080fe20007f3e0ff */
[----:B------:R-:W-:Y:S01]  /*9dda0*/  IMAD.MOV.U32 R206, RZ, RZ, R153 ;  /* 0x000000ffffce7224 */ /* 0x000fe200078e0099 */
[----:B------:R-:W-:Y:S01]  /*9ddb0*/  MOV R203, R202 ;  /* 0x000000ca00cb7202 */ /* 0x000fe20000000f00 */
[----:B------:R-:W-:Y:S02]  /*9ddc0*/  LDGSTS.E [R4+0x24b00], desc[UR60][R226.64], P0 ;  /* 0x24b00000e2047fae */ /* 0x000fe4000812187c */
[----:B------:R-:W-:Y:S01]  /*9ddd0*/  IMAD.X R198, R199, 0x1, R0, P1 ;  /* 0x00000001c7c67824 */ /* 0x000fe200008e0600 */
[-C--:B------:R-:W-:Y:S01]  /*9dde0*/  IADD3 R157, P1, R196, R5.reuse, RZ ;  /* 0x00000005c49d7210 */ /* 0x080fe20007f3e0ff */
[----:B------:R-:W-:Y:S01]  /*9ddf0*/  IMAD.MOV.U32 R202, RZ, RZ, R154 ;  /* 0x000000ffffca7224 */ /* 0x000fe200078e009a */
[----:B------:R-:W-:Y:S03]  /*9de00*/  LDGSTS.E [R4+0x24f00], desc[UR60][R222.64], P0 ;  /* 0x24f00000de047fae */ /* 0x000fe6000812187c */
[----:B------:R-:W-:Y:S01]  /*9de10*/  IMAD.X R196, R197, 0x1, R0, P1 ;  /* 0x00000001c5c47824 */ /* 0x000fe200008e0600 */
[----:B------:R-:W-:Y:S01]  /*9de20*/  IADD3 R158, P1, R194, R5, RZ ;  /* 0x00000005c29e7210 */ /* 0x000fe20007f3e0ff */
[----:B------:R-:W-:Y:S01]  /*9de30*/  IMAD.MOV.U32 R201, RZ, RZ, R200 ;  /* 0x000000ffffc97224 */ /* 0x000fe200078e00c8 */
[----:B------:R-:W-:Y:S02]  /*9de40*/  LDGSTS.E [R4+0x25300], desc[UR60][R218.64], P0 ;  /* 0x25300000da047fae */ /* 0x000fe4000812187c */
[----:B------:R-:W-:-:S02]  /*9de50*/  IADD3.X R194, R195, R0, RZ, P1, !PT ;  /* 0x00000000c3c27210 */ /* 0x000fc40000ffe4ff */
[----:B------:R-:W-:Y:S01]  /*9de60*/  IADD3 R159, P1, R192, R5, RZ ;  /* 0x00000005c09f7210 */ /* 0x000fe20007f3e0ff */
[----:B------:R-:W-:Y:S01]  /*9de70*/  IMAD.MOV.U32 R199, RZ, RZ, R198 ;  /* 0x000000ffffc77224 */ /* 0x000fe200078e00c6 */
[----:B------:R-:W-:Y:S01]  /*9de80*/  MOV R200, R155 ;  /* 0x0000009b00c87202 */ /* 0x000fe20000000f00 */
[----:B------:R-:W-:Y:S02]  /*9de90*/  LDGSTS.E [R4+0x25700], desc[UR60][R214.64], P0 ;  /* 0x25700000d6047fae */ /* 0x000fe4000812187c */
[----:B------:R-:W-:Y:S01]  /*9dea0*/  IMAD.X R192, R193, 0x1, R0, P1 ;  /* 0x00000001c1c07824 */ /* 0x000fe200008e0600 */
[-C--:B------:R-:W-:Y:S01]  /*9deb0*/  IADD3 R160, P1, R190, R5.reuse, RZ ;  /* 0x00000005bea07210 */ /* 0x080fe20007f3e0ff */
[----:B------:R-:W-:Y:S01]  /*9dec0*/  IMAD.MOV.U32 R198, RZ, RZ, R156 ;  /* 0x000000ffffc67224 */ /* 0x000fe200078e009c */
[----:B-1----:R-:W-:Y:S01]  /*9ded0*/  LOP3.LUT R10, R7, 0x70, RZ, 0x3c, !PT ;  /* 0x00000070070a7812 */ /* 0x002fe200078e3cff */
[----:B------:R-:W-:Y:S01]  /*9dee0*/  IMAD.MOV.U32 R195, RZ, RZ, R194 ;  /* 0x000000ffffc37224 */ /* 0x000fe200078e00c2 */
[----:B------:R-:W-:Y:S01]  /*9def0*/  MOV R197, R196 ;  /* 0x000000c400c57202 */ /* 0x000fe20000000f00 */
[----:B------:R-:W-:Y:S01]  /*9df00*/  IMAD.X R190, R191, 0x1, R0, P1 ;  /* 0x00000001bfbe7824 */ /* 0x000fe200008e0600 */
[----:B------:R-:W-:Y:S01]  /*9df10*/  IADD3 R161, P1, R188, R5, RZ ;  /* 0x00000005bca17210 */ /* 0x000fe20007f3e0ff */
[----:B------:R-:W-:Y:S03]  /*9df20*/  LDGSTS.E [R4+0x25b00], desc[UR60][R210.64], P0 ;  /* 0x25b00000d2047fae */ /* 0x000fe6000812187c */
[----:B------:R-:W-:Y:S01]  /*9df30*/  IADD3.X R188, R189, R0, RZ, P1, !PT ;  /* 0x00000000bdbc7210 */ /* 0x000fe20000ffe4ff */
        /* <DEDUP_REMOVED lines=10> */
[----:B------:R-:W-:Y:S01]  /*9dfe0*/  IMAD.IADD R3, R10, 0x1, R9 ;  /* 0x000000010a037824 */ /* 0x000fe200078e0209 */
[----:B------:R-:W-:Y:S04]  /*9dff0*/  LDGSTS.E [R4+0x26700], desc[UR60][R200.64], P0 ;  /* 0x26700000c8047fae */ /* 0x000fe8000812187c */
[----:B------:R-:W-:Y:S04]  /*9e000*/  LDGSTS.E [R4+0x26b00], desc[UR60][R198.64], P0 ;  /* 0x26b00000c6047fae */ /* 0x000fe8000812187c */
[----:B------:R-:W-:Y:S04]  /*9e010*/  LDGSTS.E [R4+0x26f00], desc[UR60][R196.64], P0 ;  /* 0x26f00000c4047fae */ /* 0x000fe8000812187c */
[----:B------:R-:W-:Y:S04]  /*9e020*/  LDGSTS.E [R4+0x27300], desc[UR60][R194.64], P0 ;  /* 0x27300000c2047fae */ /* 0x000fe8000812187c */
[----:B------:R-:W-:Y:S04]  /*9e030*/  LDGSTS.E [R4+0x27700], desc[UR60][R192.64], P0 ;  /* 0x27700000c0047fae */ /* 0x000fe8000812187c */
[----:B------:R-:W-:Y:S04]  /*9e040*/  LDGSTS.E [R4+0x27b00], desc[UR60][R190.64], P0 ;  /* 0x27b00000be047fae */ /* 0x000fe8000812187c */
[----:B------:R-:W-:Y:S01]  /*9e050*/  LDGSTS.E [R4+0x27f00], desc[UR60][R188.64], P0 ;  /* 0x27f00000bc047fae */ /* 0x000fe2000812187c */
[----:B---3--:R-:W-:-:S02]  /*9e060*/  IADD3 R11, P1, R11, R5, RZ ;  /* 0x000000050b0b7210 */ /* 0x008fc40007f3e0ff */
[----:B----4-:R-:W-:-:S03]  /*9e070*/  IADD3 R12, P2, R12, R5, RZ ;  /* 0x000000050c0c7210 */ /* 0x010fc60007f5e0ff */
[----:B------:R1:W-:Y:S01]  /*9e080*/  STL [R1+0xdd8], R11 ;  /* 0x000dd80b01007387 */ /* 0x0003e20000100800 */
[----:B------:R-:W-:Y:S02]  /*9e090*/  IMAD.X R20, R20, 0x1, R0, P1 ;  /* 0x0000000114147824 */ /* 0x000fe400008e0600 */
[----:B------:R-:W-:Y:S01]  /*9e0a0*/  IMAD.MOV.U32 R10, RZ, RZ, R11 ;  /* 0x000000ffff0a7224 */ /* 0x000fe200078e000b */
[----:B------:R-:W-:Y:S01]  /*9e0b0*/  IADD3.X R13, R13, R0, RZ, P2, !PT ;  /* 0x000000000d0d7210 */ /* 0x000fe200017fe4ff */
[----:B-1----:R-:W-:Y:S01]  /*9e0c0*/  IMAD.MOV.U32 R11, RZ, RZ, R20 ;  /* 0x000000ffff0b7224 */ /* 0x002fe200078e0014 */
[----:B------:R1:W-:Y:S04]  /*9e0d0*/  STL [R1+0xdd4], R20 ;  /* 0x000dd41401007387 */ /* 0x0003e80000100800 */
[----:B------:R3:W-:Y:S01]  /*9e0e0*/  LDGSTS.E [R3+0x380], desc[UR60][R10.64], P0 ;  /* 0x003800000a037fae */ /* 0x0007e2000812187c */
[----:B------:R-:W-:-:S03]  /*9e0f0*/  IADD3 R22, P1, R22, R5, RZ ;  /* 0x0000000516167210 */ /* 0x000fc60007f3e0ff */
[----:B------:R-:W-:Y:S02]  /*9e100*/  STL [R1+0xe18], R12 ;  /* 0x000e180c01007387 */ /* 0x000fe40000100800 */
[----:B------:R-:W-:Y:S02]  /*9e110*/  IMAD.X R23, R23, 0x1, R0, P1 ;  /* 0x0000000117177824 */ /* 0x000fe400008e0600 */
[----:B------:R4:W-:Y:S01]  /*9e120*/  STL [R1+0xe14], R13 ;  /* 0x000e140d01007387 */ /* 0x0009e20000100800 */
[----:B------:R-:W-:Y:S02]  /*9e130*/  IADD3 R18, P2, R18, R5, RZ ;  /* 0x0000000512127210 */ /* 0x000fe40007f5e0ff */
[----:B---3--:R-:W-:Y:S01]  /*9e140*/  MOV R10, R12 ;  /* 0x0000000c000a7202 */ /* 0x008fe20000000f00 */
[----:B------:R-:W-:Y:S01]  /*9e150*/  IMAD.MOV.U32 R11, RZ, RZ, R13 ;  /* 0x000000ffff0b7224 */ /* 0x000fe200078e000d */
[----:B------:R-:W3:Y:S01]  /*9e160*/  LDL.LU R21, [R1+0xf54] ;  /* 0x000f540001157983 */ /* 0x000ee20000300800 */
[----:B------:R-:W-:-:S03]  /*9e170*/  IADD3.X R19, R19, R0, RZ, P2, !PT ;  /* 0x0000000013137210 */ /* 0x000fc600017fe4ff */
[----:B------:R4:W-:Y:S01]  /*9e180*/  LDGSTS.E [R3+0x780], desc[UR60][R10.64], P0 ;  /* 0x007800000a037fae */ /* 0x0009e2000812187c */
[----:B--2---:R-:W-:-:S03]  /*9e190*/  IADD3 R14, P1, R14, R5, RZ ;  /* 0x000000050e0e7210 */ /* 0x004fc60007f3e0ff */
[----:B-1----:R-:W2:Y:S04]  /*9e1a0*/  LDL.LU R20, [R1+0xf58] ;  /* 0x000f580001147983 */ /* 0x002ea80000300800 */
[----:B----4-:R-:W4:Y:S01]  /*9e1b0*/  LDL.LU R13, [R1+0xf94] ;  /* 0x000f9400010d7983 */ /* 0x010f220000300800 */
[----:B------:R-:W-:-:S03]  /*9e1c0*/  IMAD.MOV.U32 R10, RZ, RZ, R22 ;  /* 0x000000ffff0a7224 */ /* 0x000fc600078e0016 */
[----:B------:R-:W4:Y:S01]  /*9e1d0*/  LDL.LU R12, [R1+0xf98] ;  /* 0x000f9800010c7983 */ /* 0x000f220000300800 */
[----:B------:R-:W-:Y:S01]  /*9e1e0*/  IMAD.MOV.U32 R11, RZ, RZ, R23 ;  /* 0x000000ffff0b7224 */ /* 0x000fe200078e0017 */
[----:B------:R-:W-:Y:S02]  /*9e1f0*/  IADD3 R16, P2, R16, R5, RZ ;  /* 0x0000000510107210 */ /* 0x000fe40007f5e0ff */
[----:B------:R-:W-:Y:S01]  /*9e200*/  STL [R1+0xe58], R22 ;  /* 0x000e581601007387 */ /* 0x000fe20000100800 */
[----:B------:R-:W-:-:S03]  /*9e210*/  IMAD.X R15, R15, 0x1, R0, P1 ;  /* 0x000000010f0f7824 */ /* 0x000fc600008e0600 */
[----:B------:R-:W-:Y:S04]  /*9e220*/  STL [R1+0xe54], R23 ;  /* 0x000e541701007387 */ /* 0x000fe80000100800 */
[----:B------:R1:W-:Y:S01]  /*9e230*/  LDGSTS.E [R3+0xb80], desc[UR60][R10.64], P0 ;  /* 0x00b800000a037fae */ /* 0x0003e2000812187c */
[----:B------:R-:W-:-:S03]  /*9e240*/  IADD3.X R17, R17, R0, RZ, P2, !PT ;  /* 0x0000000011117210 */ /* 0x000fc600017fe4ff */
[----:B------:R-:W-:Y:S04]  /*9e250*/  STL [R1+0xe98], R18 ;  /* 0x000e981201007387 */ /* 0x000fe80000100800 */
[----:B------:R-:W-:Y:S01]  /*9e260*/  STL [R1+0xe94], R19 ;  /* 0x000e941301007387 */ /* 0x000fe20000100800 */
[----:B-1----:R-:W-:Y:S01]  /*9e270*/  MOV R10, R18 ;  /* 0x00000012000a7202 */ /* 0x002fe20000000f00 */
[----:B------:R-:W-:Y:S02]  /*9e280*/  IMAD.MOV.U32 R11, RZ, RZ, R19 ;  /* 0x000000ffff0b7224 */ /* 0x000fe400078e0013 */
[----:B------:R-:W4:Y:S04]  /*9e290*/  LDL.LU R9, [R1+0xfd4] ;  /* 0x000fd40001097983 */ /* 0x000f280000300800 */
[----:B------:R-:W4:Y:S04]  /*9e2a0*/  LDL.LU R4, [R1+0xfd8] ;  /* 0x000fd80001047983 */ /* 0x000f280000300800 */
[----:B------:R-:W-:Y:S04]  /*9e2b0*/  STL [R1+0xed8], R14 ;  /* 0x000ed80e01007387 */ /* 0x000fe80000100800 */
[----:B------:R1:W-:Y:S04]  /*9e2c0*/  LDGSTS.E [R3+0xf80], desc[UR60][R10.64], P0 ;  /* 0x00f800000a037fae */ /* 0x0003e8000812187c */
[----:B------:R1:W-:Y:S04]  /*9e2d0*/  STL [R1+0xed4], R15 ;  /* 0x000ed40f01007387 */ /* 0x0003e80000100800 */
[----:B------:R-:W-:Y:S01]  /*9e2e0*/  STL [R1+0xf18], R16 ;  /* 0x000f181001007387 */ /* 0x000fe20000100800 */
[----:B-1----:R-:W-:-:S03]  /*9e2f0*/  IMAD.MOV.U32 R11, RZ, RZ, R15 ;  /* 0x000000ffff0b7224 */ /* 0x002fc600078e000f */
[----:B------:R-:W4:Y:S01]  /*9e300*/  LDL.LU R15, [R1+0x1014] ;  /* 0x00101400010f7983 */ /* 0x000f220000300800 */
[----:B------:R-:W-:-:S03]  /*9e310*/  IMAD.MOV.U32 R10, RZ, RZ, R14 ;  /* 0x000000ffff0a7224 */ /* 0x000fc600078e000e */
[----:B------:R1:W-:Y:S04]  /*9e320*/  STL [R1+0xf14], R17 ;  /* 0x000f141101007387 */ /* 0x0003e80000100800 */
[----:B------:R-:W4:Y:S04]  /*9e330*/  LDL.LU R14, [R1+0x1018] ;  /* 0x00101800010e7983 */ /* 0x000f280000300800 */
[----:B------:R1:W-:Y:S04]  /*9e340*/  LDGSTS.E [R3+0x1380], desc[UR60][R10.64], P0 ;  /* 0x013800000a037fae */ /* 0x0003e8000812187c */
[----:B------:R-:W4:Y:S04]  /*9e350*/  LDL.LU R19, [R1+0x1054] ;  /* 0x0010540001137983 */ /* 0x000f280000300800 */
[----:B------:R-:W4:Y:S01]  /*9e360*/  LDL.LU R18, [R1+0x1058] ;  /* 0x0010580001127983 */ /* 0x000f220000300800 */
[----:B-1----:R-:W-:Y:S01]  /*9e370*/  MOV R10, R16 ;  /* 0x00000010000a7202 */ /* 0x002fe20000000f00 */
[----:B------:R-:W-:-:S02]  /*9e380*/  IMAD.MOV.U32 R11, RZ, RZ, R17 ;  /* 0x000000ffff0b7224 */ /* 0x000fc400078e0011 */
[----:B------:R-:W4:Y:S04]  /*9e390*/  LDL.LU R17, [R1+0x1094] ;  /* 0x0010940001117983 */ /* 0x000f280000300800 */
[----:B------:R1:W-:Y:S04]  /*9e3a0*/  LDGSTS.E [R3+0x1780], desc[UR60][R10.64], P0 ;  /* 0x017800000a037fae */ /* 0x0003e8000812187c */
[----:B------:R-:W4:Y:S01]  /*9e3b0*/  LDL.LU R16, [R1+0x1098] ;  /* 0x0010980001107983 */ /* 0x000f220000300800 */
[----:B--2---:R-:W-:-:S05]  /*9e3c0*/  IADD3 R20, P1, R20, R5, RZ ;  /* 0x0000000514147210 */ /* 0x004fca0007f3e0ff */
[----:B---3--:R-:W-:Y:S01]  /*9e3d0*/  IMAD.X R21, R21, 0x1, R0, P1 ;  /* 0x0000000115157824 */ /* 0x008fe200008e0600 */
[-C--:B----4-:R-:W-:Y:S01]  /*9e3e0*/  IADD3 R12, P2, R12, R5.reuse, RZ ;  /* 0x000000050c0c7210 */ /* 0x090fe20007f5e0ff */
[----:B-1----:R-:W-:Y:S01]  /*9e3f0*/  IMAD.MOV.U32 R10, RZ, RZ, R20 ;  /* 0x000000ffff0a7224 */ /* 0x002fe200078e0014 */
[----:B------:R-:W-:Y:S01]  /*9e400*/  STL [R1+0xf58], R20 ;  /* 0x000f581401007387 */ /* 0x000fe20000100800 */
[----:B------:R-:W-:Y:S01]  /*9e410*/  IMAD.MOV.U32 R11, RZ, RZ, R21 ;  /* 0x000000ffff0b7224 */ /* 0x000fe200078e0015 */
[----:B------:R-:W-:Y:S02]  /*9e420*/  IADD3.X R13, R13, R0, RZ, P2, !PT ;  /* 0x000000000d0d7210 */ /* 0x000fe400017fe4ff */
[----:B------:R1:W-:Y:S04]  /*9e430*/  STL [R1+0xf54], R21 ;  /* 0x000f541501007387 */ /* 0x0003e80000100800 */
[----:B------:R-:W-:Y:S04]  /*9e440*/  STL [R1+0xf98], R12 ;  /* 0x000f980c01007387 */ /* 0x000fe80000100800 */
[----:B------:R2:W-:Y:S04]  /*9e450*/  STL [R1+0xf94], R13 ;  /* 0x000f940d01007387 */ /* 0x0005e80000100800 */
[----:B------:R3:W-:Y:S04]  /*9e460*/  LDGSTS.E [R3+0x1b80], desc[UR60][R10.64], P0 ;  /* 0x01b800000a037fae */ /* 0x0007e8000812187c */
[----:B-1----:R-:W4:Y:S04]  /*9e470*/  LDL.LU R21, [R1+0x10d4] ;  /* 0x0010d40001157983 */ /* 0x002f280000300800 */
[----:B------:R-:W4:Y:S01]  /*9e480*/  LDL.LU R20, [R1+0x10d8] ;  /* 0x0010d80001147983 */ /* 0x000f220000300800 */
[----:B------:R-:W-:Y:S01]  /*9e490*/  IADD3 R4, P1, R4, R5, RZ ;  /* 0x0000000504047210 */ /* 0x000fe20007f3e0ff */
[----:B---3--:R-:W-:Y:S01]  /*9e4a0*/  IMAD.MOV.U32 R11, RZ, RZ, R13 ;  /* 0x000000ffff0b7224 */ /* 0x008fe200078e000d */
[----:B------:R-:W-:Y:S01]  /*9e4b0*/  MOV R10, R12 ;  /* 0x0000000c000a7202 */ /* 0x000fe20000000f00 */
[----:B--2---:R-:W2:Y:S02]  /*9e4c0*/  LDL.LU R13, [R1+0x1114] ;  /* 0x00111400010d7983 */ /* 0x004ea40000300800 */
[----:B------:R-:W-:-:S02]  /*9e4d0*/  IMAD.X R9, R9, 0x1, R0, P1 ;  /* 0x0000000109097824 */ /* 0x000fc400008e0600 */
[----:B------:R-:W3:Y:S04]  /*9e4e0*/  LDL.LU R12, [R1+0x1118] ;  /* 0x00111800010c7983 */ /* 0x000ee80000300800 */
[----:B------:R1:W-:Y:S04]  /*9e4f0*/  LDGSTS.E [R3+0x1f80], desc[UR60][R10.64], P0 ;  /* 0x01f800000a037fae */ /* 0x0003e8000812187c */
[----:B------:R-:W-:Y:S04]  /*9e500*/  STL [R1+0xfd8], R4 ;  /* 0x000fd80401007387 */ /* 0x000fe80000100800 */
[----:B------:R1:W-:Y:S02]  /*9e510*/  STL [R1+0xfd4], R9 ;  /* 0x000fd40901007387 */ /* 0x0003e40000100800 */
[----:B-1----:R-:W-:Y:S01]  /*9e520*/  IMAD.MOV.U32 R10, RZ, RZ, R4 ;  /* 0x000000ffff0a7224 */ /* 0x002fe200078e0004 */
[----:B------:R-:W-:Y:S01]  /*9e530*/  IADD3 R14, P2, R14, R5, RZ ;  /* 0x000000050e0e7210 */ /* 0x000fe20007f5e0ff */
[----:B------:R-:W-:-:S03]  /*9e540*/  IMAD.MOV.U32 R11, RZ, RZ, R9 ;  /* 0x000000ffff0b7224 */ /* 0x000fc600078e0009 */
[----:B------:R-:W-:Y:S01]  /*9e550*/  IADD3.X R15, R15, R0, RZ, P2, !PT ;  /* 0x000000000f0f7210 */ /* 0x000fe200017fe4ff */
[----:B------:R-:W-:Y:S04]  /*9e560*/  STL [R1+0x1018], R14 ;  /* 0x0010180e01007387 */ /* 0x000fe80000100800 */
[----:B------:R-:W2:Y:S04]  /*9e570*/  LDL.LU R9, [R1+0x1154] ;  /* 0x0011540001097983 */ /* 0x000ea80000300800 */
[----:B------:R1:W-:Y:S04]  /*9e580*/  STL [R1+0x1014], R15 ;  /* 0x0010140f01007387 */ /* 0x0003e80000100800 */
[----:B------:R-:W2:Y:S04]  /*9e590*/  LDL.LU R4, [R1+0x1158] ;  /* 0x0011580001047983 */ /* 0x000ea80000300800 */
[----:B------:R1:W-:Y:S02]  /*9e5a0*/  LDGSTS.E [R3+0x2380], desc[UR60][R10.64], P0 ;  /* 0x023800000a037fae */ /* 0x0003e4000812187c */
[----:B-1----:R-:W-:Y:S01]  /*9e5b0*/  IMAD.MOV.U32 R11, RZ, RZ, R15 ;  /* 0x000000ffff0b7224 */ /* 0x002fe200078e000f */
[----:B------:R-:W-:Y:S01]  /*9e5c0*/  MOV R10, R14 ;  /* 0x0000000e000a7202 */ /* 0x000fe20000000f00 */
[----:B------:R-:W2:Y:S04]  /*9e5d0*/  LDL.LU R15, [R1+0x1194] ;  /* 0x00119400010f7983 */ /* 0x000ea80000300800 */
[----:B------:R-:W2:Y:S01]  /*9e5e0*/  LDL.LU R14, [R1+0x1198] ;  /* 0x00119800010e7983 */ /* 0x000ea20000300800 */
[----:B------:R-:W-:-:S02]  /*9e5f0*/  IADD3 R18, P1, R18, R5, RZ ;  /* 0x0000000512127210 */ /* 0x000fc40007f3e0ff */
[-C--:B------:R-:W-:Y:S01]  /*9e600*/  IADD3 R16, P2, R16, R5.reuse, RZ ;  /* 0x0000000510107210 */ /* 0x080fe20007f5e0ff */
[----:B------:R1:W-:Y:S02]  /*9e610*/  LDGSTS.E [R3+0x2780], desc[UR60][R10.64], P0 ;  /* 0x027800000a037fae */ /* 0x0003e4000812187c */
[----:B------:R-:W-:Y:S01]  /*9e620*/  IMAD.X R19, R19, 0x1, R0, P1 ;  /* 0x0000000113137824 */ /* 0x000fe200008e0600 */
[----:B------:R-:W-:Y:S01]  /*9e630*/  IADD3.X R17, R17, R0, RZ, P2, !PT ;  /* 0x0000000011117210 */ /* 0x000fe200017fe4ff */
[----:B------:R-:W-:Y:S01]  /*9e640*/  STL [R1+0x1058], R18 ;  /* 0x0010581201007387 */ /* 0x000fe20000100800 */
[----:B-1----:R-:W-:Y:S02]  /*9e650*/  IMAD.MOV.U32 R10, RZ, RZ, R18 ;  /* 0x000000ffff0a7224 */ /* 0x002fe400078e0012 */
[----:B------:R-:W-:Y:S01]  /*9e660*/  IMAD.MOV.U32 R11, RZ, RZ, R19 ;  /* 0x000000ffff0b7224 */ /* 0x000fe200078e0013 */
[----:B------:R1:W-:Y:S04]  /*9e670*/  STL [R1+0x1054], R19 ;  /* 0x0010541301007387 */ /* 0x0003e80000100800 */
[----:B------:R1:W-:Y:S04]  /*9e680*/  LDGSTS.E [R3+0x2b80], desc[UR60][R10.64], P0 ;  /* 0x02b800000a037fae */ /* 0x0003e8000812187c */
[----:B------:R-:W-:Y:S04]  /*9e690*/  STL [R1+0x1098], R16 ;  /* 0x0010981001007387 */ /* 0x000fe80000100800 */
[----:B------:R1:W-:Y:S02]  /*9e6a0*/  STL [R1+0x1094], R17 ;  /* 0x0010941101007387 */ /* 0x0003e40000100800 */
[----:B-1----:R-:W-:Y:S01]  /*9e6b0*/  MOV R10, R16 ;  /* 0x00000010000a7202 */ /* 0x002fe20000000f00 */
[----:B------:R-:W-:Y:S01]  /*9e6c0*/  IMAD.MOV.U32 R11, RZ, RZ, R17 ;  /* 0x000000ffff0b7224 */ /* 0x000fe200078e0011 */
[----:B------:R-:W2:Y:S04]  /*9e6d0*/  LDL.LU R19, [R1+0x11d4] ;  /* 0x0011d40001137983 */ /* 0x000ea80000300800 */
[----:B------:R1:W-:Y:S04]  /*9e6e0*/  LDGSTS.E [R3+0x2f80], desc[UR60][R10.64], P0 ;  /* 0x02f800000a037fae */ /* 0x0003e8000812187c */
[----:B------:R-:W2:Y:S04]  /*9e6f0*/  LDL.LU R18, [R1+0x11d8] ;  /* 0x0011d80001127983 */ /* 0x000ea80000300800 */
[----:B------:R-:W2:Y:S04]  /*9e700*/  LDL.LU R17, [R1+0x1214] ;  /* 0x0012140001117983 */ /* 0x000ea80000300800 */
[----:B------:R-:W2:Y:S01]  /*9e710*/  LDL.LU R16, [R1+0x1218] ;  /* 0x0012180001107983 */ /* 0x000ea20000300800 */
[----:B----4-:R-:W-:-:S05]  /*9e720*/  IADD3 R20, P1, R20, R5, RZ ;  /* 0x0000000514147210 */ /* 0x010fca0007f3e0ff */
[----:B------:R-:W-:Y:S02]  /*9e730*/  IMAD.X R21, R21, 0x1, R0, P1 ;  /* 0x0000000115157824 */ /* 0x000fe400008e0600 */
[----:B-1----:R-:W-:Y:S01]  /*9e740*/  IMAD.MOV.U32 R10, RZ, RZ, R20 ;  /* 0x000000ffff0a7224 */ /* 0x002fe200078e0014 */
[----:B---3--:R-:W-:Y:S01]  /*9e750*/  IADD3 R12, P2, R12, R5, RZ ;  /* 0x000000050c0c7210 */ /* 0x008fe20007f5e0ff */
[----:B------:R-:W-:-:S03]  /*9e760*/  IMAD.MOV.U32 R11, RZ, RZ, R21 ;  /* 0x000000ffff0b7224 */ /* 0x000fc600078e0015 */
[----:B--2---:R-:W-:Y:S01]  /*9e770*/  IADD3.X R13, R13, R0, RZ, P2, !PT ;  /* 0x000000000d0d7210 */ /* 0x004fe200017fe4ff */
[----:B------:R-:W-:Y:S04]  /*9e780*/  STL [R1+0x10d8], R20 ;  /* 0x0010d81401007387 */ /* 0x000fe80000100800 */
[----:B------:R-:W-:Y:S04]  /*9e790*/  STL [R1+0x10d4], R21 ;  /* 0x0010d41501007387 */ /* 0x000fe80000100800 */
[----:B------:R1:W-:Y:S04]  /*9e7a0*/  LDGSTS.E [R3+0x3380], desc[UR60][R10.64], P0 ;  /* 0x033800000a037fae */ /* 0x0003e8000812187c */
[----:B------:R-:W-:Y:S04]  /*9e7b0*/  STL [R1+0x1118], R12 ;  /* 0x0011180c01007387 */ /* 0x000fe80000100800 */
[----:B------:R2:W-:Y:S01]  /*9e7c0*/  STL [R1+0x1114], R13 ;  /* 0x0011140d01007387 */ /* 0x0005e20000100800 */
[----:B-1----:R-:W-:Y:S01]  /*9e7d0*/  MOV R10, R12 ;  /* 0x0000000c000a7202 */ /* 0x002fe20000000f00 */
[----:B------:R-:W-:-:S02]  /*9e7e0*/  IMAD.MOV.U32 R11, RZ, RZ, R13 ;  /* 0x000000ffff0b7224 */ /* 0x000fc400078e000d */
[----:B--2---:R-:W2:Y:S04]  /*9e7f0*/  LDL.LU R13, [R1+0x1254] ;  /* 0x00125400010d7983 */ /* 0x004ea80000300800 */
[----:B------:R-:W3:Y:S04]  /*9e800*/  LDL.LU R12, [R1+0x1258] ;  /* 0x00125800010c7983 */ /* 0x000ee80000300800 */
[----:B------:R1:W-:Y:S01]  /*9e810*/  LDGSTS.E [R3+0x3780], desc[UR60][R10.64], P0 ;  /* 0x037800000a037fae */ /* 0x0003e2000812187c */
[----:B------:R-:W-:-:S05]  /*9e820*/  IADD3 R4, P1, R4, R5, RZ ;  /* 0x0000000504047210 */ /* 0x000fca0007f3e0ff */
[----:B------:R-:W-:Y:S01]  /*9e830*/  IMAD.X R9, R9, 0x1, R0, P1 ;  /* 0x0000000109097824 */ /* 0x000fe200008e0600 */
[----:B------:R-:W-:Y:S04]  /*9e840*/  STL [R1+0x1158], R4 ;  /* 0x0011580401007387 */ /* 0x000fe80000100800 */
[----:B------:R4:W-:Y:S01]  /*9e850*/  STL [R1+0x1154], R9 ;  /* 0x0011540901007387 */ /* 0x0009e20000100800 */
[----:B-1----:R-:W-:Y:S02]  /*9e860*/  IMAD.MOV.U32 R11, RZ, RZ, R9 ;  /* 0x000000ffff0b7224 */ /* 0x002fe400078e0009 */
[----:B------:R-:W-:-:S05]  /*9e870*/  IMAD.MOV.U32 R10, RZ, RZ, R4 ;  /* 0x000000ffff0a7224 */ /* 0x000fca00078e0004 */
[----:B------:R1:W-:Y:S01]  /*9e880*/  LDGSTS.E [R3+0x3b80], desc[UR60][R10.64], P0 ;  /* 0x03b800000a037fae */ /* 0x0003e2000812187c */
[----:B------:R-:W-:-:S04]  /*9e890*/  IADD3 R14, P2, R14, R5, RZ ;  /* 0x000000050e0e7210 */ /* 0x000fc80007f5e0ff */
[----:B------:R-:W-:Y:S01]  /*9e8a0*/  IADD3.X R15, R15, R0, RZ, P2, !PT ;  /* 0x000000000f0f7210 */ /* 0x000fe200017fe4ff */
[----:B------:R-:W-:Y:S04]  /*9e8b0*/  STL [R1+0x1198], R14 ;  /* 0x0011980e01007387 */ /* 0x000fe80000100800 */
[----:B----4-:R-:W4:Y:S04]  /*9e8c0*/  LDL.LU R9, [R1+0x1294] ;  /* 0x0012940001097983 */ /* 0x010f280000300800 */
[----:B------:R1:W-:Y:S04]  /*9e8d0*/  STL [R1+0x1194], R15 ;  /* 0x0011940f01007387 */ /* 0x0003e80000100800 */
[----:B------:R-:W4:Y:S01]  /*9e8e0*/  LDL.LU R4, [R1+0x1298] ;  /* 0x0012980001047983 */ /* 0x000f220000300800 */
[----:B-1----:R-:W-:Y:S01]  /*9e8f0*/  MOV R10, R14 ;  /* 0x0000000e000a7202 */ /* 0x002fe20000000f00 */
[----:B------:R-:W-:-:S02]  /*9e900*/  IMAD.MOV.U32 R11, RZ, RZ, R15 ;  /* 0x000000ffff0b7224 */ /* 0x000fc400078e000f */
[----:B------:R-:W4:Y:S04]  /*9e910*/  LDL.LU R20, [R1+0x12d8] ;  /* 0x0012d80001147983 */ /* 0x000f280000300800 */
[----:B------:R1:W-:Y:S04]  /*9e920*/  LDGSTS.E [R3+0x3f80], desc[UR60][R10.64], P0 ;  /* 0x03f800000a037fae */ /* 0x0003e8000812187c */
[----:B------:R-:W4:Y:S04]  /*9e930*/  LDL.LU R21, [R1+0x12d4] ;  /* 0x0012d40001157983 */ /* 0x000f280000300800 */
[----:B------:R-:W4:Y:S04]  /*9e940*/  LDL.LU R15, [R1+0x1314] ;  /* 0x00131400010f7983 */ /* 0x000f280000300800 */
[----:B------:R-:W4:Y:S01]  /*9e950*/  LDL.LU R14, [R1+0x1318] ;  /* 0x00131800010e7983 */ /* 0x000f220000300800 */
[----:B------:R-:W-:-:S05]  /*9e960*/  IADD3 R18, P1, R18, R5, RZ ;  /* 0x0000000512127210 */ /* 0x000fca0007f3e0ff */
[----:B------:R-:W-:Y:S01]  /*9e970*/  IMAD.X R19, R19, 0x1, R0, P1 ;  /* 0x0000000113137824 */ /* 0x000fe200008e0600 */
[----:B------:R-:W-:Y:S01]  /*9e980*/  IADD3 R16, P2, R16, R5, RZ ;  /* 0x0000000510107210 */ /* 0x000fe20007f5e0ff */
[----:B-1----:R-:W-:Y:S02]  /*9e990*/  IMAD.MOV.U32 R10, RZ, RZ, R18 ;  /* 0x000000ffff0a7224 */ /* 0x002fe400078e0012 */
[----:B------:R-:W-:Y:S01]  /*9e9a0*/  IMAD.MOV.U32 R11, RZ, RZ, R19 ;  /* 0x000000ffff0b7224 */ /* 0x000fe200078e0013 */
[----:B------:R-:W-:Y:S01]  /*9e9b0*/  IADD3.X R17, R17, R0, RZ, P2, !PT ;  /* 0x0000000011117210 */ /* 0x000fe200017fe4ff */
[----:B------:R-:W-:Y:S04]  /*9e9c0*/  STL [R1+0x11d8], R18 ;  /* 0x0011d81201007387 */ /* 0x000fe80000100800 */
[----:B------:R1:W-:Y:S04]  /*9e9d0*/  STL [R1+0x11d4], R19 ;  /* 0x0011d41301007387 */ /* 0x0003e80000100800 */
[----:B------:R-:W-:Y:S04]  /*9e9e0*/  STL [R1+0x1218], R16 ;  /* 0x0012181001007387 */ /* 0x000fe80000100800 */
[----:B------:R1:W-:Y:S04]  /*9e9f0*/  LDGSTS.E [R3+0x4380], desc[UR60][R10.64], P0 ;  /* 0x043800000a037fae */ /* 0x0003e8000812187c */
[----:B------:R1:W-:Y:S04]  /*9ea00*/  STL [R1+0x1214], R17 ;  /* 0x0012141101007387 */ /* 0x0003e80000100800 */
[----:B-1----:R-:W4:Y:S01]  /*9ea10*/  LDL.LU R19, [R1+0x1354] ;  /* 0x0013540001137983 */ /* 0x002f220000300800 */
[----:B------:R-:W-:Y:S01]  /*9ea20*/  MOV R10, R16 ;  /* 0x00000010000a7202 */ /* 0x000fe20000000f00 */
[----:B------:R-:W-:-:S02]  /*9ea30*/  IMAD.MOV.U32 R11, RZ, RZ, R17 ;  /* 0x000000ffff0b7224 */ /* 0x000fc400078e0011 */
[----:B------:R-:W4:Y:S04]  /*9ea40*/  LDL.LU R18, [R1+0x1358] ;  /* 0x0013580001127983 */ /* 0x000f280000300800 */
[----:B------:R-:W4:Y:S04]  /*9ea50*/  LDL.LU R17, [R1+0x1394] ;  /* 0x0013940001117983 */ /* 0x000f280000300800 */
[----:B------:R-:W4:Y:S04]  /*9ea60*/  LDL.LU R16, [R1+0x1398] ;  /* 0x0013980001107983 */ /* 0x000f280000300800 */
[----:B------:R1:W-:Y:S01]  /*9ea70*/  LDGSTS.E [R3+0x4780], desc[UR60][R10.64], P0 ;  /* 0x047800000a037fae */ /* 0x0003e2000812187c */
[----:B---3--:R-:W-:-:S05]  /*9ea80*/  IADD3 R12, P1, R12, R5, RZ ;  /* 0x000000050c0c7210 */ /* 0x008fca0007f3e0ff */
[----:B--2---:R-:W-:Y:S01]  /*9ea90*/  IMAD.X R13, R13, 0x1, R0, P1 ;  /* 0x000000010d0d7824 */ /* 0x004fe200008e0600 */
[----:B------:R-:W-:Y:S01]  /*9eaa0*/  STL [R1+0x1258], R12 ;  /* 0x0012580c01007387 */ /* 0x000fe20000100800 */
[----:B-1----:R-:W-:Y:S02]  /*9eab0*/  IMAD.MOV.U32 R10, RZ, RZ, R12 ;  /* 0x000000ffff0a7224 */ /* 0x002fe400078e000c */
[----:B------:R-:W-:Y:S01]  /*9eac0*/  IMAD.MOV.U32 R11, RZ, RZ, R13 ;  /* 0x000000ffff0b7224 */ /* 0x000fe200078e000d */
[----:B------:R1:W-:Y:S04]  /*9ead0*/  STL [R1+0x1254], R13 ;  /* 0x0012540d01007387 */ /* 0x0003e80000100800 */
[----:B------:R2:W-:Y:S01]  /*9eae0*/  LDGSTS.E [R3+0x4b80], desc[UR60][R10.64], P0 ;  /* 0x04b800000a037fae */ /* 0x0005e2000812187c */
[----:B----4-:R-:W-:-:S04]  /*9eaf0*/  IADD3 R4, P2, R4, R5, RZ ;  /* 0x0000000504047210 */ /* 0x010fc80007f5e0ff */
[----:B------:R-:W-:Y:S01]  /*9eb00*/  IADD3.X R9, R9, R0, RZ, P2, !PT ;  /* 0x0000000009097210 */ /* 0x000fe200017fe4ff */
[----:B------:R-:W-:Y:S04]  /*9eb10*/  STL [R1+0x1298], R4 ;  /* 0x0012980401007387 */ /* 0x000fe80000100800 */
[----:B-1----:R-:W3:Y:S01]  /*9eb20*/  LDL.LU R13, [R1+0x13d4] ;  /* 0x0013d400010d7983 */ /* 0x002ee20000300800 */
[----:B--2---:R-:W-:-:S03]  /*9eb30*/  IMAD.MOV.U32 R11, RZ, RZ, R9 ;  /* 0x000000ffff0b7224 */ /* 0x004fc600078e0009 */
[----:B------:R1:W-:Y:S01]  /*9eb40*/  STL [R1+0x1294], R9 ;  /* 0x0012940901007387 */ /* 0x0003e20000100800 */
[----:B------:R-:W-:-:S03]  /*9eb50*/  MOV R10, R4 ;  /* 0x00000004000a7202 */ /* 0x000fc60000000f00 */
[----:B------:R-:W2:Y:S01]  /*9eb60*/  LDL.LU R12, [R1+0x13d8] ;  /* 0x0013d800010c7983 */ /* 0x000ea20000300800 */
[-C--:B------:R-:W-:Y:S02]  /*9eb70*/  IADD3 R20, P1, R20, R5.reuse, RZ ;  /* 0x0000000514147210 */ /* 0x080fe40007f3e0ff */
[----:B------:R-:W-:Y:S01]  /*9eb80*/  IADD3 R14, P2, R14, R5, RZ ;  /* 0x000000050e0e7210 */ /* 0x000fe20007f5e0ff */
[----:B------:R4:W-:Y:S04]  /*9eb90*/  LDGSTS.E [R3+0x4f80], desc[UR60][R10.64], P0 ;  /* 0x04f800000a037fae */ /* 0x0009e8000812187c */
[----:B-1----:R-:W3:Y:S04]  /*9eba0*/  LDL.LU R9, [R1+0x1414] ;  /* 0x0014140001097983 */ /* 0x002ee80000300800 */
[----:B------:R-:W3:Y:S01]  /*9ebb0*/  LDL.LU R4, [R1+0x1418] ;  /* 0x0014180001047983 */ /* 0x000ee20000300800 */
[----:B------:R-:W-:Y:S01]  /*9ebc0*/  IMAD.X R21, R21, 0x1, R0, P1 ;  /* 0x0000000115157824 */ /* 0x000fe200008e0600 */
[----:B------:R-:W-:-:S02]  /*9ebd0*/  IADD3.X R15, R15, R0, RZ, P2, !PT ;  /* 0x000000000f0f7210 */ /* 0x000fc400017fe4ff */
[----:B------:R-:W-:Y:S01]  /*9ebe0*/  STL [R1+0x12d8], R20 ;  /* 0x0012d81401007387 */ /* 0x000fe20000100800 */
[----:B----4-:R-:W-:Y:S02]  /*9ebf0*/  IMAD.MOV.U32 R10, RZ, RZ, R20 ;  /* 0x000000ffff0a7224 */ /* 0x010fe400078e0014 */
[----:B------:R-:W-:Y:S01]  /*9ec00*/  IMAD.MOV.U32 R11, RZ, RZ, R21 ;  /* 0x000000ffff0b7224 */ /* 0x000fe200078e0015 */
[----:B------:R1:W-:Y:S04]  /*9ec10*/  STL [R1+0x12d4], R21 ;  /* 0x0012d41501007387 */ /* 0x0003e80000100800 */
[----:B------:R-:W-:Y:S04]  /*9ec20*/  STL [R1+0x1318], R14 ;  /* 0x0013180e01007387 */ /* 0x000fe80000100800 */
[----:B------:R4:W-:Y:S04]  /*9ec30*/  STL [R1+0x1314], R15 ;  /* 0x0013140f01007387 */ /* 0x0009e80000100800 */
[----:B-1----:R-:W3:Y:S04]  /*9ec40*/  LDL.LU R21, [R1+0x1454] ;  /* 0x0014540001157983 */ /* 0x002ee80000300800 */
[----:B------:R1:W-:Y:S04]  /*9ec50*/  LDGSTS.E [R3+0x5380], desc[UR60][R10.64], P0 ;  /* 0x053800000a037fae */ /* 0x0003e8000812187c */
[----:B------:R-:W3:Y:S01]  /*9ec60*/  LDL.LU R20, [R1+0x1458] ;  /* 0x0014580001147983 */ /* 0x000ee20000300800 */
[----:B------:R-:W-:Y:S01]  /*9ec70*/  IADD3 R18, P1, R18, R5, RZ ;  /* 0x0000000512127210 */ /* 0x000fe20007f3e0ff */
[----:B-1----:R-:W-:Y:S01]  /*9ec80*/  IMAD.MOV.U32 R11, RZ, RZ, R15 ;  /* 0x000000ffff0b7224 */ /* 0x002fe200078e000f */
[----:B------:R-:W-:Y:S01]  /*9ec90*/  MOV R10, R14 ;  /* 0x0000000e000a7202 */ /* 0x000fe20000000f00 */
[----:B----4-:R-:W4:Y:S02]  /*9eca0*/  LDL.LU R15, [R1+0x1494] ;  /* 0x00149400010f7983 */ /* 0x010f240000300800 */
[----:B------:R-:W-:-:S02]  /*9ecb0*/  IMAD.X R19, R19, 0x1, R0, P1 ;  /* 0x0000000113137824 */ /* 0x000fc400008e0600 */
[----:B------:R-:W4:Y:S01]  /*9ecc0*/  LDL.LU R14, [R1+0x1498] ;  /* 0x00149800010e7983 */ /* 0x000f220000300800 */
[----:B------:R-:W-:-:S03]  /*9ecd0*/  IADD3 R16, P2, R16, R5, RZ ;  /* 0x0000000510107210 */ /* 0x000fc60007f5e0ff */
[----:B------:R1:W-:Y:S01]  /*9ece0*/  LDGSTS.E [R3+0x5780], desc[UR60][R10.64], P0 ;  /* 0x057800000a037fae */ /* 0x0003e2000812187c */
[----:B------:R-:W-:-:S03]  /*9ecf0*/  IADD3.X R17, R17, R0, RZ, P2, !PT ;  /* 0x0000000011117210 */ /* 0x000fc600017fe4ff */
[----:B------:R-:W-:Y:S04]  /*9ed00*/  STL [R1+0x1358], R18 ;  /* 0x0013581201007387 */ /* 0x000fe80000100800 */
[----:B------:R1:W-:Y:S02]  /*9ed10*/  STL [R1+0x1354], R19 ;  /* 0x0013541301007387 */ /* 0x0003e40000100800 */
[----:B-1----:R-:W-:Y:S02]  /*9ed20*/  IMAD.MOV.U32 R10, RZ, RZ, R18 ;  /* 0x000000ffff0a7224 */ /* 0x002fe400078e0012 */
[----:B------:R-:W-:Y:S01]  /*9ed30*/  STL [R1+0x1398], R16 ;  /* 0x0013981001007387 */ /* 0x000fe20000100800 */
[----:B------:R-:W-:-:S03]  /*9ed40*/  IMAD.MOV.U32 R11, RZ, RZ, R19 ;  /* 0x000000ffff0b7224 */ /* 0x000fc600078e0013 */
[----:B------:R1:W-:Y:S04]  /*9ed50*/  STL [R1+0x1394], R17 ;  /* 0x0013941101007387 */ /* 0x0003e80000100800 */
[----:B------:R-:W4:Y:S04]  /*9ed60*/  LDL.LU R19, [R1+0x14d4] ;  /* 0x0014d40001137983 */ /* 0x000f280000300800 */
[----:B------:R-:W4:Y:S04]  /*9ed70*/  LDL.LU R18, [R1+0x14d8] ;  /* 0x0014d80001127983 */ /* 0x000f280000300800 */
[----:B------:R1:W-:Y:S02]  /*9ed80*/  LDGSTS.E [R3+0x5b80], desc[UR60][R10.64], P0 ;  /* 0x05b800000a037fae */ /* 0x0003e4000812187c */
[----:B-1----:R-:W-:Y:S01]  /*9ed90*/  MOV R10, R16 ;  /* 0x00000010000a7202 */ /* 0x002fe20000000f00 */
[----:B------:R-:W-:-:S05]  /*9eda0*/  IMAD.MOV.U32 R11, RZ, RZ, R17 ;  /* 0x000000ffff0b7224 */ /* 0x000fca00078e0011 */
[----:B------:R1:W-:Y:S01]  /*9edb0*/  LDGSTS.E [R3+0x5f80], desc[UR60][R10.64], P0 ;  /* 0x05f800000a037fae */ /* 0x0003e2000812187c */
[----:B--2---:R-:W-:-:S05]  /*9edc0*/  IADD3 R12, P1, R12, R5, RZ ;  /* 0x000000050c0c7210 */ /* 0x004fca0007f3e0ff */
[----:B---3--:R-:W-:Y:S01]  /*9edd0*/  IMAD.X R13, R13, 0x1, R0, P1 ;  /* 0x000000010d0d7824 */ /* 0x008fe200008e0600 */
[----:B------:R-:W-:Y:S01]  /*9ede0*/  STL [R1+0x13d8], R12 ;  /* 0x0013d80c01007387 */ /* 0x000fe20000100800 */
[----:B------:R-:W-:-:S03]  /*9edf0*/  IADD3 R4, P2, R4, R5, RZ ;  /* 0x0000000504047210 */ /* 0x000fc60007f5e0ff */
[----:B------:R2:W-:Y:S01]  /*9ee00*/  STL [R1+0x13d4], R13 ;  /* 0x0013d40d01007387 */ /* 0x0005e20000100800 */
[----:B------:R-:W-:-:S03]  /*9ee10*/  IADD3.X R9, R9, R0, RZ, P2, !PT ;  /* 0x0000000009097210 */ /* 0x000fc600017fe4ff */
[----:B------:R-:W-:Y:S04]  /*9ee20*/  STL [R1+0x1418], R4 ;  /* 0x0014180401007387 */ /* 0x000fe80000100800 */
[----:B------:R-:W3:Y:S04]  /*9ee30*/  LDL.LU R17, [R1+0x1514] ;  /* 0x0015140001117983 */ /* 0x000ee80000300800 */
[----:B------:R2:W-:Y:S01]  /*9ee40*/  STL [R1+0x1414], R9 ;  /* 0x0014140901007387 */ /* 0x0005e20000100800 */
[----:B-1----:R-:W-:-:S03]  /*9ee50*/  IMAD.MOV.U32 R10, RZ, RZ, R12 ;  /* 0x000000ffff0a7224 */ /* 0x002fc600078e000c */
[----:B------:R-:W3:Y:S01]  /*9ee60*/  LDL.LU R16, [R1+0x1518] ;  /* 0x0015180001107983 */ /* 0x000ee20000300800 */
[----:B------:R-:W-:-:S03]  /*9ee70*/  IMAD.MOV.U32 R11, RZ, RZ, R13 ;  /* 0x000000ffff0b7224 */ /* 0x000fc600078e000d */
[----:B--2---:R-:W2:Y:S04]  /*9ee80*/  LDL.LU R13, [R1+0x1554] ;  /* 0x00155400010d7983 */ /* 0x004ea80000300800 */
[----:B------:R-:W2:Y:S04]  /*9ee90*/  LDL.LU R12, [R1+0x1558] ;  /* 0x00155800010c7983 */ /* 0x000ea80000300800 */
[----:B------:R1:W-:Y:S02]  /*9eea0*/  LDGSTS.E [R3+0x6380], desc[UR60][R10.64], P0 ;  /* 0x063800000a037fae */ /* 0x0003e4000812187c */
[----:B-1----:R-:W-:Y:S01]  /*9eeb0*/  IMAD.MOV.U32 R11, RZ, RZ, R9 ;  /* 0x000000ffff0b7224 */ /* 0x002fe200078e0009 */
[----:B------:R-:W-:Y:S01]  /*9eec0*/  MOV R10, R4 ;  /* 0x00000004000a7202 */ /* 0x000fe20000000f00 */
[----:B------:R-:W2:Y:S04]  /*9eed0*/  LDL.LU R9, [R1+0x1594] ;  /* 0x0015940001097983 */ /* 0x000ea80000300800 */
[----:B------:R-:W2:Y:S01]  /*9eee0*/  LDL.LU R4, [R1+0x1598] ;  /* 0x0015980001047983 */ /* 0x000ea20000300800 */
[----:B------:R-:W-:-:S02]  /*9eef0*/  IADD3 R20, P1, R20, R5, RZ ;  /* 0x0000000514147210 */ /* 0x000fc40007f3e0ff */
[----:B----4-:R-:W-:Y:S01]  /*9ef00*/  IADD3 R14, P2, R14, R5, RZ ;  /* 0x000000050e0e7210 */ /* 0x010fe20007f5e0ff */
        /* <DEDUP_REMOVED lines=8> */
[----:B------:R1:W-:Y:S01]  /*9ef90*/  LDGSTS.E [R3+0x6b80], desc[UR60][R10.64], P0 ;  /* 0x06b800000a037fae */ /* 0x0003e2000812187c */
[----:B------:R-:W-:-:S03]  /*9efa0*/  IADD3 R18, P1, R18, R5, RZ ;  /* 0x0000000512127210 */ /* 0x000fc60007f3e0ff */
[----:B------:R1:W-:Y:S04]  /*9efb0*/  STL [R1+0x1494], R15 ;  /* 0x0014940f01007387 */ /* 0x0003e80000100800 */
[----:B----4-:R-:W4:Y:S01]  /*9efc0*/  LDL.LU R21, [R1+0x15d4] ;  /* 0x0015d40001157983 */ /* 0x010f220000300800 */
[----:B------:R-:W-:Y:S01]  /*9efd0*/  IMAD.X R19, R19, 0x1, R0, P1 ;  /* 0x0000000113137824 */ /* 0x000fe200008e0600 */
[----:B-1----:R-:W-:Y:S01]  /*9efe0*/  MOV R10, R14 ;  /* 0x0000000e000a7202 */ /* 0x002fe20000000f00 */
[----:B------:R-:W-:Y:S01]  /*9eff0*/  IMAD.MOV.U32 R11, RZ, RZ, R15 ;  /* 0x000000ffff0b7224 */ /* 0x000fe200078e000f */
[----:B------:R-:W4:Y:S04]  /*9f000*/  LDL.LU R20, [R1+0x15d8] ;  /* 0x0015d80001147983 */ /* 0x000f280000300800 */
[----:B------:R-:W4:Y:S04]  /*9f010*/  LDL.LU R15, [R1+0x1614] ;  /* 0x00161400010f7983 */ /* 0x000f280000300800 */
[----:B------:R-:W4:Y:S04]  /*9f020*/  LDL.LU R14, [R1+0x1618] ;  /* 0x00161800010e7983 */ /* 0x000f280000300800 */
[----:B------:R1:W-:Y:S04]  /*9f030*/  LDGSTS.E [R3+0x6f80], desc[UR60][R10.64], P0 ;  /* 0x06f800000a037fae */ /* 0x0003e8000812187c */
[----:B------:R-:W-:Y:S04]  /*9f040*/  STL [R1+0x14d8], R18 ;  /* 0x0014d81201007387 */ /* 0x000fe80000100800 */
[----:B------:R2:W-:Y:S01]  /*9f050*/  STL [R1+0x14d4], R19 ;  /* 0x0014d41301007387 */ /* 0x0005e20000100800 */
[----:B-1----:R-:W-:-:S02]  /*9f060*/  IMAD.MOV.U32 R10, RZ, RZ, R18 ;  /* 0x000000ffff0a7224 */ /* 0x002fc400078e0012 */
[----:B------:R-:W-:-:S05]  /*9f070*/  IMAD.MOV.U32 R11, RZ, RZ, R19 ;  /* 0x000000ffff0b7224 */ /* 0x000fca00078e0013 */
[----:B------:R1:W-:Y:S01]  /*9f080*/  LDGSTS.E [R3+0x7380], desc[UR60][R10.64], P0 ;  /* 0x073800000a037fae */ /* 0x0003e2000812187c */
[----:B---3--:R-:W-:-:S04]  /*9f090*/  IADD3 R16, P2, R16, R5, RZ ;  /* 0x0000000510107210 */ /* 0x008fc80007f5e0ff */
[----:B------:R-:W-:Y:S01]  /*9f0a0*/  IADD3.X R17, R17, R0, RZ, P2, !PT ;  /* 0x0000000011117210 */ /* 0x000fe200017fe4ff */
[----:B------:R-:W-:Y:S01]  /*9f0b0*/  STL [R1+0x1518], R16 ;  /* 0x0015181001007387 */ /* 0x000fe20000100800 */
[----:B--2---:R-:W-:-:S03]  /*9f0c0*/  IADD3 R12, P1, R12, R5, RZ ;  /* 0x000000050c0c7210 */ /* 0x004fc60007f3e0ff */
[----:B------:R-:W2:Y:S01]  /*9f0d0*/  LDL.LU R19, [R1+0x1654] ;  /* 0x0016540001137983 */ /* 0x000ea20000300800 */
[----:B-1----:R-:W-:Y:S01]  /*9f0e0*/  MOV R10, R16 ;  /* 0x00000010000a7202 */ /* 0x002fe20000000f00 */
[----:B------:R-:W-:Y:S02]  /*9f0f0*/  IMAD.MOV.U32 R11, RZ, RZ, R17 ;  /* 0x000000ffff0b7224 */ /* 0x000fe400078e0011 */
[----:B------:R1:W-:Y:S01]  /*9f100*/  STL [R1+0x1514], R17 ;  /* 0x0015141101007387 */ /* 0x0003e20000100800 */
[----:B------:R-:W-:-:S03]  /*9f110*/  IMAD.X R13, R13, 0x1, R0, P1 ;  /* 0x000000010d0d7824 */ /* 0x000fc600008e0600 */
[----:B------:R-:W3:Y:S04]  /*9f120*/  LDL.LU R18, [R1+0x1658] ;  /* 0x0016580001127983 */ /* 0x000ee80000300800 */
[----:B------:R1:W-:Y:S04]  /*9f130*/  LDGSTS.E [R3+0x7780], desc[UR60][R10.64], P0 ;  /* 0x077800000a037fae */ /* 0x0003e8000812187c */
[----:B-1----:R-:W2:Y:S04]  /*9f140*/  LDL.LU R17, [R1+0x1694] ;  /* 0x0016940001117983 */ /* 0x002ea80000300800 */
[----:B------:R-:W2:Y:S01]  /*9f150*/  LDL.LU R16, [R1+0x1698] ;  /* 0x0016980001107983 */ /* 0x000ea20000300800 */
[----:B------:R-:W-:-:S03]  /*9f160*/  IADD3 R4, P2, R4, R5, RZ ;  /* 0x0000000504047210 */ /* 0x000fc60007f5e0ff */
[----:B------:R-:W-:Y:S01]  /*9f170*/  STL [R1+0x1558], R12 ;  /* 0x0015580c01007387 */ /* 0x000fe20000100800 */
[----:B------:R-:W-:Y:S01]  /*9f180*/  IADD3.X R9, R9, R0, RZ, P2, !PT ;  /* 0x0000000009097210 */ /* 0x000fe200017fe4ff */
[----:B------:R-:W-:Y:S02]  /*9f190*/  IMAD.MOV.U32 R10, RZ, RZ, R12 ;  /* 0x000000ffff0a7224 */ /* 0x000fe400078e000c */
[----:B------:R1:W-:Y:S01]  /*9f1a0*/  STL [R1+0x1554], R13 ;  /* 0x0015540d01007387 */ /* 0x0003e20000100800 */
[----:B------:R-:W-:-:S03]  /*9f1b0*/  IMAD.MOV.U32 R11, RZ, RZ, R13 ;  /* 0x000000ffff0b7224 */ /* 0x000fc600078e000d */
[----:B------:R-:W-:Y:S04]  /*9f1c0*/  STL [R1+0x1598], R4 ;  /* 0x0015980401007387 */ /* 0x000fe80000100800 */
[----:B------:R1:W-:Y:S04]  /*9f1d0*/  LDGSTS.E [R3+0x7b80], desc[UR60][R10.64], P0 ;  /* 0x07b800000a037fae */ /* 0x0003e8000812187c */
[----:B-1----:R-:W2:Y:S04]  /*9f1e0*/  LDL.LU R13, [R1+0x16d4] ;  /* 0x0016d400010d7983 */ /* 0x002ea80000300800 */
[----:B------:R1:W-:Y:S04]  /*9f1f0*/  STL [R1+0x1594], R9 ;  /* 0x0015940901007387 */ /* 0x0003e80000100800 */
[----:B------:R-:W2:Y:S01]  /*9f200*/  LDL.LU R12, [R1+0x16d8] ;  /* 0x0016d800010c7983 */ /* 0x000ea20000300800 */
[----:B------:R-:W-:Y:S01]  /*9f210*/  IMAD.MOV.U32 R11, RZ, RZ, R9 ;  /* 0x000000ffff0b7224 */ /* 0x000fe200078e0009 */
[----:B------:R-:W-:-:S02]  /*9f220*/  MOV R10, R4 ;  /* 0x00000004000a7202 */ /* 0x000fc40000000f00 */
[----:B-1----:R-:W2:Y:S04]  /*9f230*/  LDL.LU R9, [R1+0x1714] ;  /* 0x0017140001097983 */ /* 0x002ea80000300800 */
[----:B------:R-:W2:Y:S01]  /*9f240*/  LDL.LU R4, [R1+0x1718] ;  /* 0x0017180001047983 */ /* 0x000ea20000300800 */
[----:B----4-:R-:W-:-:S03]  /*9f250*/  IADD3 R20, P1, R20, R5, RZ ;  /* 0x0000000514147210 */ /* 0x010fc60007f3e0ff */
[----:B------:R1:W-:Y:S02]  /*9f260*/  LDGSTS.E [R3+0x7f80], desc[UR60][R10.64], P0 ;  /* 0x07f800000a037fae */ /* 0x0003e4000812187c */
[----:B------:R-:W-:Y:S01]  /*9f270*/  IMAD.X R21, R21, 0x1, R0, P1 ;  /* 0x0000000115157824 */ /* 0x000fe200008e0600 */
[----:B------:R-:W-:Y:S01]  /*9f280*/  IADD3 R14, P2, R14, R5, RZ ;  /* 0x000000050e0e7210 */ /* 0x000fe20007f5e0ff */
[----:B------:R-:W-:Y:S03]  /*9f290*/  STL [R1+0x15d8], R20 ;  /* 0x0015d81401007387 */ /* 0x000fe60000100800 */
[----:B------:R-:W-:Y:S01]  /*9f2a0*/  IADD3.X R15, R15, R0, RZ, P2, !PT ;  /* 0x000000000f0f7210 */ /* 0x000fe200017fe4ff */
[----:B-1----:R-:W-:Y:S02]  /*9f2b0*/  IMAD.MOV.U32 R10, RZ, RZ, R20 ;  /* 0x000000ffff0a7224 */ /* 0x002fe400078e0014 */
[----:B------:R-:W-:Y:S01]  /*9f2c0*/  IMAD.MOV.U32 R11, RZ, RZ, R21 ;  /* 0x000000ffff0b7224 */ /* 0x000fe200078e0015 */
[----:B------:R-:W-:Y:S04]  /*9f2d0*/  STL [R1+0x15d4], R21 ;  /* 0x0015d41501007387 */ /* 0x000fe80000100800 */
[----:B------:R1:W-:Y:S04]  /*9f2e0*/  LDGSTS.E [R3+0x20380], desc[UR60][R10.64], P0 ;  /* 0x203800000a037fae */ /* 0x0003e8000812187c */
[----:B------:R-:W-:Y:S04]  /*9f2f0*/  STL [R1+0x1618], R14 ;  /* 0x0016180e01007387 */ /* 0x000fe80000100800 */
[----:B------:R4:W-:Y:S01]  /*9f300*/  STL [R1+0x1614], R15 ;  /* 0x0016140f01007387 */ /* 0x0009e20000100800 */
[----:B-1----:R-:W-:Y:S01]  /*9f310*/  MOV R10, R14 ;  /* 0x0000000e000a7202 */ /* 0x002fe20000000f00 */
[----:B------:R-:W-:-:S02]  /*9f320*/  IMAD.MOV.U32 R11, RZ, RZ, R15 ;  /* 0x000000ffff0b7224 */ /* 0x000fc400078e000f */
[----:B----4-:R-:W4:Y:S04]  /*9f330*/  LDL.LU R15, [R1+0x1754] ;  /* 0x00175400010f7983 */ /* 0x010f280000300800 */
[----:B------:R-:W4:Y:S04]  /*9f340*/  LDL.LU R14, [R1+0x1758] ;  /* 0x00175800010e7983 */ /* 0x000f280000300800 */
[----:B------:R1:W-:Y:S01]  /*9f350*/  LDGSTS.E [R3+0x20780], desc[UR60][R10.64], P0 ;  /* 0x207800000a037fae */ /* 0x0003e2000812187c */
[----:B---3--:R-:W-:-:S05]  /*9f360*/  IADD3 R18, P1, R18, R5, RZ ;  /* 0x0000000512127210 */ /* 0x008fca0007f3e0ff */
[----:B--2---:R-:W-:Y:S01]  /*9f370*/  IMAD.X R19, R19, 0x1, R0, P1 ;  /* 0x0000000113137824 */ /* 0x004fe200008e0600 */
[----:B------:R-:W-:Y:S01]  /*9f380*/  STL [R1+0x1658], R18 ;  /* 0x0016581201007387 */ /* 0x000fe20000100800 */
[----:B------:R-:W-:-:S03]  /*9f390*/  IADD3 R16, P2, R16, R5, RZ ;  /* 0x0000000510107210 */ /* 0x000fc60007f5e0ff */
[----:B------:R-:W-:Y:S01]  /*9f3a0*/  STL [R1+0x1654], R19 ;  /* 0x0016541301007387 */ /* 0x000fe20000100800 */
[----:B------:R-:W-:Y:S01]  /*9f3b0*/  IADD3.X R17, R17, R0, RZ, P2, !PT ;  /* 0x0000000011117210 */ /* 0x000fe200017fe4ff */
[----:B-1----:R-:W-:Y:S02]  /*9f3c0*/  IMAD.MOV.U32 R10, RZ, RZ, R18 ;  /* 0x000000ffff0a7224 */ /* 0x002fe400078e0012 */
[----:B------:R-:W-:Y:S01]  /*9f3d0*/  STL [R1+0x1698], R16 ;  /* 0x0016981001007387 */ /* 0x000fe20000100800 */
[----:B------:R-:W-:-:S03]  /*9f3e0*/  IMAD.MOV.U32 R11, RZ, RZ, R19 ;  /* 0x000000ffff0b7224 */ /* 0x000fc600078e0013 */
[----:B------:R-:W2:Y:S04]  /*9f3f0*/  LDL.LU R21, [R1+0x1794] ;  /* 0x0017940001157983 */ /* 0x000ea80000300800 */
[----:B------:R1:W-:Y:S04]  /*9f400*/  STL [R1+0x1694], R17 ;  /* 0x0016941101007387 */ /* 0x0003e80000100800 */
[----:B------:R-:W3:Y:S04]  /*9f410*/  LDL.LU R20, [R1+0x1798] ;  /* 0x0017980001147983 */ /* 0x000ee80000300800 */
[----:B------:R1:W-:Y:S01]  /*9f420*/  LDGSTS.E [R3+0x20b80], desc[UR60][R10.64], P0 ;  /* 0x20b800000a037fae */ /* 0x0003e2000812187c */
[----:B------:R-:W-:-:S05]  /*9f430*/  IADD3 R12, P1, R12, R5, RZ ;  /* 0x000000050c0c7210 */ /* 0x000fca0007f3e0ff */
[----:B------:R-:W-:Y:S01]  /*9f440*/  IMAD.X R13, R13, 0x1, R0, P1 ;  /* 0x000000010d0d7824 */ /* 0x000fe200008e0600 */
[----:B-1----:R-:W-:Y:S01]  /*9f450*/  MOV R10, R16 ;  /* 0x00000010000a7202 */ /* 0x002fe20000000f00 */
[----:B------:R-:W-:Y:S02]  /*9f460*/  IMAD.MOV.U32 R11, RZ, RZ, R17 ;  /* 0x000000ffff0b7224 */ /* 0x000fe400078e0011 */
[----:B------:R-:W2:Y:S01]  /*9f470*/  LDL.LU R17, [R1+0x17d4] ;  /* 0x0017d40001117983 */ /* 0x000ea20000300800 */
[----:B------:R-:W-:-:S03]  /*9f480*/  IADD3 R4, P2, R4, R5, RZ ;  /* 0x0000000504047210 */ /* 0x000fc60007f5e0ff */
[----:B------:R-:W2:Y:S01]  /*9f490*/  LDL.LU R16, [R1+0x17d8] ;  /* 0x0017d80001107983 */ /* 0x000ea20000300800 */
[----:B------:R-:W-:-:S03]  /*9f4a0*/  IADD3.X R9, R9, R0, RZ, P2, !PT ;  /* 0x0000000009097210 */ /* 0x000fc600017fe4ff */
[----:B------:R-:W-:Y:S04]  /*9f4b0*/  STL [R1+0x16d8], R12 ;  /* 0x0016d80c01007387 */ /* 0x000fe80000100800 */
[----:B------:R1:W-:Y:S04]  /*9f4c0*/  STL [R1+0x16d4], R13 ;  /* 0x0016d40d01007387 */ /* 0x0003e80000100800 */
[----:B------:R-:W-:Y:S04]  /*9f4d0*/  STL [R1+0x1718], R4 ;  /* 0x0017180401007387 */ /* 0x000fe80000100800 */
[----:B------:R-:W2:Y:S04]  /*9f4e0*/  LDL.LU R19, [R1+0x1874] ;  /* 0x0018740001137983 */ /* 0x000ea80000300800 */
[----:B------:R1:W-:Y:S04]  /*9f4f0*/  STL [R1+0x1714], R9 ;  /* 0x0017140901007387 */ /* 0x0003e80000100800 */
[----:B------:R-:W2:Y:S04]  /*9f500*/  LDL.LU R18, [R1+0x1878] ;  /* 0x0018780001127983 */ /* 0x000ea80000300800 */
[----:B------:R1:W-:Y:S02]  /*9f510*/  LDGSTS.E [R3+0x20f80], desc[UR60][R10.64], P0 ;  /* 0x20f800000a037fae */ /* 0x0003e4000812187c */
[----:B-1----:R-:W-:-:S02]  /*9f520*/  IMAD.MOV.U32 R10, RZ, RZ, R12 ;  /* 0x000000ffff0a7224 */ /* 0x002fc400078e000c */
[----:B------:R-:W-:Y:S01]  /*9f530*/  IMAD.MOV.U32 R11, RZ, RZ, R13 ;  /* 0x000000ffff0b7224 */ /* 0x000fe200078e000d */
[----:B----4-:R-:W-:Y:S01]  /*9f540*/  IADD3 R14, P1, R14, R5, RZ ;  /* 0x000000050e0e7210 */ /* 0x010fe20007f3e0ff */
[----:B------:R-:W4:Y:S04]  /*9f550*/  LDL.LU R13, [R1+0x1894] ;  /* 0x00189400010d7983 */ /* 0x000f280000300800 */
[----:B------:R-:W4:Y:S01]  /*9f560*/  LDL.LU R12, [R1+0x1898] ;  /* 0x00189800010c7983 */ /* 0x000f220000300800 */
[----:B------:R-:W-:-:S03]  /*9f570*/  IMAD.X R15, R15, 0x1, R0, P1 ;  /* 0x000000010f0f7824 */ /* 0x000fc600008e0600 */
[----:B------:R1:W-:Y:S02]  /*9f580*/  LDGSTS.E [R3+0x21380], desc[UR60][R10.64], P0 ;  /* 0x213800000a037fae */ /* 0x0003e4000812187c */
[----:B-1----:R-:W-:Y:S01]  /*9f590*/  MOV R10, R4 ;  /* 0x00000004000a7202 */ /* 0x002fe20000000f00 */
[----:B------:R-:W-:Y:S02]  /*9f5a0*/  IMAD.MOV.U32 R11, RZ, RZ, R9 ;  /* 0x000000ffff0b7224 */ /* 0x000fe400078e0009 */
        /* <DEDUP_REMOVED lines=9> */
[----:B--2---:R-:W-:Y:S01]  /*9f640*/  IADD3.X R21, R21, R0, RZ, P2, !PT ;  /* 0x0000000015157210 */ /* 0x004fe200017fe4ff */
[----:B------:R-:W-:Y:S04]  /*9f650*/  STL [R1+0x1798], R20 ;  /* 0x0017981401007387 */ /* 0x000fe80000100800 */
[----:B------:R-:W2:Y:S01]  /*9f660*/  LDL.LU.64 R14, [R1+0x688] ;  /* 0x00068800010e7983 */ /* 0x000ea20000300a00 */
[----:B-1----:R-:W-:Y:S01]  /*9f670*/  MOV R10, R20 ;  /* 0x00000014000a7202 */ /* 0x002fe20000000f00 */
[----:B------:R-:W-:Y:S02]  /*9f680*/  IMAD.MOV.U32 R11, RZ, RZ, R21 ;  /* 0x000000ffff0b7224 */ /* 0x000fe400078e0015 */
[----:B------:R-:W-:Y:S04]  /*9f690*/  STL [R1+0x1794], R21 ;  /* 0x0017941501007387 */ /* 0x000fe80000100800 */
[----:B------:R-:W3:Y:S04]  /*9f6a0*/  LDL.LU.64 R22, [R1+0x670] ;  /* 0x0006700001167983 */ /* 0x000ee80000300a00 */
[----:B------:R1:W-:Y:S01]  /*9f6b0*/  LDGSTS.E [R3+0x21f80], desc[UR60][R10.64], P0 ;  /* 0x21f800000a037fae */ /* 0x0003e2000812187c */
[----:B------:R-:W-:-:S05]  /*9f6c0*/  IADD3 R16, P1, R16, R5, RZ ;  /* 0x0000000510107210 */ /* 0x000fca0007f3e0ff */
[----:B------:R-:W-:Y:S01]  /*9f6d0*/  IMAD.X R17, R17, 0x1, R0, P1 ;  /* 0x0000000111117824 */ /* 0x000fe200008e0600 */
[----:B------:R-:W-:Y:S04]  /*9f6e0*/  STL [R1+0x17d8], R16 ;  /* 0x0017d81001007387 */ /* 0x000fe80000100800 */
[----:B------:R1:W-:Y:S02]  /*9f6f0*/  STL [R1+0x17d4], R17 ;  /* 0x0017d41101007387 */ /* 0x0003e40000100800 */
[----:B-1----:R-:W-:Y:S02]  /*9f700*/  IMAD.MOV.U32 R10, RZ, RZ, R16 ;  /* 0x000000ffff0a7224 */ /* 0x002fe400078e0010 */
[----:B------:R-:W-:-:S05]  /*9f710*/  IMAD.MOV.U32 R11, RZ, RZ, R17 ;  /* 0x000000ffff0b7224 */ /* 0x000fca00078e0011 */
[----:B------:R1:W-:Y:S01]  /*9f720*/  LDGSTS.E [R3+0x22380], desc[UR60][R10.64], P0 ;  /* 0x223800000a037fae */ /* 0x0003e2000812187c */
[----:B------:R-:W-:-:S04]  /*9f730*/  IADD3 R18, P2, R18, R5, RZ ;  /* 0x0000000512127210 */ /* 0x000fc80007f5e0ff */
[----:B------:R-:W-:Y:S01]  /*9f740*/  IADD3.X R19, R19, R0, RZ, P2, !PT ;  /* 0x0000000013137210 */ /* 0x000fe200017fe4ff */
[----:B------:R-:W-:Y:S04]  /*9f750*/  STL [R1+0x1878], R18 ;  /* 0x0018781201007387 */ /* 0x000fe80000100800 */
[----:B------:R-:W3:Y:S04]  /*9f760*/  LDL.LU.64 R16, [R1+0x658] ;  /* 0x0006580001107983 */ /* 0x000ee80000300a00 */
[----:B------:R1:W-:Y:S04]  /*9f770*/  STL [R1+0x1874], R19 ;  /* 0x0018741301007387 */ /* 0x0003e80000100800 */
[----:B------:R-:W3:Y:S01]  /*9f780*/  LDL.LU.64 R20, [R1+0x640] ;  /* 0x0006400001147983 */ /* 0x000ee20000300a00 */
[----:B-1----:R-:W-:Y:S01]  /*9f790*/  MOV R10, R18 ;  /* 0x00000012000a7202 */ /* 0x002fe20000000f00 */
[----:B------:R-:W-:-:S02]  /*9f7a0*/  IMAD.MOV.U32 R11, RZ, RZ, R19 ;  /* 0x000000ffff0b7224 */ /* 0x000fc400078e0013 */
[----:B------:R-:W3:Y:S01]  /*9f7b0*/  LDL.LU.64 R18, [R1+0x628] ;  /* 0x0006280001127983 */ /* 0x000ee20000300a00 */
[----:B----4-:R-:W-:-:S03]  /*9f7c0*/  IADD3 R12, P1, R12, R5, RZ ;  /* 0x000000050c0c7210 */ /* 0x010fc60007f3e0ff */
[----:B------:R1:W-:Y:S02]  /*9f7d0*/  LDGSTS.E [R3+0x22780], desc[UR60][R10.64], P0 ;  /* 0x227800000a037fae */ /* 0x0003e4000812187c */
[----:B------:R-:W-:Y:S02]  /*9f7e0*/  IMAD.X R13, R13, 0x1, R0, P1 ;  /* 0x000000010d0d7824 */ /* 0x000fe400008e0600 */
[----:B------:R-:W-:Y:S04]  /*9f7f0*/  STL [R1+0x1898], R12 ;  /* 0x0018980c01007387 */ /* 0x000fe80000100800 */
[----:B------:R2:W-:Y:S01]  /*9f800*/  STL [R1+0x1894], R13 ;  /* 0x0018940d01007387 */ /* 0x0005e20000100800 */
[----:B-1----:R-:W-:Y:S02]  /*9f810*/  IMAD.MOV.U32 R10, RZ, RZ, R12 ;  /* 0x000000ffff0a7224 */ /* 0x002fe400078e000c */
[----:B------:R-:W-:-:S05]  /*9f820*/  IMAD.MOV.U32 R11, RZ, RZ, R13 ;  /* 0x000000ffff0b7224 */ /* 0x000fca00078e000d */
[----:B------:R1:W-:Y:S01]  /*9f830*/  LDGSTS.E [R3+0x22b80], desc[UR60][R10.64], P0 ;  /* 0x22b800000a037fae */ /* 0x0003e2000812187c */
[----:B------:R-:W-:-:S04]  /*9f840*/  IADD3 R4, P2, R4, R5, RZ ;  /* 0x0000000504047210 */ /* 0x000fc80007f5e0ff */
[----:B------:R-:W-:Y:S01]  /*9f850*/  IADD3.X R9, R9, R0, RZ, P2, !PT ;  /* 0x0000000009097210 */ /* 0x000fe200017fe4ff */
[----:B------:R4:W-:Y:S01]  /*9f860*/  STL [R1+0x18c0], R4 ;  /* 0x0018c00401007387 */ /* 0x0009e20000100800 */
[----:B-1----:R-:W-:-:S03]  /*9f870*/  MOV R10, R4 ;  /* 0x00000004000a7202 */ /* 0x002fc60000000f00 */
[----:B------:R1:W-:Y:S01]  /*9f880*/  STL [R1+0x18bc], R9 ;  /* 0x0018bc0901007387 */ /* 0x0003e20000100800 */
[----:B------:R-:W-:-:S05]  /*9f890*/  IMAD.MOV.U32 R11, RZ, RZ, R9 ;  /* 0x000000ffff0b7224 */ /* 0x000fca00078e0009 */
[----:B------:R1:W-:Y:S01]  /*9f8a0*/  LDGSTS.E [R3+0x22f80], desc[UR60][R10.64], P0 ;  /* 0x22f800000a037fae */ /* 0x0003e2000812187c */
[----:B------:R-:W-:Y:S01]  /*9f8b0*/  VIADD R165, R165, 0x1 ;  /* 0x00000001a5a57836 */ /* 0x000fe20000000000 */
[----:B------:R-:W-:-:S05]  /*9f8c0*/  SHF.L.U32 R8, R8, 0x7, RZ ;  /* 0x0000000708087819 */ /* 0x000fca00000006ff */
[----:B------:R-:W-:Y:S01]  /*9f8d0*/  IMAD.SHL.U32 R8, R8, 0x4, RZ ;  /* 0x0000000408087824 */ /* 0x000fe200078e00ff */
[----:B--2---:R-:W-:-:S05]  /*9f8e0*/  IADD3 R13, P1, R14, R5, RZ ;  /* 0x000000050e0d7210 */ /* 0x004fca0007f3e0ff */
[----:B----4-:R-:W-:Y:S01]  /*9f8f0*/  IMAD.X R4, R15, 0x1, R0, P1 ;  /* 0x000000010f047824 */ /* 0x010fe200008e0600 */
[----:B---3--:R-:W-:-:S04]  /*9f900*/  IADD3 R14, P1, R22, R5, RZ ;  /* 0x00000005160e7210 */ /* 0x008fc80007f3e0ff */
[----:B-1----:R-:W-:Y:S02]  /*9f910*/  IADD3.X R9, R23, R0, RZ, P1, !PT ;  /* 0x0000000017097210 */ /* 0x002fe40000ffe4ff */
        /* <DEDUP_REMOVED lines=20> */
[----:B------:R-:W-:-:S03]  /*9fa60*/  MOV R166, R14 ;  /* 0x0000000e00a67202 */ /* 0x000fc60000000f00 */
[----:B------:R-:W-:Y:S01]  /*9fa70*/  IMAD.X R204, R205, 0x1, R0, P1 ;  /* 0x00000001cdcc7824 */ /* 0x000fe200008e0600 */
[-C--:B------:R-:W-:Y:S01]  /*9fa80*/  IADD3 R153, P1, R186, R5.reuse, RZ ;  /* 0x00000005ba997210 */ /* 0x080fe20007f3e0ff */
[----:B------:R-:W-:Y:S02]  /*9fa90*/  IMAD.MOV.U32 R163, RZ, RZ, R4 ;  /* 0x000000ffffa37224 */ /* 0x000fe400078e0004 */
[----:B------:R-:W-:Y:S01]  /*9faa0*/  IMAD.MOV.U32 R162, RZ, RZ, R13 ;  /* 0x000000ffffa27224 */ /* 0x000fe200078e000d */
[----:B------:R1:W-:Y:S01]  /*9fab0*/  STL.64 [R1+0x670], R166 ;  /* 0x000670a601007387 */ /* 0x0003e20000100a00 */
[----:B------:R-:W-:Y:S01]  /*9fac0*/  IMAD.MOV.U32 R168, RZ, RZ, R15 ;  /* 0x000000ffffa87224 */ /* 0x000fe200078e000f */
[----:B------:R-:W-:Y:S01]  /*9fad0*/  MOV R169, R10 ;  /* 0x0000000a00a97202 */ /* 0x000fe20000000f00 */
[----:B------:R-:W-:Y:S01]  /*9fae0*/  IMAD.X R186, R187, 0x1, R0, P1 ;  /* 0x00000001bbba7824 */ /* 0x000fe200008e0600 */
[----:B------:R-:W-:Y:S01]  /*9faf0*/  IADD3 R154, P1, R184, R5, RZ ;  /* 0x00000005b89a7210 */ /* 0x000fe20007f3e0ff */
[----:B------:R-:W-:-:S02]  /*9fb00*/  IMAD.MOV.U32 R15, RZ, RZ, R167 ;  /* 0x000000ffff0f7224 */ /* 0x000fc400078e00a7 */
[----:B------:R-:W-:Y:S02]  /*9fb10*/  IMAD.MOV.U32 R10, RZ, RZ, R162 ;  /* 0x000000ffff0a7224 */ /* 0x000fe400078e00a2 */
[----:B------:R-:W-:Y:S02]  /*9fb20*/  IMAD.MOV.U32 R14, RZ, RZ, R166 ;  /* 0x000000ffff0e7224 */ /* 0x000fe400078e00a6 */
[----:B-1----:R-:W-:Y:S01]  /*9fb30*/  IMAD.MOV.U32 R167, RZ, RZ, R11 ;  /* 0x000000ffffa77224 */ /* 0x002fe200078e000b */
[----:B------:R-:W-:Y:S02]  /*9fb40*/  MOV R11, R163 ;  /* 0x000000a3000b7202 */ /* 0x000fe40000000f00 */
[----:B------:R-:W-:Y:S02]  /*9fb50*/  IADD3.X R184, R185, R0, RZ, P1, !PT ;  /* 0x00000000b9b87210 */ /* 0x000fe40000ffe4ff */
[----:B------:R-:W-:Y:S01]  /*9fb60*/  MOV R166, R16 ;  /* 0x0000001000a67202 */ /* 0x000fe20000000f00 */
[----:B------:R-:W-:Y:S01]  /*9fb70*/  LDGSTS.E [R3+0x23380], desc[UR60][R10.64], P0 ;  /* 0x233800000a037fae */ /* 0x000fe2000812187c */
[----:B------:R-:W-:-:S03]  /*9fb80*/  IADD3 R155, P1, R182, R5, RZ ;  /* 0x00000005b69b7210 */ /* 0x000fc60007f3e0ff */
[----:B------:R-:W-:Y:S04]  /*9fb90*/  STL.64 [R1+0x688], R162 ;  /* 0x000688a201007387 */ /* 0x000fe80000100a00 */
[----:B------:R-:W-:Y:S01]  /*9fba0*/  LDGSTS.E [R3+0x23780], desc[UR60][R14.64], P0 ;  /* 0x237800000e037fae */ /* 0x000fe2000812187c */
[----:B------:R-:W-:-:S03]  /*9fbb0*/  IMAD.X R182, R183, 0x1, R0, P1 ;  /* 0x00000001b7b67824 */ /* 0x000fc600008e0600 */
[----:B------:R-:W-:Y:S01]  /*9fbc0*/  STL.64 [R1+0x658], R168 ;  /* 0x000658a801007387 */ /* 0x000fe20000100a00 */
[----:B------:R-:W-:-:S03]  /*9fbd0*/  IADD3 R156, P1, R180, R5, RZ ;  /* 0x00000005b49c7210 */ /* 0x000fc60007f3e0ff */
[----:B------:R-:W-:Y:S04]  /*9fbe0*/  LDGSTS.E [R3+0x23b80], desc[UR60][R168.64], P0 ;  /* 0x23b80000a8037fae */ /* 0x000fe8000812187c */
[----:B------:R1:W-:Y:S04]  /*9fbf0*/  STL.64 [R1+0x640], R166 ;  /* 0x000640a601007387 */ /* 0x0003e80000100a00 */
[----:B------:R1:W-:Y:S01]  /*9fc00*/  LDGSTS.E [R3+0x23f80], desc[UR60][R166.64], P0 ;  /* 0x23f80000a6037fae */ /* 0x0003e2000812187c */
[----:B------:R-:W-:Y:S01]  /*9fc10*/  IMAD.X R180, R181, 0x1, R0, P1 ;  /* 0x00000001b5b47824 */ /* 0x000fe200008e0600 */
[----:B------:R-:W-:Y:S01]  /*9fc20*/  IADD3 R157, P1, R178, R5, RZ ;  /* 0x00000005b29d7210 */ /* 0x000fe20007f3e0ff */
[----:B-1----:R-:W1:Y:S03]  /*9fc30*/  LDC R166, c[0x0][0x230] ;  /* 0x00008c00ffa67b82 */ /* 0x002e660000000800 */
[----:B------:R-:W-:-:S02]  /*9fc40*/  IADD3.X R178, R179, R0, RZ, P1, !PT ;  /* 0x00000000b3b27210 */ /* 0x000fc40000ffe4ff */
[-C--:B------:R-:W-:Y:S01]  /*9fc50*/  IADD3 R158, P1, R176, R5.reuse, RZ ;  /* 0x00000005b09e7210 */ /* 0x080fe20007f3e0ff */
[----:B------:R-:W-:Y:S01]  /*9fc60*/  IMAD.MOV.U32 R162, RZ, RZ, R17 ;  /* 0x000000ffffa27224 */ /* 0x000fe200078e0011 */
[----:B------:R-:W-:Y:S01]  /*9fc70*/  MOV R229, R228 ;  /* 0x000000e400e57202 */ /* 0x000fe20000000f00 */
[----:B------:R-:W-:Y:S02]  /*9fc80*/  IMAD.MOV.U32 R163, RZ, RZ, R12 ;  /* 0x000000ffffa37224 */ /* 0x000fe400078e000c */
[----:B------:R-:W-:Y:S01]  /*9fc90*/  IMAD.X R176, R177, 0x1, R0, P1 ;  /* 0x00000001b1b07824 */ /* 0x000fe200008e0600 */
[----:B------:R-:W-:Y:S01]  /*9fca0*/  IADD3 R159, P1, R174, R5, RZ ;  /* 0x00000005ae9f7210 */ /* 0x000fe20007f3e0ff */
[----:B------:R-:W-:Y:S02]  /*9fcb0*/  IMAD.MOV.U32 R228, RZ, RZ, R18 ;  /* 0x000000ffffe47224 */ /* 0x000fe400078e0012 */
[----:B------:R-:W-:Y:S01]  /*9fcc0*/  IMAD.MOV.U32 R225, RZ, RZ, R224 ;  /* 0x000000ffffe17224 */ /* 0x000fe200078e00e0 */
[----:B------:R-:W-:Y:S01]  /*9fcd0*/  MOV R224, R19 ;  /* 0x0000001300e07202 */ /* 0x000fe20000000f00 */
[----:B------:R-:W-:Y:S01]  /*9fce0*/  IMAD.MOV.U32 R221, RZ, RZ, R220 ;  /* 0x000000ffffdd7224 */ /* 0x000fe200078e00dc */
[----:B------:R-:W-:Y:S01]  /*9fcf0*/  MOV R217, R216 ;  /* 0x000000d800d97202 */ /* 0x000fe20000000f00 */
[----:B------:R-:W-:Y:S01]  /*9fd00*/  IMAD.MOV.U32 R220, RZ, RZ, R20 ;  /* 0x000000ffffdc7224 */ /* 0x000fe200078e0014 */
[----:B------:R2:W-:Y:S01]  /*9fd10*/  LDGSTS.E [R3+0x24380], desc[UR60][R162.64], P0 ;  /* 0x24380000a2037fae */ /* 0x0005e2000812187c */
[----:B------:R-:W-:Y:S01]  /*9fd20*/  IMAD.X R174, R175, 0x1, R0, P1 ;  /* 0x00000001afae7824 */ /* 0x000fe200008e0600 */
[----:B------:R-:W-:Y:S01]  /*9fd30*/  IADD3 R160, P1, R172, R5, RZ ;  /* 0x00000005aca07210 */ /* 0x000fe20007f3e0ff */
[----:B------:R-:W-:-:S02]  /*9fd40*/  IMAD.MOV.U32 R216, RZ, RZ, R21 ;  /* 0x000000ffffd87224 */ /* 0x000fc400078e0015 */
[----:B------:R-:W-:Y:S01]  /*9fd50*/  IMAD.MOV.U32 R213, RZ, RZ, R212 ;  /* 0x000000ffffd57224 */ /* 0x000fe200078e00d4 */
[----:B------:R-:W-:Y:S01]  /*9fd60*/  MOV R212, R22 ;  /* 0x0000001600d47202 */ /* 0x000fe20000000f00 */
[----:B------:R-:W-:Y:S01]  /*9fd70*/  IMAD.MOV.U32 R209, RZ, RZ, R208 ;  /* 0x000000ffffd17224 */ /* 0x000fe200078e00d0 */
[----:B-1----:R-:W-:Y:S01]  /*9fd80*/  IADD3 R167, R166, 0x7f, RZ ;  /* 0x0000007fa6a77810 */ /* 0x002fe20007ffe0ff */
[----:B------:R-:W-:Y:S01]  /*9fd90*/  IMAD.MOV.U32 R208, RZ, RZ, R23 ;  /* 0x000000ffffd07224 */ /* 0x000fe200078e0017 */
[----:B------:R-:W-:Y:S01]  /*9fda0*/  MOV R205, R204 ;  /* 0x000000cc00cd7202 */ /* 0x000fe20000000f00 */
[----:B------:R2:W-:Y:S01]  /*9fdb0*/  LDGSTS.E [R3+0x24780], desc[UR60][R228.64], P0 ;  /* 0x24780000e4037fae */ /* 0x0005e2000812187c */
[----:B------:R-:W-:Y:S02]  /*9fdc0*/  IMAD.MOV.U32 R204, RZ, RZ, R152 ;  /* 0x000000ffffcc7224 */ /* 0x000fe400078e0098 */
[----:B------:R-:W-:Y:S01]  /*9fdd0*/  IMAD.MOV.U32 R187, RZ, RZ, R186 ;  /* 0x000000ffffbb7224 */ /* 0x000fe200078e00ba */
[----:B------:R2:W-:Y:S01]  /*9fde0*/  LDGSTS.E [R3+0x24b80], desc[UR60][R224.64], P0 ;  /* 0x24b80000e0037fae */ /* 0x0005e2000812187c */
[----:B------:R-:W-:Y:S01]  /*9fdf0*/  MOV R186, R153 ;  /* 0x0000009900ba7202 */ /* 0x000fe20000000f00 */
[----:B------:R-:W-:Y:S01]  /*9fe00*/  IMAD.MOV.U32 R185, RZ, RZ, R184 ;  /* 0x000000ffffb97224 */ /* 0x000fe200078e00b8 */
[----:B------:R-:W-:Y:S01]  /*9fe10*/  IADD3.X R172, R173, R0, RZ, P1, !PT ;  /* 0x00000000adac7210 */ /* 0x000fe20000ffe4ff */
[----:B------:R2:W-:Y:S01]  /*9fe20*/  LDGSTS.E [R3+0x24f80], desc[UR60][R220.64], P0 ;  /* 0x24f80000dc037fae */ /* 0x0005e2000812187c */
[----:B------:R-:W-:Y:S01]  /*9fe30*/  IMAD.MOV.U32 R184, RZ, RZ, R154 ;  /* 0x000000ffffb87224 */ /* 0x000fe200078e009a */
[----:B------:R-:W-:Y:S01]  /*9fe40*/  MOV R183, R182 ;  /* 0x000000b600b77202 */ /* 0x000fe20000000f00 */
[----:B------:R-:W-:Y:S01]  /*9fe50*/  IMAD.MOV.U32 R182, RZ, RZ, R155 ;  /* 0x000000ffffb67224 */ /* 0x000fe200078e009b */
[----:B------:R2:W-:Y:S01]  /*9fe60*/  LDGSTS.E [R3+0x25380], desc[UR60][R216.64], P0 ;  /* 0x25380000d8037fae */ /* 0x0005e2000812187c */
[----:B------:R-:W-:Y:S01]  /*9fe70*/  SHF.R.S32.HI R166, RZ, 0x1f, R167 ;  /* 0x0000001fffa67819 */ /* 0x000fe200000114a7 */
[----:B------:R-:W-:Y:S01]  /*9fe80*/  IMAD.MOV.U32 R181, RZ, RZ, R180 ;  /* 0x000000ffffb57224 */ /* 0x000fe200078e00b4 */
[----:B------:R-:W-:Y:S01]  /*9fe90*/  MOV R180, R156 ;  /* 0x0000009c00b47202 */ /* 0x000fe20000000f00 */
[----:B------:R2:W-:Y:S01]  /*9fea0*/  LDGSTS.E [R3+0x25780], desc[UR60][R212.64], P0 ;  /* 0x25780000d4037fae */ /* 0x0005e2000812187c */
[----:B------:R-:W-:Y:S01]  /*9feb0*/  IMAD.MOV.U32 R179, RZ, RZ, R178 ;  /* 0x000000ffffb37224 */ /* 0x000fe200078e00b2 */
[----:B------:R-:W-:Y:S01]  /*9fec0*/  MOV R177, R176 ;  /* 0x000000b000b17202 */ /* 0x000fe20000000f00 */
[----:B------:R-:W-:Y:S01]  /*9fed0*/  IMAD.MOV.U32 R178, RZ, RZ, R157 ;  /* 0x000000ffffb27224 */ /* 0x000fe200078e009d */
[----:B------:R2:W-:Y:S01]  /*9fee0*/  LDGSTS.E [R3+0x25b80], desc[UR60][R208.64], P0 ;  /* 0x25b80000d0037fae */ /* 0x0005e2000812187c */
[----:B------:R-:W-:Y:S01]  /*9fef0*/  IMAD.MOV.U32 R176, RZ, RZ, R158 ;  /* 0x000000ffffb07224 */ /* 0x000fe200078e009e */
[----:B------:R-:W-:Y:S01]  /*9ff00*/  LEA.HI R166, R166, R167, RZ, 0x7 ;  /* 0x000000a7a6a67211 */ /* 0x000fe200078f38ff */
[----:B------:R-:W-:Y:S01]  /*9ff10*/  IMAD.MOV.U32 R175, RZ, RZ, R174 ;  /* 0x000000ffffaf7224 */ /* 0x000fe200078e00ae */
[----:B------:R2:W-:Y:S01]  /*9ff20*/  LDGSTS.E [R3+0x25f80], desc[UR60][R204.64], P0 ;  /* 0x25f80000cc037fae */ /* 0x0005e2000812187c */
[----:B------:R-:W-:Y:S01]  /*9ff30*/  MOV R174, R159 ;  /* 0x0000009f00ae7202 */ /* 0x000fe20000000f00 */
[----:B------:R-:W-:-:S02]  /*9ff40*/  IMAD.MOV.U32 R173, RZ, RZ, R172 ;  /* 0x000000ffffad7224 */ /* 0x000fc400078e00ac */
[----:B------:R2:W-:Y:S01]  /*9ff50*/  LDGSTS.E [R3+0x26380], desc[UR60][R186.64], P0 ;  /* 0x26380000ba037fae */ /* 0x0005e2000812187c */
[----:B------:R-:W-:-:S03]  /*9ff60*/  IMAD.MOV.U32 R172, RZ, RZ, R160 ;  /* 0x000000ffffac7224 */ /* 0x000fc600078e00a0 */
[----:B------:R2:W-:Y:S01]  /*9ff70*/  LDGSTS.E [R3+0x26780], desc[UR60][R184.64], P0 ;  /* 0x26780000b8037fae */ /* 0x0005e2000812187c */
[----:B------:R-:W-:-:S03]  /*9ff80*/  SHF.R.S32.HI R166, RZ, 0x7, R166 ;  /* 0x00000007ffa67819 */ /* 0x000fc600000114a6 */
[----:B------:R2:W-:Y:S04]  /*9ff90*/  STL.64 [R1+0x628], R162 ;  /* 0x000628a201007387 */ /* 0x0005e80000100a00 */
[----:B------:R2:W-:Y:S04]  /*9ffa0*/  LDGSTS.E [R3+0x26b80], desc[UR60][R182.64], P0 ;  /* 0x26b80000b6037fae */ /* 0x0005e8000812187c */
[----:B------:R2:W-:Y:S04]  /*9ffb0*/  LDGSTS.E [R3+0x26f80], desc[UR60][R180.64], P0 ;  /* 0x26f80000b4037fae */ /* 0x0005e8000812187c */
[----:B------:R2:W-:Y:S04]  /*9ffc0*/  STL [R1+0x990], R165 ;  /* 0x000990a501007387 */ /* 0x0005e80000100800 */
[----:B------:R2:W-:Y:S04]  /*9ffd0*/  LDGSTS.E [R3+0x27380], desc[UR60][R178.64], P0 ;  /* 0x27380000b2037fae */ /* 0x0005e8000812187c */
[----:B------:R2:W-:Y:S04]  /*9ffe0*/  LDGSTS.E [R3+0x27780], desc[UR60][R176.64], P0 ;  /* 0x27780000b0037fae */ /* 0x0005e8000812187c */
[----:B------:R2:W-:Y:S04]  /*9fff0*/  LDGSTS.E [R3+0x27b80], desc[UR60][R174.64], P0 ;  /* 0x27b80000ae037fae */ /* 0x0005e8000812187c */
[----:B------:R2:W-:Y:S01]  /*a0000*/  LDGSTS.E [R3+0x27f80], desc[UR60][R172.64], P0 ;  /* 0x27f80000ac037fae */ /* 0x0005e2000812187c */
[----:B------:R-:W-:-:S03]  /*a0010*/  ISETP.NE.U32.AND P0, PT, R165, R166, PT ;  /* 0x000000a6a500720c */ /* 0x000fc60003f05070 */
[----:B------:R-:W0:Y:S10]  /*a0020*/  LDGDEPBAR ;  /* 0x00000000000079af */ /* 0x000e340000000000 */
[----:B--2---:R-:W-:Y:S05]  /*a0030*/  @P0 BRA `(.L_x_1) ;  /* 0xfffffe4000500947 */ /* 0x004fea000383ffff */
.L_x_0:
[----:B------:R-:W2:Y:S01]  /*a0040*/  LDL.LU R167, [R1+0x400] ;  /* 0x0004000001a77983 */ /* 0x000ea20000300800 */
[----:B------:R-:W-:-:S04]  /*a0050*/  DEPBAR.LE SB0, 0x0 ;  /* 0x000080000000791a */ /* 0x000fc80000000000 */
[----:B------:R-:W3:Y:S01]  /*a0060*/  LDL.LU R9, [R1+0x408] ;  /* 0x0004080001097983 */ /* 0x000ee20000300800 */
[----:B-----5:R-:W1:Y:S03]  /*a0070*/  LDC R7, c[0x0][0x244] ;  /* 0x00009100ff077b82 */ /* 0x020e660000000800 */
[----:B------:R-:W3:Y:S04]  /*a0080*/  LDL.LU R10, [R1] ;  /* 0x00000000010a7983 */ /* 0x000ee80000300800 */
[----:B------:R-:W3:Y:S01]  /*a0090*/  LDL.LU R11, [R1+0x8] ;  /* 0x00000800010b7983 */ /* 0x000ee20000300800 */
[----:B------:R-:W4:Y:S03]  /*a00a0*/  LDC R5, c[0x0][0x228] ;  /* 0x00008a00ff057b82 */ /* 0x000f260000000800 */
[----:B------:R-:W4:Y:S04]  /*a00b0*/  LDL.LU R166, [R1+0x404] ;  /* 0x0004040001a67983 */ /* 0x000f280000300800 */
        /* <DEDUP_REMOVED lines=25> */
[----:B------:R-:W1:Y:S01]  /*a0250*/  S2R R0, SR_TID.X ;  /* 0x0000000000007919 */ /* 0x000e620000002100 */
[----:B------:R-:W1:Y:S02]  /*a0260*/  S2R R4, SR_TID.X ;  /* 0x0000000000047919 */ /* 0x000e640000002100 */
[C---:B-1----:R-:W-:Y:S01]  /*a0270*/  IMAD.SHL.U32 R3, R0.reuse, 0x10, RZ ;  /* 0x0000001000037824 */ /* 0x042fe200078e00ff */
[----:B------:R-:W-:-:S02]  /*a0280*/  SHF.L.U32 R2, R0, 0x6, RZ ;  /* 0x0000000600027819 */ /* 0x000fc400000006ff */
[----:B------:R-:W-:Y:S02]  /*a0290*/  LOP3.LUT R164, R4, 0x7f, RZ, 0xc0, !PT ;  /* 0x0000007f04a47812 */ /* 0x000fe400078ec0ff */
[----:B------:R-:W-:Y:S02]  /*a02a0*/  LOP3.LUT R3, R3, 0xf0, RZ, 0xc0, !PT ;  /* 0x000000f003037812 */ /* 0x000fe400078ec0ff */
[----:B------:R-:W-:Y:S01]  /*a02b0*/  LOP3.LUT R2, R2, 0x400, RZ, 0xc0, !PT ;  /* 0x0000040002027812 */ /* 0x000fe200078ec0ff */
[----:B------:R-:W-:Y:S01]  /*a02c0*/  IMAD R164, R164, 0x10, R170 ;  /* 0x00000010a4a47824 */ /* 0x000fe200078e02aa */
[----:B------:R-:W-:Y:S01]  /*a02d0*/  BAR.SYNC.DEFER_BLOCKING 0x0 ;  /* 0x0000000000007b1d */ /* 0x000fe20000010000 */
[----:B------:R-:W-:Y:S02]  /*a02e0*/  LOP3.LUT R4, R0, 0x60, RZ, 0xc0, !PT ;  /* 0x0000006000047812 */ /* 0x000fe400078ec0ff */
[----:B------:R-:W-:-:S05]  /*a02f0*/  IADD3 R0, R2, R170, R3 ;  /* 0x000000aa02007210 */ /* 0x000fca0007ffe003 */
[----:B------:R-:W1:Y:S01]  /*a0300*/  LDC.64 R2, c[0x0][0x220] ;  /* 0x00008800ff027b82 */ /* 0x000e620000000a00 */
[----:B--2---:R-:W-:Y:S01]  /*a0310*/  IMAD.MOV.U32 R169, RZ, RZ, R167 ;  /* 0x000000ffffa97224 */ /* 0x004fe200078e00a7 */
[----:B----4-:R-:W-:Y:S01]  /*a0320*/  MOV R168, R166 ;  /* 0x000000a600a87202 */ /* 0x010fe20000000f00 */
[----:B---3--:R-:W-:Y:S02]  /*a0330*/  IMAD.MOV.U32 R167, RZ, RZ, R165 ;  /* 0x000000ffffa77224 */ /* 0x008fe400078e00a5 */
[----:B------:R-:W-:Y:S01]  /*a0340*/  IMAD.MOV.U32 R166, RZ, RZ, R163 ;  /* 0x000000ffffa67224 */ /* 0x000fe200078e00a3 */
[----:B------:R-:W-:Y:S01]  /*a0350*/  MOV R165, R162 ;  /* 0x000000a200a57202 */ /* 0x000fe20000000f00 */
[----:B------:R-:W-:Y:S02]  /*a0360*/  IMAD.MOV.U32 R163, RZ, RZ, R161 ;  /* 0x000000ffffa37224 */ /* 0x000fe400078e00a1 */
[----:B------:R-:W-:Y:S02]  /*a0370*/  IMAD.MOV.U32 R162, RZ, RZ, R160 ;  /* 0x000000ffffa27224 */ /* 0x000fe400078e00a0 */
[----:B------:R-:W2:Y:S01]  /*a0380*/  LDL.LU R160, [R1+0x1c] ;  /* 0x00001c0001a07983 */ /* 0x000ea20000300800 */
[----:B------:R-:W-:-:S03]  /*a0390*/  MOV R161, R159 ;  /* 0x0000009f00a17202 */ /* 0x000fc60000000f00 */
[----:B------:R-:W3:Y:S01]  /*a03a0*/  LDL.LU R159, [R1+0x420] ;  /* 0x00042000019f7983 */ /* 0x000ee20000300800 */
[----:B------:R-:W-:Y:S02]  /*a03b0*/  IMAD R0, R4, 0x8, R0 ;  /* 0x0000000804007824 */ /* 0x000fe400078e0200 */
[----:B------:R-:W-:Y:S01]  /*a03c0*/  IMAD.MOV.U32 R8, RZ, RZ, R169 ;  /* 0x000000ffff087224 */ /* 0x000fe200078e00a9 */
[----:B------:R-:W-:Y:S01]  /*a03d0*/  STL [R1+0xe20], R164 ;  /* 0x000e20a401007387 */ /* 0x000fe20000100800 */
[----:B------:R-:W4:Y:S03]  /*a03e0*/  LDC R4, c[0x0][0x248] ;  /* 0x00009200ff047b82 */ /* 0x000f260000000800 */
[----:B------:R1:W-:Y:S02]  /*a03f0*/  STSM.16.M88.4 [R0], R8 ;  /* 0x0000000800007844 */ /* 0x0003e40000000200 */
[----:B-1----:R-:W-:-:S03]  /*a0400*/  MOV R8, R168 ;  /* 0x000000a800087202 */ /* 0x002fc60000000f00 */
[----:B------:R-:W-:Y:S01]  /*a0410*/  BAR.SYNC.DEFER_BLOCKING 0x0 ;  /* 0x0000000000007b1d */ /* 0x000fe20000010000 */
[----:B------:R-:W-:Y:S01]  /*a0420*/  IMAD.MOV.U32 R9, RZ, RZ, R167 ;  /* 0x000000ffff097224 */ /* 0x000fe200078e00a7 */
[----:B------:R-:W-:Y:S01]  /*a0430*/  MOV R11, R165 ;  /* 0x000000a5000b7202 */ /* 0x000fe20000000f00 */
[----:B------:R-:W-:-:S03]  /*a0440*/  IMAD.MOV.U32 R10, RZ, RZ, R166 ;  /* 0x000000ffff0a7224 */ /* 0x000fc600078e00a6 */
[----:B------:R-:W1:Y:S02]  /*a0450*/  LDS.128 R168, [R164] ;  /* 0x00000000a4a87984 */ /* 0x000e640000000c00 */
[----:B------:R-:W-:Y:S06]  /*a0460*/  BAR.SYNC.DEFER_BLOCKING 0x0 ;  /* 0x0000000000007b1d */ /* 0x000fec0000010000 */
[----:B------:R4:W-:Y:S04]  /*a0470*/  STSM.16.M88.4 [R0], R8 ;  /* 0x0000000800007844 */ /* 0x0009e80000000200 */
[----:B-1----:R-:W-:Y:S04]  /*a0480*/  STL.64 [R1+0x630], R168 ;  /* 0x000630a801007387 */ /* 0x002fe80000100a00 */
[----:B------:R-:W-:Y:S01]  /*a0490*/  STL.64 [R1+0x638], R170 ;  /* 0x000638aa01007387 */ /* 0x000fe20000100a00 */
[----:B------:R-:W-:Y:S06]  /*a04a0*/  BAR.SYNC.DEFER_BLOCKING 0x0 ;  /* 0x0000000000007b1d */ /* 0x000fec0000010000 */
[----:B------:R-:W1:Y:S02]  /*a04b0*/  LDS.128 R168, [R164] ;  /* 0x00000000a4a87984 */ /* 0x000e640000000c00 */
[----:B------:R-:W-:Y:S06]  /*a04c0*/  BAR.SYNC.DEFER_BLOCKING 0x0 ;  /* 0x0000000000007b1d */ /* 0x000fec0000010000 */
[----:B------:R4:W-:Y:S02]  /*a04d0*/  STSM.16.M88.4 [R0], R12 ;  /* 0x0000000c00007844 */ /* 0x0009e40000000200 */
[----:B----4-:R-:W-:Y:S01]  /*a04e0*/  IMAD.MOV.U32 R8, RZ, RZ, R163 ;  /* 0x000000ffff087224 */ /* 0x010fe200078e00a3 */
[----:B------:R-:W-:Y:S01]  /*a04f0*/  MOV R10, R161 ;  /* 0x000000a1000a7202 */ /* 0x000fe20000000f00 */
[----:B------:R-:W-:Y:S01]  /*a0500*/  IMAD.MOV.U32 R9, RZ, RZ, R162 ;  /* 0x000000ffff097224 */ /* 0x000fe200078e00a2 */
[----:B------:R-:W-:Y:S01]  /*a0510*/  MOV R13, R158 ;  /* 0x0000009e000d7202 */ /* 0x000fe20000000f00 */
[----:B------:R-:W-:-:S02]  /*a0520*/  IMAD.MOV.U32 R14, RZ, RZ, R157 ;  /* 0x000000ffff0e7224 */ /* 0x000fc400078e009d */
[----:B------:R-:W-:Y:S02]  /*a0530*/  IMAD.MOV.U32 R15, RZ, RZ, R156 ;  /* 0x000000ffff0f7224 */ /* 0x000fe400078e009c */
[----:B--2---:R-:W-:Y:S01]  /*a0540*/  IMAD.MOV.U32 R11, RZ, RZ, R160 ;  /* 0x000000ffff0b7224 */ /* 0x004fe200078e00a0 */
[----:B------:R-:W-:Y:S06]  /*a0550*/  BAR.SYNC.DEFER_BLOCKING 0x0 ;  /* 0x0000000000007b1d */ /* 0x000fec0000010000 */
[----:B------:R-:W2:Y:S02]  /*a0560*/  LDS.128 R160, [R164] ;  /* 0x00000000a4a07984 */ /* 0x000ea40000000c00 */
[----:B------:R-:W-:Y:S06]  /*a0570*/  BAR.SYNC.DEFER_BLOCKING 0x0 ;  /* 0x0000000000007b1d */ /* 0x000fec0000010000 */
[----:B------:R4:W-:Y:S01]  /*a0580*/  STSM.16.M88.4 [R0], R8 ;  /* 0x0000000800007844 */ /* 0x0009e20000000200 */
[----:B---3--:R-:W-:Y:S01]  /*a0590*/  IMAD.MOV.U32 R12, RZ, RZ, R159 ;  /* 0x000000ffff0c7224 */ /* 0x008fe200078e009f */
[----:B------:R-:W-:Y:S06]  /*a05a0*/  BAR.SYNC.DEFER_BLOCKING 0x0 ;  /* 0x0000000000007b1d */ /* 0x000fec0000010000 */
[----:B------:R-:W3:Y:S02]  /*a05b0*/  LDS.128 R156, [R164] ;  /* 0x00000000a49c7984 */ /* 0x000ee40000000c00 */
[----:B------:R-:W-:Y:S06]  /*a05c0*/  BAR.SYNC.DEFER_BLOCKING 0x0 ;  /* 0x0000000000007b1d */ /* 0x000fec0000010000 */
[----:B------:R1:W-:Y:S01]  /*a05d0*/  STSM.16.M88.4 [R0], R12 ;  /* 0x0000000c00007844 */ /* 0x0003e20000000200 */
[----:B----4-:R-:W-:Y:S01]  /*a05e0*/  MOV R8, R155 ;  /* 0x0000009b00087202 */ /* 0x010fe20000000f00 */
[----:B------:R-:W-:Y:S01]  /*a05f0*/  IMAD.MOV.U32 R9, RZ, RZ, R154 ;  /* 0x000000ffff097224 */ /* 0x000fe200078e009a */
[----:B------:R-:W-:Y:S01]  /*a0600*/  MOV R11, R152 ;  /* 0x00000098000b7202 */ /* 0x000fe20000000f00 */
[----:B------:R-:W-:Y:S01]  /*a0610*/  IMAD.MOV.U32 R10, RZ, RZ, R153 ;  /* 0x000000ffff0a7224 */ /* 0x000fe200078e0099 */
[----:B------:R-:W-:Y:S06]  /*a0620*/  BAR.SYNC.DEFER_BLOCKING 0x0 ;  /* 0x0000000000007b1d */ /* 0x000fec0000010000 */
[----:B------:R-:W4:Y:S02]  /*a0630*/  LDS.128 R152, [R164] ;  /* 0x00000000a4987984 */ /* 0x000f240000000c00 */
[----:B------:R-:W-:Y:S06]  /*a0640*/  BAR.SYNC.DEFER_BLOCKING 0x0 ;  /* 0x0000000000007b1d */ /* 0x000fec0000010000 */
[----:B------:R2:W-:Y:S01]  /*a0650*/  STSM.16.M88.4 [R0], R8 ;  /* 0x0000000800007844 */ /* 0x0005e20000000200 */
[----:B-1----:R-:W-:Y:S01]  /*a0660*/  IMAD.MOV.U32 R12, RZ, RZ, R23 ;  /* 0x000000ffff0c7224 */ /* 0x002fe200078e0017 */
[----:B------:R-:W-:Y:S01]  /*a0670*/  MOV R14, R21 ;  /* 0x00000015000e7202 */ /* 0x000fe20000000f00 */
[----:B------:R-:W-:-:S02]  /*a0680*/  IMAD.MOV.U32 R13, RZ, RZ, R22 ;  /* 0x000000ffff0d7224 */ /* 0x000fc400078e0016 */
[----:B------:R-:W-:Y:S01]  /*a0690*/  IMAD.MOV.U32 R15, RZ, RZ, R20 ;  /* 0x000000ffff0f7224 */ /* 0x000fe200078e0014 */
[----:B------:R-:W-:Y:S06]  /*a06a0*/  BAR.SYNC.DEFER_BLOCKING 0x0 ;  /* 0x0000000000007b1d */ /* 0x000fec0000010000 */
[----:B------:R-:W1:Y:S02]  /*a06b0*/  LDS.128 R20, [R164] ;  /* 0x00000000a4147984 */ /* 0x000e640000000c00 */
[----:B------:R-:W-:Y:S06]  /*a06c0*/  BAR.SYNC.DEFER_BLOCKING 0x0 ;  /* 0x0000000000007b1d */ /* 0x000fec0000010000 */
[----:B------:R1:W-:Y:S01]  /*a06d0*/  STSM.16.M88.4 [R0], R12 ;  /* 0x0000000c00007844 */ /* 0x0003e20000000200 */
[----:B--2---:R-:W-:Y:S01]  /*a06e0*/  IMAD.MOV.U32 R8, RZ, RZ, R19 ;  /* 0x000000ffff087224 */ /* 0x004fe200078e0013 */
[----:B------:R-:W-:Y:S01]  /*a06f0*/  MOV R9, R18 ;  /* 0x0000001200097202 */ /* 0x000fe20000000f00 */
[----:B------:R-:W-:-:S02]  /*a0700*/  IMAD.MOV.U32 R10, RZ, RZ, R17 ;  /* 0x000000ffff0a7224 */ /* 0x000fc400078e0011 */
[----:B------:R-:W-:Y:S01]  /*a0710*/  IMAD.MOV.U32 R11, RZ, RZ, R16 ;  /* 0x000000ffff0b7224 */ /* 0x000fe200078e0010 */
[----:B------:R-:W-:Y:S06]  /*a0720*/  BAR.SYNC.DEFER_BLOCKING 0x0 ;  /* 0x0000000000007b1d */ /* 0x000fec0000010000 */
[----:B------:R-:W2:Y:S04]  /*a0730*/  LDS.128 R16, [R164] ;  /* 0x00000000a4107984 */ /* 0x000ea80000000c00 */
[----:B------:R-:W-:Y:S04]  /*a0740*/  STL.64 [R1+0x620], R168 ;  /* 0x000620a801007387 */ /* 0x000fe80000100a00 */
[----:B------:R-:W-:Y:S04]  /*a0750*/  STL.64 [R1+0x628], R170 ;  /* 0x000628aa01007387 */ /* 0x000fe80000100a00 */
[----:B------:R-:W-:Y:S04]  /*a0760*/  STL.64 [R1+0x610], R160 ;  /* 0x000610a001007387 */ /* 0x000fe80000100a00 */
[----:B------:R-:W-:Y:S04]  /*a0770*/  STL.64 [R1+0x618], R162 ;  /* 0x000618a201007387 */ /* 0x000fe80000100a00 */
[----:B---3--:R-:W-:Y:S04]  /*a0780*/  STL.64 [R1+0x600], R156 ;  /* 0x0006009c01007387 */ /* 0x008fe80000100a00 */
[----:B------:R-:W-:Y:S04]  /*a0790*/  STL.64 [R1+0x608], R158 ;  /* 0x0006089e01007387 */ /* 0x000fe80000100a00 */
[----:B----4-:R-:W-:Y:S04]  /*a07a0*/  STL.64 [R1+0x410], R152 ;  /* 0x0004109801007387 */ /* 0x010fe80000100a00 */
[----:B------:R-:W-:Y:S04]  /*a07b0*/  STL.64 [R1+0x418], R154 ;  /* 0x0004189a01007387 */ /* 0x000fe80000100a00 */
[----:B-1----:R-:W-:Y:S04]  /*a07c0*/  STL.64 [R1+0x400], R20 ;  /* 0x0004001401007387 */ /* 0x002fe80000100a00 */
[----:B------:R-:W-:Y:S04]  /*a07d0*/  STL.64 [R1+0x408], R22 ;  /* 0x0004081601007387 */ /* 0x000fe80000100a00 */
[----:B------:R-:W3:Y:S04]  /*a07e0*/  LDL.LU R12, [R1+0x440] ;  /* 0x00044000010c7983 */ /* 0x000ee80000300800 */
[----:B--2---:R-:W-:Y:S04]  /*a07f0*/  STL.64 [R1+0x20], R16 ;  /* 0x0000201001007387 */ /* 0x004fe80000100a00 */
[----:B------:R-:W-:Y:S04]  /*a0800*/  STL.64 [R1+0x28], R18 ;  /* 0x0000281201007387 */ /* 0x000fe80000100a00 */
[----:B------:R-:W3:Y:S04]  /*a0810*/  LDL.LU R13, [R1+0x448] ;  /* 0x00044800010d7983 */ /* 0x000ee80000300800 */
[----:B------:R-:W3:Y:S04]  /*a0820*/  LDL.LU R14, [R1+0x40] ;  /* 0x00004000010e7983 */ /* 0x000ee80000300800 */
[----:B------:R-:W3:Y:S01]  /*a0830*/  LDL.LU R15, [R1+0x48] ;  /* 0x00004800010f7983 */ /* 0x000ee20000300800 */
[----:B------:R-:W-:Y:S06]  /*a0840*/  BAR.SYNC.DEFER_BLOCKING 0x0 ;  /* 0x0000000000007b1d */ /* 0x000fec0000010000 */
[----:B------:R1:W-:Y:S02]  /*a0850*/  STSM.16.M88.4 [R0], R8 ;  /* 0x0000000800007844 */ /* 0x0003e40000000200 */
[----:B------:R-:W-:Y:S06]  /*a0860*/  BAR.SYNC.DEFER_BLOCKING 0x0 ;  /* 0x0000000000007b1d */ /* 0x000fec0000010000 */
[----:B-1----:R-:W2:Y:S04]  /*a0870*/  LDL.LU R8, [R1+0x444] ;  /* 0x0004440001087983 */ /* 0x002ea80000300800 */
[----:B------:R-:W1:Y:S01]  /*a0880*/  LDS.128 R16, [R164] ;  /* 0x00000000a4107984 */ /* 0x000e620000000c00 */
[----:B------:R-:W-:Y:S06]  /*a0890*/  BAR.SYNC.DEFER_BLOCKING 0x0 ;  /* 0x0000000000007b1d */ /* 0x000fec0000010000 */
[----:B-1----:R-:W-:Y:S04]  /*a08a0*/  STL.64 [R1+0x10], R16 ;  /* 0x0000101001007387 */ /* 0x002fe80000100a00 */
[----:B------:R-:W-:Y:S04]  /*a08b0*/  STL.64 [R1+0x18], R18 ;  /* 0x0000181201007387 */ /* 0x000fe80000100a00 */
[----:B------:R-:W2:Y:S04]  /*a08c0*/  LDL.LU R9, [R1+0x44c] ;  /* 0x00044c0001097983 */ /* 0x000ea80000300800 */
[----:B------:R-:W2:Y:S04]  /*a08d0*/  LDL.LU R10, [R1+0x44] ;  /* 0x00004400010a7983 */ /* 0x000ea80000300800 */
[----:B------:R-:W2:Y:S04]  /*a08e0*/  LDL.LU R11, [R1+0x4c] ;  /* 0x00004c00010b7983 */ /* 0x000ea80000300800 */
[----:B---3--:R1:W-:Y:S01]  /*a08f0*/  STSM.16.M88.4 [R0], R12 ;  /* 0x0000000c00007844 */ /* 0x0083e20000000200 */
[----:B------:R-:W-:Y:S06]  /*a0900*/  BAR.SYNC.DEFER_BLOCKING 0x0 ;  /* 0x0000000000007b1d */ /* 0x000fec0000010000 */
[----:B-1----:R-:W3:Y:S04]  /*a0910*/  LDL.LU R12, [R1+0x450] ;  /* 0x00045000010c7983 */ /* 0x002ee80000300800 */
[----:B------:R-:W1:Y:S01]  /*a0920*/  LDS.128 R16, [R164] ;  /* 0x00000000a4107984 */ /* 0x000e620000000c00 */
[----:B------:R-:W-:Y:S06]  /*a0930*/  BAR.SYNC.DEFER_BLOCKING 0x0 ;  /* 0x0000000000007b1d */ /* 0x000fec0000010000 */
[----:B-1----:R-:W-:Y:S04]  /*a0940*/  STL.64 [R1], R16 ;  /* 0x0000001001007387 */ /* 0x002fe80000100a00 */
[----:B------:R-:W-:Y:S04]  /*a0950*/  STL.64 [R1+0x8], R18 ;  /* 0x0000081201007387 */ /* 0x000fe80000100a00 */
[----:B------:R-:W3:Y:S04]  /*a0960*/  LDL.LU R13, [R1+0x458] ;  /* 0x00045800010d7983 */ /* 0x000ee80000300800 */
[----:B------:R-:W3:Y:S04]  /*a0970*/  LDL.LU R14, [R1+0x50] ;  /* 0x00005000010e7983 */ /* 0x000ee80000300800 */
[----:B------:R-:W3:Y:S04]  /*a0980*/  LDL.LU R15, [R1+0x58] ;  /* 0x00005800010f7983 */ /* 0x000ee80000300800 */
[----:B--2---:R1:W-:Y:S01]  /*a0990*/  STSM.16.M88.4 [R0], R8 ;  /* 0x0000000800007844 */ /* 0x0043e20000000200 */
[----:B------:R-:W-:Y:S06]  /*a09a0*/  BAR.SYNC.DEFER_BLOCKING 0x0 ;  /* 0x0000000000007b1d */ /* 0x000fec0000010000 */
[----:B-1----:R-:W2:Y:S04]  /*a09b0*/  LDL.LU R8, [R1+0x454] ;  /* 0x0004540001087983 */ /* 0x002ea80000300800 */
[----:B------:R-:W2:Y:S04]  /*a09c0*/  LDL.LU R9, [R1+0x45c] ;  /* 0x00045c0001097983 */ /* 0x000ea80000300800 */
[----:B------:R-:W2:Y:S04]  /*a09d0*/  LDL.LU R10, [R1+0x54] ;  /* 0x00005400010a7983 */ /* 0x000ea80000300800 */
[----:B------:R-:W2:Y:S04]  /*a09e0*/  LDL.LU R11, [R1+0x5c] ;  /* 0x00005c00010b7983 */ /* 0x000ea80000300800 */
[----:B------:R-:W-:Y:S01]  /*a09f0*/  LDS.128 R248, [R164] ;  /* 0x00000000a4f87984 */ /* 0x000fe20000000c00 */
[----:B------:R-:W-:Y:S06]  /*a0a00*/  BAR.SYNC.DEFER_BLOCKING 0x0 ;  /* 0x0000000000007b1d */ /* 0x000fec0000010000 */
[----:B---3--:R1:W-:Y:S02]  /*a0a10*/  STSM.16.M88.4 [R0], R12 ;  /* 0x0000000c00007844 */ /* 0x0083e40000000200 */
[----:B------:R-:W-:Y:S06]  /*a0a20*/  BAR.SYNC.DEFER_BLOCKING 0x0 ;  /* 0x0000000000007b1d */ /* 0x000fec0000010000 */
[----:B-1----:R-:W3:Y:S04]  /*a0a30*/  LDL.LU R12, [R1+0x460] ;  /* 0x00046000010c7983 */ /* 0x002ee80000300800 */
[----:B------:R-:W3:Y:S04]  /*a0a40*/  LDL.LU R13, [R1+0x468] ;  /* 0x00046800010d7983 */ /* 0x000ee80000300800 */
[----:B------:R-:W3:Y:S04]  /*a0a50*/  LDL.LU R14, [R1+0x60] ;  /* 0x00006000010e7983 */ /* 0x000ee80000300800 */
[----:B------:R-:W3:Y:S04]  /*a0a60*/  LDL.LU R15, [R1+0x68] ;  /* 0x00006800010f7983 */ /* 0x000ee80000300800 */
[----:B------:R-:W-:Y:S01]  /*a0a70*/  LDS.128 R244, [R164] ;  /* 0x00000000a4f47984 */ /* 0x000fe20000000c00 */
[----:B------:R-:W-:Y:S06]  /*a0a80*/  BAR.SYNC.DEFER_BLOCKING 0x0 ;  /* 0x0000000000007b1d */ /* 0x000fec0000010000 */
[----:B--2---:R1:W-:Y:S02]  /*a0a90*/  STSM.16.M88.4 [R0], R8 ;  /* 0x0000000800007844 */ /* 0x0043e40000000200 */
        /* <DEDUP_REMOVED lines=148> */
[----:B------:R-:W-:Y:S01]  /*a13e0*/  LDS.128 R168, [R164] ;  /* 0x00000000a4a87984 */ /* 0x000fe20000000c00 */
[----:B------:R-:W-:Y:S06]  /*a13f0*/  BAR.SYNC.DEFER_BLOCKING 0x0 ;  /* 0x0000000000007b1d */ /* 0x000fec0000010000 */
[----:B------:R-:W2:Y:S04]  /*a1400*/  LDL.LU R11, [R1+0xfc] ;  /* 0x0000fc00010b7983 */ /* 0x000ea80000300800 */
[----:B---3--:R1:W-:Y:S01]  /*a1410*/  STSM.16.M88.4 [R0], R12 ;  /* 0x0000000c00007844 */ /* 0x0083e20000000200 */
[----:B------:R-:W-:Y:S06]  /*a1420*/  BAR.SYNC.DEFER_BLOCKING 0x0 ;  /* 0x0000000000007b1d */ /* 0x000fec0000010000 */
[----:B-1----:R-:W3:Y:S04]  /*a1430*/  LDL.LU R12, [R1+0x500] ;  /* 0x00050000010c7983 */ /* 0x002ee80000300800 */
[----:B------:R-:W1:Y:S01]  /*a1440*/  LDS.128 R16, [R164] ;  /* 0x00000000a4107984 */ /* 0x000e620000000c00 */
[----:B------:R-:W-:Y:S06]  /*a1450*/  BAR.SYNC.DEFER_BLOCKING 0x0 ;  /* 0x0000000000007b1d */ /* 0x000fec0000010000 */
[----:B-1----:R-:W-:Y:S04]  /*a1460*/  STL [R1+0x277c], R18 ;  /* 0x00277c1201007387 */ /* 0x002fe80000100800 */
[----:B------:R-:W-:Y:S04]  /*a1470*/  STL [R1+0x2778], R19 ;  /* 0x0027781301007387 */ /* 0x000fe80000100800 */
[----:B------:R-:W3:Y:S04]  /*a1480*/  LDL.LU R13, [R1+0x508] ;  /* 0x00050800010d7983 */ /* 0x000ee80000300800 */
[----:B------:R-:W3:Y:S04]  /*a1490*/  LDL.LU R14, [R1+0x100] ;  /* 0x00010000010e7983 */ /* 0x000ee80000300800 */
[----:B------:R-:W3:Y:S04]  /*a14a0*/  LDL.LU R15, [R1+0x108] ;  /* 0x00010800010f7983 */ /* 0x000ee80000300800 */
[----:B--2---:R1:W-:Y:S01]  /*a14b0*/  STSM.16.M88.4 [R0], R8 ;  /* 0x0000000800007844 */ /* 0x0043e20000000200 */
[----:B------:R-:W-:Y:S06]  /*a14c0*/  BAR.SYNC.DEFER_BLOCKING 0x0 ;  /* 0x0000000000007b1d */ /* 0x000fec0000010000 */
[----:B-1----:R-:W2:Y:S04]  /*a14d0*/  LDL.LU R8, [R1+0x504] ;  /* 0x0005040001087983 */ /* 0x002ea80000300800 */
[----:B------:R-:W1:Y:S01]  /*a14e0*/  LDS.128 R20, [R164] ;  /* 0x00000000a4147984 */ /* 0x000e620000000c00 */
[----:B------:R-:W-:Y:S06]  /*a14f0*/  BAR.SYNC.DEFER_BLOCKING 0x0 ;  /* 0x0000000000007b1d */ /* 0x000fec0000010000 */
[----:B-1----:R-:W-:Y:S04]  /*a1500*/  STL [R1+0xe1c], R23 ;  /* 0x000e1c1701007387 */ /* 0x002fe80000100800 */
[----:B------:R-:W2:Y:S04]  /*a1510*/  LDL.LU R9, [R1+0x50c] ;  /* 0x00050c0001097983 */ /* 0x000ea80000300800 */
[----:B------:R-:W2:Y:S04]  /*a1520*/  LDL.LU R10, [R1+0x104] ;  /* 0x00010400010a7983 */ /* 0x000ea80000300800 */
[----:B------:R-:W2:Y:S01]  /*a1530*/  LDL.LU R11, [R1+0x10c] ;  /* 0x00010c00010b7983 */ /* 0x000ea20000300800 */
[----:B------:R-:W-:Y:S01]  /*a1540*/  MOV R18, R20 ;  /* 0x0000001400127202 */ /* 0x000fe20000000f00 */
[----:B------:R-:W-:-:S02]  /*a1550*/  IMAD.MOV.U32 R19, RZ, RZ, R21 ;  /* 0x000000ffff137224 */ /* 0x000fc400078e0015 */
[----:B------:R-:W-:Y:S01]  /*a1560*/  IMAD.MOV.U32 R252, RZ, RZ, R22 ;  /* 0x000000fffffc7224 */ /* 0x000fe200078e0016 */
[----:B---3--:R1:W-:Y:S01]  /*a1570*/  STSM.16.M88.4 [R0], R12 ;  /* 0x0000000c00007844 */ /* 0x0083e20000000200 */
[----:B------:R-:W-:Y:S06]  /*a1580*/  BAR.SYNC.DEFER_BLOCKING 0x0 ;  /* 0x0000000000007b1d */ /* 0x000fec0000010000 */
[----:B-1----:R-:W3:Y:S04]  /*a1590*/  LDL.LU R12, [R1+0x510] ;  /* 0x00051000010c7983 */ /* 0x002ee80000300800 */
[----:B------:R-:W1:Y:S01]  /*a15a0*/  LDS.128 R20, [R164] ;  /* 0x00000000a4147984 */ /* 0x000e620000000c00 */
[----:B------:R-:W-:Y:S06]  /*a15b0*/  BAR.SYNC.DEFER_BLOCKING 0x0 ;  /* 0x0000000000007b1d */ /* 0x000fec0000010000 */
[----:B-1----:R-:W-:Y:S04]  /*a15c0*/  STL.64 [R1+0xe00], R20 ;  /* 0x000e001401007387 */ /* 0x002fe80000100a00 */
[----:B------:R-:W-:Y:S04]  /*a15d0*/  STL.64 [R1+0xe08], R22 ;  /* 0x000e081601007387 */ /* 0x000fe80000100a00 */
        /* <DEDUP_REMOVED lines=301> */
[----:B--2---:R1:W-:Y:S01]  /*a28b0*/  STSM.16.M88.4 [R0], R8 ;  /* 0x0000000800007844 */ /* 0x0043e20000000200 */
[----:B------:R-:W-:Y:S01]  /*a28c0*/  BAR.SYNC.DEFER_BLOCKING 0x0 ;  /* 0x0000000000007b1d */ /* 0x000fe20000010000 */
[----:B------:R-:W-:Y:S01]  /*a28d0*/  MOV R14, R24 ;  /* 0x00000018000e7202 */ /* 0x000fe20000000f00 */
[----:B------:R-:W-:-:S04]  /*a28e0*/  IMAD.MOV.U32 R15, RZ, RZ, R26 ;  /* 0x000000ffff0f7224 */ /* 0x000fc800078e001a */
[----:B-1----:R-:W2:Y:S04]  /*a28f0*/  LDL.LU R8, [R1+0x204] ;  /* 0x0002040001087983 */ /* 0x002ea80000300800 */
[----:B------:R-:W1:Y:S01]  /*a2900*/  LDS.128 R20, [R164] ;  /* 0x00000000a4147984 */ /* 0x000e620000000c00 */
[----:B------:R-:W-:Y:S06]  /*a2910*/  BAR.SYNC.DEFER_BLOCKING 0x0 ;  /* 0x0000000000007b1d */ /* 0x000fec0000010000 */
[----:B-1----:R-:W-:Y:S04]  /*a2920*/  STL.64 [R1+0xc10], R20 ;  /* 0x000c101401007387 */ /* 0x002fe80000100a00 */
[----:B------:R-:W-:Y:S04]  /*a2930*/  STL.64 [R1+0xc18], R22 ;  /* 0x000c181601007387 */ /* 0x000fe80000100a00 */
[----:B------:R-:W2:Y:S04]  /*a2940*/  LDL.LU R9, [R1+0x20c] ;  /* 0x00020c0001097983 */ /* 0x000ea80000300800 */
[----:B---3--:R1:W-:Y:S01]  /*a2950*/  STSM.16.M88.4 [R0], R12 ;  /* 0x0000000c00007844 */ /* 0x0083e20000000200 */
[----:B------:R-:W-:Y:S06]  /*a2960*/  BAR.SYNC.DEFER_BLOCKING 0x0 ;  /* 0x0000000000007b1d */ /* 0x000fec0000010000 */
[----:B-1----:R-:W3:Y:S04]  /*a2970*/  LDL.LU R12, [R1+0x210] ;  /* 0x00021000010c7983 */ /* 0x002ee80000300800 */
[----:B------:R-:W1:Y:S04]  /*a2980*/  LDS.128 R20, [R164] ;  /* 0x00000000a4147984 */ /* 0x000e680000000c00 */
[----:B-1----:R-:W-:Y:S04]  /*a2990*/  STL.64 [R1+0xc00], R20 ;  /* 0x000c001401007387 */ /* 0x002fe80000100a00 */
[----:B------:R-:W-:Y:S04]  /*a29a0*/  STL.64 [R1+0xc08], R22 ;  /* 0x000c081601007387 */ /* 0x000fe80000100a00 */
[----:B------:R-:W3:Y:S01]  /*a29b0*/  LDL.LU R13, [R1+0x218] ;  /* 0x00021800010d7983 */ /* 0x000ee20000300800 */
[----:B------:R-:W-:Y:S01]  /*a29c0*/  BAR.SYNC.DEFER_BLOCKING 0x0 ;  /* 0x0000000000007b1d */ /* 0x000fe20000010000 */
[----:B------:R-:W-:Y:S01]  /*a29d0*/  IMAD.MOV.U32 R10, RZ, RZ, R25 ;  /* 0x000000ffff0a7224 */ /* 0x000fe200078e0019 */
[----:B------:R-:W-:-:S05]  /*a29e0*/  MOV R11, R27 ;  /* 0x0000001b000b7202 */ /* 0x000fca0000000f00 */
[----:B--2---:R1:W-:Y:S01]  /*a29f0*/  STSM.16.M88.4 [R0], R8 ;  /* 0x0000000800007844 */ /* 0x0043e20000000200 */
[----:B------:R-:W-:Y:S01]  /*a2a00*/  BAR.SYNC.DEFER_BLOCKING 0x0 ;  /* 0x0000000000007b1d */ /* 0x000fe20000010000 */
[----:B------:R-:W-:Y:S02]  /*a2a10*/  IMAD.MOV.U32 R14, RZ, RZ, R28 ;  /* 0x000000ffff0e7224 */ /* 0x000fe400078e001c */
[----:B------:R-:W-:-:S03]  /*a2a20*/  IMAD.MOV.U32 R15, RZ, RZ, R30 ;  /* 0x000000ffff0f7224 */ /* 0x000fc600078e001e */
        /* <DEDUP_REMOVED lines=14> */
[----:B------:R-:W-:Y:S01]  /*a2b10*/  MOV R10, R29 ;  /* 0x0000001d000a7202 */ /* 0x000fe20000000f00 */
[----:B------:R-:W-:-:S05]  /*a2b20*/  IMAD.MOV.U32 R11, RZ, RZ, R31 ;  /* 0x000000ffff0b7224 */ /* 0x000fca00078e001f */
[----:B--2---:R1:W-:Y:S01]  /*a2b30*/  STSM.16.M88.4 [R0], R8 ;  /* 0x0000000800007844 */ /* 0x0043e20000000200 */
[----:B------:R-:W-:Y:S01]  /*a2b40*/  BAR.SYNC.DEFER_BLOCKING 0x0 ;  /* 0x0000000000007b1d */ /* 0x000fe20000010000 */
[----:B------:R-:W-:Y:S01]  /*a2b50*/  IMAD.MOV.U32 R14, RZ, RZ, R32 ;  /* 0x000000ffff0e7224 */ /* 0x000fe200078e0020 */
[----:B------:R-:W-:-:S04]  /*a2b60*/  MOV R15, R34 ;  /* 0x00000022000f7202 */ /* 0x000fc80000000f00 */
        /* <DEDUP_REMOVED lines=14> */
[----:B------:R-:W-:-:S02]  /*a2c50*/  IMAD.MOV.U32 R10, RZ, RZ, R33 ;  /* 0x000000ffff0a7224 */ /* 0x000fc400078e0021 */
[----:B------:R-:W-:-:S05]  /*a2c60*/  IMAD.MOV.U32 R11, RZ, RZ, R35 ;  /* 0x000000ffff0b7224 */ /* 0x000fca00078e0023 */
        /* <DEDUP_REMOVED lines=203> */
[----:B------:R-:W-:Y:S02]  /*a3920*/  IMAD.MOV.U32 R15, RZ, RZ, R78 ;  /* 0x000000ffff0f7224 */ /* 0x000fe400078e004e */
[----:B------:R-:W-:Y:S02]  /*a3930*/  IMAD.MOV.U32 R26, RZ, RZ, R105 ;  /* 0x000000ffff1a7224 */ /* 0x000fe400078e0069 */
[----:B------:R-:W-:Y:S01]  /*a3940*/  IMAD.MOV.U32 R27, RZ, RZ, R107 ;  /* 0x000000ffff1b7224 */ /* 0x000fe200078e006b */
[----:B------:R-:W-:Y:S01]  /*a3950*/  MOV R30, R108 ;  /* 0x0000006c001e7202 */ /* 0x000fe20000000f00 */
[----:B------:R-:W-:Y:S01]  /*a3960*/  IMAD.MOV.U32 R31, RZ, RZ, R110 ;  /* 0x000000ffff1f7224 */ /* 0x000fe200078e006e */
[----:B------:R-:W-:Y:S01]  /*a3970*/  MOV R35, R111 ;  /* 0x0000006f00237202 */ /* 0x000fe20000000f00 */
[----:B------:R-:W-:Y:S01]  /*a3980*/  IMAD.MOV.U32 R34, RZ, RZ, R109 ;  /* 0x000000ffff227224 */ /* 0x000fe200078e006d */
[----:B-1----:R-:W2:Y:S01]  /*a3990*/  LDL.LU R8, [R1+0x2d4] ;  /* 0x0002d40001087983 */ /* 0x002ea20000300800 */
[----:B------:R-:W-:Y:S01]  /*a39a0*/  MOV R10, R77 ;  /* 0x0000004d000a7202 */ /* 0x000fe20000000f00 */
[----:B------:R-:W-:-:S02]  /*a39b0*/  IMAD.MOV.U32 R11, RZ, RZ, R79 ;  /* 0x000000ffff0b7224 */ /* 0x000fc400078e004f */
[----:B------:R-:W-:Y:S02]  /*a39c0*/  IMAD.MOV.U32 R38, RZ, RZ, R112 ;  /* 0x000000ffff267224 */ /* 0x000fe400078e0070 */
[----:B------:R-:W-:Y:S01]  /*a39d0*/  IMAD.MOV.U32 R39, RZ, RZ, R114 ;  /* 0x000000ffff277224 */ /* 0x000fe200078e0072 */
[----:B------:R-:W-:Y:S01]  /*a39e0*/  MOV R42, R113 ;  /* 0x00000071002a7202 */ /* 0x000fe20000000f00 */
[----:B------:R-:W-:Y:S01]  /*a39f0*/  IMAD.MOV.U32 R43, RZ, RZ, R115 ;  /* 0x000000ffff2b7224 */ /* 0x000fe200078e0073 */
[----:B------:R-:W-:Y:S01]  /*a3a00*/  MOV R47, R118 ;  /* 0x00000076002f7202 */ /* 0x000fe20000000f00 */
[----:B------:R-:W-:Y:S02]  /*a3a10*/  IMAD.MOV.U32 R46, RZ, RZ, R116 ;  /* 0x000000ffff2e7224 */ /* 0x000fe400078e0074 */
[----:B------:R-:W-:Y:S01]  /*a3a20*/  IMAD.MOV.U32 R50, RZ, RZ, R117 ;  /* 0x000000ffff327224 */ /* 0x000fe200078e0075 */
[----:B------:R-:W1:Y:S01]  /*a3a30*/  LDS.128 R20, [R164] ;  /* 0x00000000a4147984 */ /* 0x000e620000000c00 */
[----:B------:R-:W-:Y:S01]  /*a3a40*/  IMAD.MOV.U32 R51, RZ, RZ, R119 ;  /* 0x000000ffff337224 */ /* 0x000fe200078e0077 */
[----:B------:R-:W-:Y:S01]  /*a3a50*/  MOV R54, R120 ;  /* 0x0000007800367202 */ /* 0x000fe20000000f00 */
[----:B------:R-:W-:Y:S01]  /*a3a60*/  IMAD.MOV.U32 R55, RZ, RZ, R122 ;  /* 0x000000ffff377224 */ /* 0x000fe200078e007a */
[----:B------:R-:W-:Y:S01]  /*a3a70*/  BAR.SYNC.DEFER_BLOCKING 0x0 ;  /* 0x0000000000007b1d */ /* 0x000fe20000010000 */
[----:B------:R-:W-:Y:S01]  /*a3a80*/  IMAD.MOV.U32 R58, RZ, RZ, R121 ;  /* 0x000000ffff3a7224 */ /* 0x000fe200078e0079 */
[----:B------:R-:W-:Y:S01]  /*a3a90*/  MOV R59, R123 ;  /* 0x0000007b003b7202 */ /* 0x000fe20000000f00 */
[----:B------:R-:W-:-:S02]  /*a3aa0*/  IMAD.MOV.U32 R62, RZ, RZ, R124 ;  /* 0x000000ffff3e7224 */ /* 0x000fc400078e007c */
[----:B------:R-:W-:Y:S01]  /*a3ab0*/  IMAD.MOV.U32 R63, RZ, RZ, R126 ;  /* 0x000000ffff3f7224 */ /* 0x000fe200078e007e */
[----:B------:R-:W-:Y:S01]  /*a3ac0*/  MOV R66, R125 ;  /* 0x0000007d00427202 */ /* 0x000fe20000000f00 */
[----:B------:R-:W-:Y:S01]  /*a3ad0*/  IMAD.MOV.U32 R67, RZ, RZ, R127 ;  /* 0x000000ffff437224 */ /* 0x000fe200078e007f */
[----:B------:R-:W-:Y:S01]  /*a3ae0*/  MOV R71, R130 ;  /* 0x0000008200477202 */ /* 0x000fe20000000f00 */
[----:B------:R-:W-:Y:S01]  /*a3af0*/  IMAD.MOV.U32 R70, RZ, RZ, R128 ;  /* 0x000000ffff467224 */ /* 0x000fe200078e0080 */
[----:B------:R-:W4:Y:S01]  /*a3b00*/  LDC R77, c[0x0][0x22c] ;  /* 0x00008b00ff4d7b82 */ /* 0x000f220000000800 */
[----:B------:R-:W-:Y:S02]  /*a3b10*/  IMAD.MOV.U32 R74, RZ, RZ, R141 ;  /* 0x000000ffff4a7224 */ /* 0x000fe400078e008d */
[----:B------:R-:W-:-:S05]  /*a3b20*/  IMAD.MOV.U32 R75, RZ, RZ, R143 ;  /* 0x000000ffff4b7224 */ /* 0x000fca00078e008f */
[----:B------:R-:W4:Y:S01]  /*a3b30*/  LDC R76, c[0x0][0x22c] ;  /* 0x00008b00ff4c7b82 */ /* 0x000f220000000800 */
[----:B-1----:R-:W-:Y:S04]  /*a3b40*/  STL.64 [R1+0x840], R20 ;  /* 0x0008401401007387 */ /* 0x002fe80000100a00 */
[----:B------:R-:W-:Y:S04]  /*a3b50*/  STL.64 [R1+0x848], R22 ;  /* 0x0008481601007387 */ /* 0x000fe80000100a00 */
        /* <DEDUP_REMOVED lines=68> */
[----:B------:R-:W-:Y:S01]  /*a3fa0*/  IMAD.MOV.U32 R11, RZ, RZ, R91 ;  /* 0x000000ffff0b7224 */ /* 0x000fe200078e005b */
[----:B------:R-:W-:Y:S01]  /*a3fb0*/  MOV R15, R94 ;  /* 0x0000005e000f7202 */ /* 0x000fe20000000f00 */
[----:B------:R-:W-:-:S04]  /*a3fc0*/  IMAD.MOV.U32 R14, RZ, RZ, R92 ;  /* 0x000000ffff0e7224 */ /* 0x000fc800078e005c */
[----:B------:R-:W1:Y:S08]  /*a3fd0*/  LDC R91, c[0x0][0x22c] ;  /* 0x00008b00ff5b7b82 */ /* 0x000e700000000800 */
[----:B------:R-:W1:Y:S08]  /*a3fe0*/  LDC R94, c[0x0][0x22c] ;  /* 0x00008b00ff5e7b82 */ /* 0x000e700000000800 */
[----:B------:R-:W1:Y:S01]  /*a3ff0*/  LDC R92, c[0x0][0x22c] ;  /* 0x00008b00ff5c7b82 */ /* 0x000e620000000800 */
[----:B--2---:R2:W-:Y:S07]  /*a4000*/  STSM.16.M88.4 [R0], R8 ;  /* 0x0000000800007844 */ /* 0x0045ee0000000200 */
[----:B------:R-:W-:Y:S06]  /*a4010*/  BAR.SYNC.DEFER_BLOCKING 0x0 ;  /* 0x0000000000007b1d */ /* 0x000fec0000010000 */
[----:B--2---:R-:W2:Y:S04]  /*a4020*/  LDL.LU R8, [R1+0x314] ;  /* 0x0003140001087983 */ /* 0x004ea80000300800 */
[----:B------:R-:W4:Y:S01]  /*a4030*/  LDS.128 R20, [R164] ;  /* 0x00000000a4147984 */ /* 0x000f220000000c00 */
[----:B------:R-:W-:Y:S06]  /*a4040*/  BAR.SYNC.DEFER_BLOCKING 0x0 ;  /* 0x0000000000007b1d */ /* 0x000fec0000010000 */
[----:B----4-:R-:W-:Y:S04]  /*a4050*/  STL.64 [R1+0x650], R20 ;  /* 0x0006501401007387 */ /* 0x010fe80000100a00 */
[----:B------:R-:W-:Y:S04]  /*a4060*/  STL.64 [R1+0x658], R22 ;  /* 0x0006581601007387 */ /* 0x000fe80000100a00 */
[----:B------:R-:W2:Y:S04]  /*a4070*/  LDL.LU R9, [R1+0x31c] ;  /* 0x00031c0001097983 */ /* 0x000ea80000300800 */
[----:B---3--:R3:W-:Y:S01]  /*a4080*/  STSM.16.M88.4 [R0], R12 ;  /* 0x0000000c00007844 */ /* 0x0087e20000000200 */
[----:B------:R-:W-:Y:S06]  /*a4090*/  BAR.SYNC.DEFER_BLOCKING 0x0 ;  /* 0x0000000000007b1d */ /* 0x000fec0000010000 */
[----:B---3--:R-:W3:Y:S04]  /*a40a0*/  LDL.LU R12, [R1+0x320] ;  /* 0x00032000010c7983 */ /* 0x008ee80000300800 */
[----:B------:R-:W4:Y:S04]  /*a40b0*/  LDS.128 R20, [R164] ;  /* 0x00000000a4147984 */ /* 0x000f280000000c00 */
[----:B----4-:R-:W-:Y:S04]  /*a40c0*/  STL.64 [R1+0x640], R20 ;  /* 0x0006401401007387 */ /* 0x010fe80000100a00 */
[----:B------:R-:W-:Y:S04]  /*a40d0*/  STL.64 [R1+0x648], R22 ;  /* 0x0006481601007387 */ /* 0x000fe80000100a00 */
[----:B------:R-:W3:Y:S01]  /*a40e0*/  LDL.LU R13, [R1+0x328] ;  /* 0x00032800010d7983 */ /* 0x000ee20000300800 */
[----:B------:R-:W-:Y:S01]  /*a40f0*/  BAR.SYNC.DEFER_BLOCKING 0x0 ;  /* 0x0000000000007b1d */ /* 0x000fe20000010000 */
[----:B------:R-:W-:-:S02]  /*a4100*/  IMAD.MOV.U32 R10, RZ, RZ, R93 ;  /* 0x000000ffff0a7224 */ /* 0x000fc400078e005d */
[----:B------:R-:W-:Y:S01]  /*a4110*/  IMAD.MOV.U32 R11, RZ, RZ, R95 ;  /* 0x000000ffff0b7224 */ /* 0x000fe200078e005f */
[----:B------:R-:W-:Y:S01]  /*a4120*/  MOV R14, R96 ;  /* 0x00000060000e7202 */ /* 0x000fe20000000f00 */
[----:B------:R-:W-:-:S03]  /*a4130*/  IMAD.MOV.U32 R15, RZ, RZ, R98 ;  /* 0x000000ffff0f7224 */ /* 0x000fc600078e0062 */
[----:B------:R-:W4:Y:S01]  /*a4140*/  LDC R93, c[0x0][0x22c] ;  /* 0x00008b00ff5d7b82 */ /* 0x000f220000000800 */
[----:B--2---:R2:W-:Y:S07]  /*a4150*/  STSM.16.M88.4 [R0], R8 ;  /* 0x0000000800007844 */ /* 0x0045ee0000000200 */
[----:B------:R-:W-:Y:S06]  /*a4160*/  BAR.SYNC.DEFER_BLOCKING 0x0 ;  /* 0x0000000000007b1d */ /* 0x000fec0000010000 */
[----:B--2---:R-:W2:Y:S04]  /*a4170*/  LDL.LU R8, [R1+0x324] ;  /* 0x0003240001087983 */ /* 0x004ea80000300800 */
        /* <DEDUP_REMOVED lines=9> */
[----:B-1----:R1:W-:Y:S04]  /*a4210*/  STL.64 [R1+0x5c0], R20 ;  /* 0x0005c01401007387 */ /* 0x0023e80000100a00 */
[----:B------:R-:W-:Y:S04]  /*a4220*/  STL.64 [R1+0x5c8], R22 ;  /* 0x0005c81601007387 */ /* 0x000fe80000100a00 */
[----:B------:R-:W3:Y:S01]  /*a4230*/  LDL.LU R13, [R1+0x338] ;  /* 0x00033800010d7983 */ /* 0x000ee20000300800 */
[----:B------:R-:W-:Y:S01]  /*a4240*/  IMAD.MOV.U32 R10, RZ, RZ, R97 ;  /* 0x000000ffff0a7224 */ /* 0x000fe200078e0061 */
[----:B------:R-:W-:Y:S01]  /*a4250*/  MOV R11, R99 ;  /* 0x00000063000b7202 */ /* 0x000fe20000000f00 */
[----:B------:R-:W-:Y:S01]  /*a4260*/  BAR.SYNC.DEFER_BLOCKING 0x0 ;  /* 0x0000000000007b1d */ /* 0x000fe20000010000 */
[----:B------:R-:W-:-:S02]  /*a4270*/  IMAD.MOV.U32 R14, RZ, RZ, R100 ;  /* 0x000000ffff0e7224 */ /* 0x000fc400078e0064 */
[----:B------:R-:W-:-:S03]  /*a4280*/  IMAD.MOV.U32 R15, RZ, RZ, R102 ;  /* 0x000000ffff0f7224 */ /* 0x000fc600078e0066 */
[----:B-1----:R-:W4:Y:S04]  /*a4290*/  LDL.LU R20, [R1+0x334] ;  /* 0x0003340001147983 */ /* 0x002f280000300800 */
[----:B--2---:R-:W-:Y:S01]  /*a42a0*/  STSM.16.M88.4 [R0], R8 ;  /* 0x0000000800007844 */ /* 0x004fe20000000200 */
[----:B------:R-:W-:Y:S06]  /*a42b0*/  BAR.SYNC.DEFER_BLOCKING 0x0 ;  /* 0x0000000000007b1d */ /* 0x000fec0000010000 */
[----:B------:R-:W1:Y:S02]  /*a42c0*/  LDS.128 R8, [R164] ;  /* 0x00000000a4087984 */ /* 0x000e640000000c00 */
[----:B------:R-:W-:Y:S06]  /*a42d0*/  BAR.SYNC.DEFER_BLOCKING 0x0 ;  /* 0x0000000000007b1d */ /* 0x000fec0000010000 */
[----:B-1----:R-:W-:Y:S04]  /*a42e0*/  STL.64 [R1+0x540], R8 ;  /* 0x0005400801007387 */ /* 0x002fe80000100a00 */
[----:B------:R-:W-:Y:S04]  /*a42f0*/  STL.64 [R1+0x548], R10 ;  /* 0x0005480a01007387 */ /* 0x000fe80000100a00 */
[----:B------:R-:W4:Y:S04]  /*a4300*/  LDL.LU R21, [R1+0x33c] ;  /* 0x00033c0001157983 */ /* 0x000f280000300800 */
[----:B---3--:R1:W-:Y:S01]  /*a4310*/  STSM.16.M88.4 [R0], R12 ;  /* 0x0000000c00007844 */ /* 0x0083e20000000200 */
[----:B------:R-:W-:Y:S06]  /*a4320*/  BAR.SYNC.DEFER_BLOCKING 0x0 ;  /* 0x0000000000007b1d */ /* 0x000fec0000010000 */
[----:B-1----:R-:W2:Y:S04]  /*a4330*/  LDL.LU R12, [R1+0x340] ;  /* 0x00034000010c7983 */ /* 0x002ea80000300800 */
[----:B------:R-:W3:Y:S04]  /*a4340*/  LDL.LU R78, [R1+0x18d4] ;  /* 0x0018d400014e7983 */ /* 0x000ee80000300800 */
[----:B------:R-:W1:Y:S04]  /*a4350*/  LDS.128 R8, [R164] ;  /* 0x00000000a4087984 */ /* 0x000e680000000c00 */
[----:B-1----:R-:W-:Y:S04]  /*a4360*/  STL.64 [R1+0x530], R8 ;  /* 0x0005300801007387 */ /* 0x002fe80000100a00 */
[----:B------:R-:W-:Y:S04]  /*a4370*/  STL.64 [R1+0x538], R10 ;  /* 0x0005380a01007387 */ /* 0x000fe80000100a00 */
[----:B------:R-:W2:Y:S01]  /*a4380*/  LDL.LU R13, [R1+0x348] ;  /* 0x00034800010d7983 */ /* 0x000ea20000300800 */
[----:B------:R-:W-:Y:S01]  /*a4390*/  BAR.SYNC.DEFER_BLOCKING 0x0 ;  /* 0x0000000000007b1d */ /* 0x000fe20000010000 */
[----:B------:R-:W-:Y:S01]  /*a43a0*/  MOV R22, R101 ;  /* 0x0000006500167202 */ /* 0x000fe20000000f00 */
[----:B------:R-:W-:Y:S01]  /*a43b0*/  IMAD.MOV.U32 R23, RZ, RZ, R103 ;  /* 0x000000ffff177224 */ /* 0x000fe200078e0067 */
[----:B------:R-:W-:Y:S01]  /*a43c0*/  MOV R15, R106 ;  /* 0x0000006a000f7202 */ /* 0x000fe20000000f00 */
[----:B------:R-:W-:-:S02]  /*a43d0*/  IMAD.MOV.U32 R14, RZ, RZ, R104 ;  /* 0x000000ffff0e7224 */ /* 0x000fc400078e0068 */
[----:B------:R-:W3:Y:S04]  /*a43e0*/  LDL.LU R24, [R1+0x344] ;  /* 0x0003440001187983 */ /* 0x000ee80000300800 */
[----:B----4-:R-:W-:Y:S01]  /*a43f0*/  STSM.16.M88.4 [R0], R20 ;  /* 0x0000001400007844 */ /* 0x010fe20000000200 */
[----:B------:R-:W-:Y:S06]  /*a4400*/  BAR.SYNC.DEFER_BLOCKING 0x0 ;  /* 0x0000000000007b1d */ /* 0x000fec0000010000 */
[----:B------:R-:W1:Y:S02]  /*a4410*/  LDS.128 R8, [R164] ;  /* 0x00000000a4087984 */ /* 0x000e640000000c00 */
[----:B------:R-:W-:Y:S06]  /*a4420*/  BAR.SYNC.DEFER_BLOCKING 0x0 ;  /* 0x0000000000007b1d */ /* 0x000fec0000010000 */
[----:B-1----:R-:W-:Y:S04]  /*a4430*/  STL [R1+0x2628], R8 ;  /* 0x0026280801007387 */ /* 0x002fe80000100800 */
[----:B------:R-:W-:Y:S04]  /*a4440*/  STL [R1+0x25f8], R9 ;  /* 0x0025f80901007387 */ /* 0x000fe80000100800 */
[----:B------:R-:W-:Y:S04]  /*a4450*/  STL [R1+0x25e8], R10 ;  /* 0x0025e80a01007387 */ /* 0x000fe80000100800 */
[----:B------:R-:W-:Y:S04]  /*a4460*/  STL [R1+0x25d8], R11 ;  /* 0x0025d80b01007387 */ /* 0x000fe80000100800 */
[----:B------:R-:W4:Y:S04]  /*a4470*/  LDL.LU R25, [R1+0x34c] ;  /* 0x00034c0001197983 */ /* 0x000f280000300800 */
[----:B------:R-:W4:Y:S04]  /*a4480*/  LDL.LU R28, [R1+0x350] ;  /* 0x00035000011c7983 */ /* 0x000f280000300800 */
[----:B--2---:R-:W-:Y:S01]  /*a4490*/  STSM.16.M88.4 [R0], R12 ;  /* 0x0000000c00007844 */ /* 0x004fe20000000200 */
[----:B------:R-:W-:Y:S06]  /*a44a0*/  BAR.SYNC.DEFER_BLOCKING 0x0 ;  /* 0x0000000000007b1d */ /* 0x000fec0000010000 */
[----:B------:R-:W1:Y:S02]  /*a44b0*/  LDS.128 R20, [R164] ;  /* 0x00000000a4147984 */ /* 0x000e640000000c00 */
[----:B------:R-:W-:Y:S06]  /*a44c0*/  BAR.SYNC.DEFER_BLOCKING 0x0 ;  /* 0x0000000000007b1d */ /* 0x000fec0000010000 */
[----:B-1----:R-:W-:Y:S04]  /*a44d0*/  STL.64 [R1+0x25c0], R20 ;  /* 0x0025c01401007387 */ /* 0x002fe80000100a00 */
[----:B------:R1:W-:Y:S04]  /*a44e0*/  STL.64 [R1+0x25a0], R22 ;  /* 0x0025a01601007387 */ /* 0x0003e80000100a00 */
[----:B------:R-:W2:Y:S04]  /*a44f0*/  LDL.LU R29, [R1+0x358] ;  /* 0x00035800011d7983 */ /* 0x000ea80000300800 */
[----:B------:R-:W2:Y:S01]  /*a4500*/  LDL.LU R32, [R1+0x354] ;  /* 0x0003540001207983 */ /* 0x000ea20000300800 */
[C---:B---3--:R-:W-:Y:S01]  /*a4510*/  IMAD R7, R78.reuse, R7, RZ ;  /* 0x000000074e077224 */ /* 0x048fe200078e02ff */
[----:B------:R-:W-:-:S02]  /*a4520*/  ISETP.GE.AND P0, PT, R78, R5, PT ;  /* 0x000000054e00720c */ /* 0x000fc40003f06270 */
[----:B----4-:R-:W-:Y:S01]  /*a4530*/  STSM.16.M88.4 [R0], R24 ;  /* 0x0000001800007844 */ /* 0x010fe20000000200 */
[----:B-1----:R-:W1:Y:S08]  /*a4540*/  LDC R23, c[0x0][0x248] ;  /* 0x00009200ff177b82 */ /* 0x002e700000000800 */
[----:B------:R-:W-:Y:S08]  /*a4550*/  BAR.SYNC.DEFER_BLOCKING 0x0 ;  /* 0x0000000000007b1d */ /* 0x000ff00000010000 */
[----:B------:R-:W3:Y:S08]  /*a4560*/  LDC R21, c[0x0][0x248] ;  /* 0x00009200ff157b82 */ /* 0x000ef00000000800 */
[----:B------:R-:W4:Y:S08]  /*a4570*/  LDC R20, c[0x0][0x248] ;  /* 0x00009200ff147b82 */ /* 0x000f300000000800 */
[----:B------:R-:W4:Y:S01]  /*a4580*/  LDC R22, c[0x0][0x248] ;  /* 0x00009200ff167b82 */ /* 0x000f220000000800 */
[----:B------:R-:W1:Y:S07]  /*a4590*/  LDS.128 R12, [R164] ;  /* 0x00000000a40c7984 */ /* 0x000e6e0000000c00 */
[----:B------:R-:W-:Y:S06]  /*a45a0*/  BAR.SYNC.DEFER_BLOCKING 0x0 ;  /* 0x0000000000007b1d */ /* 0x000fec0000010000 */
[----:B-1----:R-:W-:Y:S04]  /*a45b0*/  STL.64 [R1+0x25b8], R12 ;  /* 0x0025b80c01007387 */ /* 0x002fe80000100a00 */
[----:B------:R-:W-:Y:S04]  /*a45c0*/  STL.64 [R1+0x2598], R14 ;  /* 0x0025980e01007387 */ /* 0x000fe80000100a00 */
[----:B------:R-:W3:Y:S04]  /*a45d0*/  LDL.LU R33, [R1+0x35c] ;  /* 0x00035c0001217983 */ /* 0x000ee80000300800 */
[----:B------:R-:W4:Y:S04]  /*a45e0*/  LDL.LU R36, [R1+0x360] ;  /* 0x0003600001247983 */ /* 0x000f280000300800 */
[----:B--2---:R-:W-:Y:S01]  /*a45f0*/  STSM.16.M88.4 [R0], R28 ;  /* 0x0000001c00007844 */ /* 0x004fe20000000200 */
[----:B------:R-:W-:Y:S06]  /*a4600*/  BAR.SYNC.DEFER_BLOCKING 0x0 ;  /* 0x0000000000007b1d */ /* 0x000fec0000010000 */
[----:B------:R-:W1:Y:S02]  /*a4610*/  LDS.128 R28, [R164] ;  /* 0x00000000a41c7984 */ /* 0x000e640000000c00 */
[----:B------:R-:W-:Y:S06]  /*a4620*/  BAR.SYNC.DEFER_BLOCKING 0x0 ;  /* 0x0000000000007b1d */ /* 0x000fec0000010000 */
[----:B-1----:R1:W-:Y:S04]  /*a4630*/  STL.64 [R1+0x2580], R28 ;  /* 0x0025801c01007387 */ /* 0x0023e80000100a00 */
[----:B------:R2:W-:Y:S04]  /*a4640*/  STL.64 [R1+0x2568], R30 ;  /* 0x0025681e01007387 */ /* 0x0005e80000100a00 */
[----:B------:R-:W4:Y:S04]  /*a4650*/  LDL.LU R37, [R1+0x368] ;  /* 0x0003680001257983 */ /* 0x000f280000300800 */
[----:B------:R-:W4:Y:S01]  /*a4660*/  LDL.LU R40, [R1+0x364] ;  /* 0x0003640001287983 */ /* 0x000f220000300800 */
[C---:B------:R-:W-:Y:S01]  /*a4670*/  IMAD R5, R6.reuse, R4, RZ ;  /* 0x0000000406057224 */ /* 0x040fe200078e02ff */
[----:B------:R-:W-:Y:S01]  /*a4680*/  LEA R2, P2, R7, R2, 0x2 ;  /* 0x0000000207027211 */ /* 0x000fe200078410ff */
[----:B-1----:R-:W1:Y:S01]  /*a4690*/  LDC R29, c[0x0][0x248] ;  /* 0x00009200ff1d7b82 */ /* 0x002e620000000800 */
[----:B---3--:R-:W-:Y:S07]  /*a46a0*/  STSM.16.M88.4 [R0], R32 ;  /* 0x0000002000007844 */ /* 0x008fee0000000200 */
[----:B------:R-:W-:Y:S01]  /*a46b0*/  BAR.SYNC.DEFER_BLOCKING 0x0 ;  /* 0x0000000000007b1d */ /* 0x000fe20000010000 */
[----:B------:R-:W-:-:S07]  /*a46c0*/  ISETP.LT.AND P1, PT, R6, R77, !P0 ;  /* 0x0000004d0600720c */ /* 0x000fce0004721270 */
[----:B--2---:R-:W2:Y:S08]  /*a46d0*/  LDC R31, c[0x0][0x248] ;  /* 0x00009200ff1f7b82 */ /* 0x004eb00000000800 */
[----:B------:R-:W3:Y:S08]  /*a46e0*/  LDC R28, c[0x0][0x248] ;  /* 0x00009200ff1c7b82 */ /* 0x000ef00000000800 */
[----:B------:R-:W3:Y:S01]  /*a46f0*/  LDC R30, c[0x0][0x248] ;  /* 0x00009200ff1e7b82 */ /* 0x000ee20000000800 */
[----:B------:R-:W1:Y:S07]  /*a4700*/  LDS.128 R24, [R164] ;  /* 0x00000000a4187984 */ /* 0x000e6e0000000c00 */
[----:B------:R-:W-:Y:S06]  /*a4710*/  BAR.SYNC.DEFER_BLOCKING 0x0 ;  /* 0x0000000000007b1d */ /* 0x000fec0000010000 */
[----:B-1----:R1:W-:Y:S04]  /*a4720*/  STL.64 [R1+0x2588], R24 ;  /* 0x0025881801007387 */ /* 0x0023e80000100a00 */
[----:B------:R2:W-:Y:S04]  /*a4730*/  STL.64 [R1+0x2570], R26 ;  /* 0x0025701a01007387 */ /* 0x0005e80000100a00 */
[----:B------:R-:W3:Y:S04]  /*a4740*/  LDL.LU R41, [R1+0x36c] ;  /* 0x00036c0001297983 */ /* 0x000ee80000300800 */
[----:B------:R-:W3:Y:S01]  /*a4750*/  LDL.LU R44, [R1+0x370] ;  /* 0x00037000012c7983 */ /* 0x000ee20000300800 */
[----:B------:R-:W-:-:S03]  /*a4760*/  LEA.HI.X.SX32 R3, R7, R3, 0x2, P2 ;  /* 0x0000000307037211 */ /* 0x000fc600010f16ff */
[----:B----4-:R-:W-:Y:S01]  /*a4770*/  STSM.16.M88.4 [R0], R36 ;  /* 0x0000002400007844 */ /* 0x010fe20000000200 */
[----:B-1----:R-:W1:Y:S08]  /*a4780*/  LDC R25, c[0x0][0x248] ;  /* 0x00009200ff197b82 */ /* 0x002e700000000800 */
[----:B------:R-:W-:Y:S08]  /*a4790*/  BAR.SYNC.DEFER_BLOCKING 0x0 ;  /* 0x0000000000007b1d */ /* 0x000ff00000010000 */
[----:B------:R-:W4:Y:S08]  /*a47a0*/  LDC R24, c[0x0][0x248] ;  /* 0x00009200ff187b82 */ /* 0x000f300000000800 */
[----:B--2---:R-:W2:Y:S08]  /*a47b0*/  LDC R27, c[0x0][0x248] ;  /* 0x00009200ff1b7b82 */ /* 0x004eb00000000800 */
[----:B------:R-:W2:Y:S01]  /*a47c0*/  LDC R26, c[0x0][0x248] ;  /* 0x00009200ff1a7b82 */ /* 0x000ea20000000800 */
[----:B------:R-:W1:Y:S07]  /*a47d0*/  LDS.128 R36, [R164] ;  /* 0x00000000a4247984 */ /* 0x000e6e0000000c00 */
[----:B------:R-:W-:Y:S06]  /*a47e0*/  BAR.SYNC.DEFER_BLOCKING 0x0 ;  /* 0x0000000000007b1d */ /* 0x000fec0000010000 */
[----:B-1----:R1:W-:Y:S04]  /*a47f0*/  STL.64 [R1+0x2548], R36 ;  /* 0x0025482401007387 */ /* 0x0023e80000100a00 */
[----:B------:R4:W-:Y:S04]  /*a4800*/  STL.64 [R1+0x2530], R38 ;  /* 0x0025302601007387 */ /* 0x0009e80000100a00 */
[----:B------:R-:W2:Y:S04]  /*a4810*/  LDL.LU R45, [R1+0x378] ;  /* 0x00037800012d7983 */ /* 0x000ea80000300800 */
[----:B------:R-:W2:Y:S01]  /*a4820*/  LDL.LU R48, [R1+0x374] ;  /* 0x0003740001307983 */ /* 0x000ea20000300800 */
[----:B------:R-:W-:Y:S01]  /*a4830*/  VIADD R7, R6, 0x3 ;  /* 0x0000000306077836 */ /* 0x000fe20000000000 */
[----:B-1----:R-:W1:Y:S08]  /*a4840*/  LDC R37, c[0x0][0x248] ;  /* 0x00009200ff257b82 */ /* 0x002e700000000800 */
[----:B----4-:R-:W4:Y:S08]  /*a4850*/  LDC R39, c[0x0][0x248] ;  /* 0x00009200ff277b82 */ /* 0x010f300000000800 */
[----:B------:R-:W1:Y:S08]  /*a4860*/  LDC R38, c[0x0][0x248] ;  /* 0x00009200ff267b82 */ /* 0x000e700000000800 */
[----:B------:R-:W1:Y:S01]  /*a4870*/  LDC R36, c[0x0][0x248] ;  /* 0x00009200ff247b82 */ /* 0x000e620000000800 */
[----:B---3--:R-:W-:Y:S07]  /*a4880*/  STSM.16.M88.4 [R0], R40 ;  /* 0x0000002800007844 */ /* 0x008fee0000000200 */
[----:B------:R-:W-:Y:S06]  /*a4890*/  BAR.SYNC.DEFER_BLOCKING 0x0 ;  /* 0x0000000000007b1d */ /* 0x000fec0000010000 */
[----:B------:R-:W3:Y:S02]  /*a48a0*/  LDS.128 R32, [R164] ;  /* 0x00000000a4207984 */ /* 0x000ee40000000c00 */
[----:B------:R-:W-:Y:S06]  /*a48b0*/  BAR.SYNC.DEFER_BLOCKING 0x0 ;  /* 0x0000000000007b1d */ /* 0x000fec0000010000 */
[----:B---3--:R3:W-:Y:S04]  /*a48c0*/  STL.64 [R1+0x2540], R32 ;  /* 0x0025402001007387 */ /* 0x0087e80000100a00 */
[----:B------:R4:W-:Y:S04]  /*a48d0*/  STL.64 [R1+0x2528], R34 ;  /* 0x0025282201007387 */ /* 0x0009e80000100a00 */
[----:B------:R-:W2:Y:S04]  /*a48e0*/  LDL.LU R49, [R1+0x37c] ;  /* 0x00037c0001317983 */ /* 0x000ea80000300800 */
[----:B------:R-:W2:Y:S01]  /*a48f0*/  LDL.LU R52, [R1+0x380] ;  /* 0x0003800001347983 */ /* 0x000ea20000300800 */
[----:B---3--:R-:W3:Y:S08]  /*a4900*/  LDC R33, c[0x0][0x248] ;  /* 0x00009200ff217b82 */ /* 0x008ef00000000800 */
[----:B------:R-:W3:Y:S08]  /*a4910*/  LDC R32, c[0x0][0x248] ;  /* 0x00009200ff207b82 */ /* 0x000ef00000000800 */
[----:B----4-:R-:W4:Y:S08]  /*a4920*/  LDC R35, c[0x0][0x248] ;  /* 0x00009200ff237b82 */ /* 0x010f300000000800 */
[----:B------:R-:W4:Y:S01]  /*a4930*/  LDC R34, c[0x0][0x248] ;  /* 0x00009200ff227b82 */ /* 0x000f220000000800 */
[----:B--2---:R-:W-:Y:S07]  /*a4940*/  STSM.16.M88.4 [R0], R44 ;  /* 0x0000002c00007844 */ /* 0x004fee0000000200 */
[----:B------:R-:W-:Y:S06]  /*a4950*/  BAR.SYNC.DEFER_BLOCKING 0x0 ;  /* 0x0000000000007b1d */ /* 0x000fec0000010000 */
[----:B------:R-:W2:Y:S02]  /*a4960*/  LDS.128 R44, [R164] ;  /* 0x00000000a42c7984 */ /* 0x000ea40000000c00 */
[----:B------:R-:W-:Y:S06]  /*a4970*/  BAR.SYNC.DEFER_BLOCKING 0x0 ;  /* 0x0000000000007b1d */ /* 0x000fec0000010000 */
[----:B--2---:R2:W-:Y:S04]  /*a4980*/  STL.64 [R1+0x2550], R44 ;  /* 0x0025502c01007387 */ /* 0x0045e80000100a00 */
[----:B------:R1:W-:Y:S04]  /*a4990*/  STL.64 [R1+0x2538], R46 ;  /* 0x0025382e01007387 */ /* 0x0003e80000100a00 */
[----:B------:R-:W3:Y:S04]  /*a49a0*/  LDL.LU R53, [R1+0x388] ;  /* 0x0003880001357983 */ /* 0x000ee80000300800 */
[----:B------:R-:W4:Y:S01]  /*a49b0*/  LDL.LU R56, [R1+0x384] ;  /* 0x0003840001387983 */ /* 0x000f220000300800 */
[----:B--2---:R-:W2:Y:S08]  /*a49c0*/  LDC R45, c[0x0][0x248] ;  /* 0x00009200ff2d7b82 */ /* 0x004eb00000000800 */
[----:B-1----:R-:W1:Y:S08]  /*a49d0*/  LDC R47, c[0x0][0x248] ;  /* 0x00009200ff2f7b82 */ /* 0x002e700000000800 */
[----:B------:R-:W2:Y:S08]  /*a49e0*/  LDC R46, c[0x0][0x248] ;  /* 0x00009200ff2e7b82 */ /* 0x000eb00000000800 */
[----:B------:R-:W2:Y:S01]  /*a49f0*/  LDC R44, c[0x0][0x248] ;  /* 0x00009200ff2c7b82 */ /* 0x000ea20000000800 */
[----:B------:R-:W-:Y:S07]  /*a4a00*/  STSM.16.M88.4 [R0], R48 ;  /* 0x0000003000007844 */ /* 0x000fee0000000200 */
[----:B------:R-:W-:Y:S06]  /*a4a10*/  BAR.SYNC.DEFER_BLOCKING 0x0 ;  /* 0x0000000000007b1d */ /* 0x000fec0000010000 */
[----:B------:R-:W1:Y:S02]  /*a4a20*/  LDS.128 R40, [R164] ;  /* 0x00000000a4287984 */ /* 0x000e640000000c00 */
[----:B------:R-:W-:Y:S06]  /*a4a30*/  BAR.SYNC.DEFER_BLOCKING 0x0 ;  /* 0x0000000000007b1d */ /* 0x000fec0000010000 */
[----:B-1----:R1:W-:Y:S04]  /*a4a40*/  STL.64 [R1+0x2560], R40 ;  /* 0x0025602801007387 */ /* 0x0023e80000100a00 */
[----:B------:R2:W-:Y:S04]  /*a4a50*/  STL.64 [R1+0x2558], R42 ;  /* 0x0025582a01007387 */ /* 0x0005e80000100a00 */
[----:B------:R-:W4:Y:S04]  /*a4a60*/  LDL.LU R57, [R1+0x38c] ;  /* 0x00038c0001397983 */ /* 0x000f280000300800 */
[----:B------:R-:W4:Y:S01]  /*a4a70*/  LDL.LU R60, [R1+0x390] ;  /* 0x00039000013c7983 */ /* 0x000f220000300800 */
[----:B-1----:R-:W1:Y:S08]  /*a4a80*/  LDC R41, c[0x0][0x248] ;  /* 0x00009200ff297b82 */ /* 0x002e700000000800 */
[----:B--2---:R-:W2:Y:S08]  /*a4a90*/  LDC R43, c[0x0][0x248] ;  /* 0x00009200ff2b7b82 */ /* 0x004eb00000000800 */
        /* <DEDUP_REMOVED lines=8> */
[----:B------:R-:W4:Y:S04]  /*a4b20*/  LDL.LU R61, [R1+0x398] ;  /* 0x00039800013d7983 */ /* 0x000f280000300800 */
[----:B------:R-:W4:Y:S01]  /*a4b30*/  LDL.LU R64, [R1+0x394] ;  /* 0x0003940001407983 */ /* 0x000f220000300800 */
[----:B---3--:R-:W3:Y:S08]  /*a4b40*/  LDC R53, c[0x0][0x248] ;  /* 0x00009200ff357b82 */ /* 0x008ef00000000800 */
[----:B--2---:R-:W2:Y:S08]  /*a4b50*/  LDC R55, c[0x0][0x248] ;  /* 0x00009200ff377b82 */ /* 0x004eb00000000800 */
[----:B------:R-:W1:Y:S08]  /*a4b60*/  LDC R54, c[0x0][0x248] ;  /* 0x00009200ff367b82 */ /* 0x000e700000000800 */
[----:B------:R-:W3:Y:S01]  /*a4b70*/  LDC R52, c[0x0][0x248] ;  /* 0x00009200ff347b82 */ /* 0x000ee20000000800 */
[----:B----4-:R-:W-:Y:S07]  /*a4b80*/  STSM.16.M88.4 [R0], R56 ;  /* 0x0000003800007844 */ /* 0x010fee0000000200 */
[----:B------:R-:W-:Y:S06]  /*a4b90*/  BAR.SYNC.DEFER_BLOCKING 0x0 ;  /* 0x0000000000007b1d */ /* 0x000fec0000010000 */
[----:B------:R-:W4:Y:S02]  /*a4ba0*/  LDS.128 R48, [R164] ;  /* 0x00000000a4307984 */ /* 0x000f240000000c00 */
[----:B------:R-:W-:Y:S06]  /*a4bb0*/  BAR.SYNC.DEFER_BLOCKING 0x0 ;  /* 0x0000000000007b1d */ /* 0x000fec0000010000 */
[----:B----4-:R4:W-:Y:S04]  /*a4bc0*/  STL.64 [R1+0x25b0], R48 ;  /* 0x0025b03001007387 */ /* 0x0109e80000100a00 */
[----:B------:R2:W-:Y:S04]  /*a4bd0*/  STL.64 [R1+0x25a8], R50 ;  /* 0x0025a83201007387 */ /* 0x0005e80000100a00 */
[----:B------:R-:W3:Y:S04]  /*a4be0*/  LDL.LU R65, [R1+0x39c] ;  /* 0x00039c0001417983 */ /* 0x000ee80000300800 */
[----:B------:R-:W3:Y:S01]  /*a4bf0*/  LDL.LU R68, [R1+0x3a0] ;  /* 0x0003a00001447983 */ /* 0x000ee20000300800 */
[----:B----4-:R-:W4:Y:S08]  /*a4c00*/  LDC R49, c[0x0][0x248] ;  /* 0x00009200ff317b82 */ /* 0x010f300000000800 */
[----:B--2---:R-:W2:Y:S08]  /*a4c10*/  LDC R51, c[0x0][0x248] ;  /* 0x00009200ff337b82 */ /* 0x004eb00000000800 */
[----:B------:R-:W2:Y:S08]  /*a4c20*/  LDC R50, c[0x0][0x248] ;  /* 0x00009200ff327b82 */ /* 0x000eb00000000800 */
[----:B------:R-:W4:Y:S01]  /*a4c30*/  LDC R48, c[0x0][0x248] ;  /* 0x00009200ff307b82 */ /* 0x000f220000000800 */
[----:B------:R-:W-:Y:S07]  /*a4c40*/  STSM.16.M88.4 [R0], R60 ;  /* 0x0000003c00007844 */ /* 0x000fee0000000200 */
[----:B------:R-:W-:Y:S06]  /*a4c50*/  BAR.SYNC.DEFER_BLOCKING 0x0 ;  /* 0x0000000000007b1d */ /* 0x000fec0000010000 */
[----:B------:R-:W1:Y:S02]  /*a4c60*/  LDS.128 R60, [R164] ;  /* 0x00000000a43c7984 */ /* 0x000e640000000c00 */
[----:B------:R-:W-:Y:S06]  /*a4c70*/  BAR.SYNC.DEFER_BLOCKING 0x0 ;  /* 0x0000000000007b1d */ /* 0x000fec0000010000 */
[----:B-1----:R1:W-:Y:S04]  /*a4c80*/  STL.64 [R1+0x25d0], R60 ;  /* 0x0025d03c01007387 */ /* 0x0023e80000100a00 */
[----:B------:R2:W-:Y:S04]  /*a4c90*/  STL.64 [R1+0x25c8], R62 ;  /* 0x0025c83e01007387 */ /* 0x0005e80000100a00 */
[----:B------:R-:W4:Y:S01]  /*a4ca0*/  LDL.LU R69, [R1+0x3a8] ;  /* 0x0003a80001457983 */ /* 0x000f220000300800 */
[----:B-1----:R-:W1:Y:S08]  /*a4cb0*/  LDC R61, c[0x0][0x248] ;  /* 0x00009200ff3d7b82 */ /* 0x002e700000000800 */
[----:B--2---:R-:W2:Y:S08]  /*a4cc0*/  LDC R63, c[0x0][0x248] ;  /* 0x00009200ff3f7b82 */ /* 0x004eb00000000800 */
[----:B------:R-:W1:Y:S08]  /*a4cd0*/  LDC R62, c[0x0][0x248] ;  /* 0x00009200ff3e7b82 */ /* 0x000e700000000800 */
[----:B------:R-:W1:Y:S01]  /*a4ce0*/  LDC R60, c[0x0][0x248] ;  /* 0x00009200ff3c7b82 */ /* 0x000e620000000800 */
[----:B---3--:R3:W-:Y:S07]  /*a4cf0*/  STSM.16.M88.4 [R0], R64 ;  /* 0x0000004000007844 */ /* 0x0087ee0000000200 */
[----:B------:R-:W-:Y:S06]  /*a4d00*/  BAR.SYNC.DEFER_BLOCKING 0x0 ;  /* 0x0000000000007b1d */ /* 0x000fec0000010000 */
[----:B---3--:R-:W3:Y:S04]  /*a4d10*/  LDL.LU R64, [R1+0x3a4] ;  /* 0x0003a40001407983 */ /* 0x008ee80000300800 */
[----:B------:R-:W2:Y:S01]  /*a4d20*/  LDS.128 R56, [R164] ;  /* 0x00000000a4387984 */ /* 0x000ea20000000c00 */
[----:B------:R-:W-:Y:S06]  /*a4d30*/  BAR.SYNC.DEFER_BLOCKING 0x0 ;  /* 0x0000000000007b1d */ /* 0x000fec0000010000 */
[----:B--2---:R2:W-:Y:S04]  /*a4d40*/  STL [R1+0x25fc], R56 ;  /* 0x0025fc3801007387 */ /* 0x0045e80000100800 */
[----:B------:R1:W-:Y:S04]  /*a4d50*/  STL [R1+0x25ec], R57 ;  /* 0x0025ec3901007387 */ /* 0x0003e80000100800 */
[----:B------:R1:W-:Y:S01]  /*a4d60*/  STL.64 [R1+0x25e0], R58 ;  /* 0x0025e03a01007387 */ /* 0x0003e20000100a00 */
[----:B------:R-:W-:Y:S01]  /*a4d70*/  IMAD.MOV.U32 R66, RZ, RZ, R129 ;  /* 0x000000ffff427224 */ /* 0x000fe200078e0081 */
[----:B--2---:R-:W2:Y:S02]  /*a4d80*/  LDC R56, c[0x0][0x248] ;  /* 0x00009200ff387b82 */ /* 0x004ea40000000800 */
[----:B------:R-:W3:Y:S01]  /*a4d90*/  LDL.LU R65, [R1+0x3ac] ;  /* 0x0003ac0001417983 */ /* 0x000ee20000300800 */
[----:B------:R-:W-:-:S05]  /*a4da0*/  IMAD.MOV.U32 R67, RZ, RZ, R131 ;  /* 0x000000ffff437224 */ /* 0x000fca00078e0083 */
[----:B-1----:R-:W1:Y:S08]  /*a4db0*/  LDC R57, c[0x0][0x248] ;  /* 0x00009200ff397b82 */ /* 0x002e700000000800 */
[----:B------:R-:W2:Y:S08]  /*a4dc0*/  LDC R59, c[0x0][0x248] ;  /* 0x00009200ff3b7b82 */ /* 0x000eb00000000800 */
[----:B------:R-:W2:Y:S01]  /*a4dd0*/  LDC R58, c[0x0][0x248] ;  /* 0x00009200ff3a7b82 */ /* 0x000ea20000000800 */
[----:B----4-:R4:W-:Y:S07]  /*a4de0*/  STSM.16.M88.4 [R0], R68 ;  /* 0x0000004400007844 */ /* 0x0109ee0000000200 */
[----:B------:R-:W-:Y:S06]  /*a4df0*/  BAR.SYNC.DEFER_BLOCKING 0x0 ;  /* 0x0000000000007b1d */ /* 0x000fec0000010000 */
[----:B----4-:R-:W4:Y:S04]  /*a4e00*/  LDL.LU R68, [R1+0x3b0] ;  /* 0x0003b00001447983 */ /* 0x010f280000300800 */
[----:B------:R-:W1:Y:S01]  /*a4e10*/  LDS.128 R124, [R164] ;  /* 0x00000000a47c7984 */ /* 0x000e620000000c00 */
[----:B------:R-:W-:Y:S06]  /*a4e20*/  BAR.SYNC.DEFER_BLOCKING 0x0 ;  /* 0x0000000000007b1d */ /* 0x000fec0000010000 */
[----:B-1----:R1:W-:Y:S04]  /*a4e30*/  STL [R1+0x2604], R124 ;  /* 0x0026047c01007387 */ /* 0x0023e80000100800 */
[----:B------:R2:W-:Y:S04]  /*a4e40*/  STL [R1+0x2600], R125 ;  /* 0x0026007d01007387 */ /* 0x0005e80000100800 */
[----:B------:R2:W-:Y:S01]  /*a4e50*/  STL.64 [R1+0x25f0], R126 ;  /* 0x0025f07e01007387 */ /* 0x0005e20000100a00 */
[----:B------:R-:W-:Y:S01]  /*a4e60*/  MOV R70, R132 ;  /* 0x0000008400467202 */ /* 0x000fe20000000f00 */
[----:B------:R-:W-:Y:S01]  /*a4e70*/  IMAD.MOV.U32 R71, RZ, RZ, R134 ;  /* 0x000000ffff477224 */ /* 0x000fe200078e0086 */
[----:B-1----:R-:W1:Y:S01]  /*a4e80*/  LDC R124, c[0x0][0x248] ;  /* 0x00009200ff7c7b82 */ /* 0x002e620000000800 */
[----:B------:R-:W4:Y:S07]  /*a4e90*/  LDL.LU R69, [R1+0x3b8] ;  /* 0x0003b80001457983 */ /* 0x000f2e0000300800 */
[----:B--2---:R-:W2:Y:S08]  /*a4ea0*/  LDC R125, c[0x0][0x248] ;  /* 0x00009200ff7d7b82 */ /* 0x004eb00000000800 */
[----:B------:R-:W1:Y:S08]  /*a4eb0*/  LDC R127, c[0x0][0x248] ;  /* 0x00009200ff7f7b82 */ /* 0x000e700000000800 */
[----:B------:R-:W2:Y:S01]  /*a4ec0*/  LDC R126, c[0x0][0x248] ;  /* 0x00009200ff7e7b82 */ /* 0x000ea20000000800 */
[----:B---3--:R3:W-:Y:S07]  /*a4ed0*/  STSM.16.M88.4 [R0], R64 ;  /* 0x0000004000007844 */ /* 0x0087ee0000000200 */
[----:B------:R-:W-:Y:S06]  /*a4ee0*/  BAR.SYNC.DEFER_BLOCKING 0x0 ;  /* 0x0000000000007b1d */ /* 0x000fec0000010000 */
[----:B---3--:R-:W3:Y:S04]  /*a4ef0*/  LDL.LU R64, [R1+0x3b4] ;  /* 0x0003b40001407983 */ /* 0x008ee80000300800 */
[----:B------:R-:W1:Y:S01]  /*a4f00*/  LDS.128 R120, [R164] ;  /* 0x00000000a4787984 */ /* 0x000e620000000c00 */
[----:B------:R-:W-:Y:S01]  /*a4f10*/  BAR.SYNC.DEFER_BLOCKING 0x0 ;  /* 0x0000000000007b1d */ /* 0x000fe20000010000 */
[----:B------:R-:W-:Y:S01]  /*a4f20*/  IMAD.MOV.U32 R66, RZ, RZ, R133 ;  /* 0x000000ffff427224 */ /* 0x000fe200078e0085 */
[----:B------:R-:W-:-:S04]  /*a4f30*/  MOV R67, R135 ;  /* 0x0000008700437202 */ /* 0x000fc80000000f00 */
[----:B-1----:R1:W-:Y:S04]  /*a4f40*/  STL [R1+0x2618], R122 ;  /* 0x0026187a01007387 */ /* 0x0023e80000100800 */
[----:B------:R-:W-:Y:S04]  /*a4f50*/  STL.64 [R1+0x2610], R120 ;  /* 0x0026107801007387 */ /* 0x000fe80000100a00 */
[----:B------:R2:W-:Y:S01]  /*a4f60*/  STL [R1+0x2608], R123 ;  /* 0x0026087b01007387 */ /* 0x0005e20000100800 */
[----:B-1----:R-:W1:Y:S03]  /*a4f70*/  LDC R122, c[0x0][0x248] ;  /* 0x00009200ff7a7b82 */ /* 0x002e660000000800 */
[----:B------:R-:W3:Y:S05]  /*a4f80*/  LDL.LU R65, [R1+0x3bc] ;  /* 0x0003bc0001417983 */ /* 0x000eea0000300800 */
[----:B--2---:R-:W2:Y:S08]  /*a4f90*/  LDC R123, c[0x0][0x248] ;  /* 0x00009200ff7b7b82 */ /* 0x004eb00000000800 */
[----:B------:R-:W1:Y:S08]  /*a4fa0*/  LDC R121, c[0x0][0x248] ;  /* 0x00009200ff797b82 */ /* 0x000e700000000800 */
[----:B------:R-:W1:Y:S01]  /*a4fb0*/  LDC R120, c[0x0][0x248] ;  /* 0x00009200ff787b82 */ /* 0x000e620000000800 */
[----:B----4-:R4:W-:Y:S07]  /*a4fc0*/  STSM.16.M88.4 [R0], R68 ;  /* 0x0000004400007844 */ /* 0x0109ee0000000200 */
[----:B------:R-:W-:Y:S06]  /*a4fd0*/  BAR.SYNC.DEFER_BLOCKING 0x0 ;  /* 0x0000000000007b1d */ /* 0x000fec0000010000 */
[----:B----4-:R-:W4:Y:S04]  /*a4fe0*/  LDL.LU R68, [R1+0x3c0] ;  /* 0x0003c00001447983 */ /* 0x010f280000300800 */
[----:B------:R-:W2:Y:S01]  /*a4ff0*/  LDS.128 R132, [R164] ;  /* 0x00000000a4847984 */ /* 0x000ea20000000c00 */
[----:B------:R-:W-:Y:S06]  /*a5000*/  BAR.SYNC.DEFER_BLOCKING 0x0 ;  /* 0x0000000000007b1d */ /* 0x000fec0000010000 */
[----:B--2---:R2:W-:Y:S04]  /*a5010*/  STL.64 [R1+0x2630], R132 ;  /* 0x0026308401007387 */ /* 0x0045e80000100a00 */
[----:B------:R1:W-:Y:S04]  /*a5020*/  STL.64 [R1+0x2620], R134 ;  /* 0x0026208601007387 */ /* 0x0003e80000100a00 */
[----:B------:R-:W4:Y:S01]  /*a5030*/  LDL.LU R69, [R1+0x3c8] ;  /* 0x0003c80001457983 */ /* 0x000f220000300800 */
[----:B------:R-:W-:-:S02]  /*a5040*/  IMAD.MOV.U32 R70, RZ, RZ, R136 ;  /* 0x000000ffff467224 */ /* 0x000fc400078e0088 */
[----:B------:R-:W-:Y:S01]  /*a5050*/  IMAD.MOV.U32 R71, RZ, RZ, R138 ;  /* 0x000000ffff477224 */ /* 0x000fe200078e008a */
[----:B--2---:R-:W2:Y:S08]  /*a5060*/  LDC R133, c[0x0][0x248] ;  /* 0x00009200ff857b82 */ /* 0x004eb00000000800 */
[----:B-1----:R-:W1:Y:S08]  /*a5070*/  LDC R135, c[0x0][0x248] ;  /* 0x00009200ff877b82 */ /* 0x002e700000000800 */
[----:B------:R-:W2:Y:S08]  /*a5080*/  LDC R134, c[0x0][0x248] ;  /* 0x00009200ff867b82 */ /* 0x000eb00000000800 */
[----:B------:R-:W2:Y:S01]  /*a5090*/  LDC R132, c[0x0][0x248] ;  /* 0x00009200ff847b82 */ /* 0x000ea20000000800 */
[----:B---3--:R3:W-:Y:S07]  /*a50a0*/  STSM.16.M88.4 [R0], R64 ;  /* 0x0000004000007844 */ /* 0x0087ee0000000200 */
[----:B------:R-:W-:Y:S06]  /*a50b0*/  BAR.SYNC.DEFER_BLOCKING 0x0 ;  /* 0x0000000000007b1d */ /* 0x000fec0000010000 */
[----:B---3--:R-:W3:Y:S04]  /*a50c0*/  LDL.LU R64, [R1+0x3c4] ;  /* 0x0003c40001407983 */ /* 0x008ee80000300800 */
[----:B------:R-:W1:Y:S01]  /*a50d0*/  LDS.128 R128, [R164] ;  /* 0x00000000a4807984 */ /* 0x000e620000000c00 */
[----:B------:R-:W-:Y:S06]  /*a50e0*/  BAR.SYNC.DEFER_BLOCKING 0x0 ;  /* 0x0000000000007b1d */ /* 0x000fec0000010000 */
[----:B-1----:R-:W-:Y:S04]  /*a50f0*/  STL.64 [R1+0x2640], R128 ;  /* 0x0026408001007387 */ /* 0x002fe80000100a00 */
[----:B------:R1:W-:Y:S04]  /*a5100*/  STL [R1+0x263c], R130 ;  /* 0x00263c8201007387 */ /* 0x0003e80000100800 */
[----:B------:R2:W-:Y:S04]  /*a5110*/  STL [R1+0x2638], R131 ;  /* 0x0026388301007387 */ /* 0x0005e80000100800 */
[----:B------:R-:W3:Y:S01]  /*a5120*/  LDL.LU R65, [R1+0x3cc] ;  /* 0x0003cc0001417983 */ /* 0x000ee20000300800 */
[----:B------:R-:W-:Y:S01]  /*a5130*/  MOV R66, R137 ;  /* 0x0000008900427202 */ /* 0x000fe20000000f00 */
[----:B------:R-:W-:Y:S01]  /*a5140*/  IMAD.MOV.U32 R67, RZ, RZ, R139 ;  /* 0x000000ffff437224 */ /* 0x000fe200078e008b */
[----:B-1----:R-:W1:Y:S08]  /*a5150*/  LDC R130, c[0x0][0x248] ;  /* 0x00009200ff827b82 */ /* 0x002e700000000800 */
        /* <DEDUP_REMOVED lines=8> */
[----:B--2---:R2:W-:Y:S04]  /*a51e0*/  STL [R1+0x2670], R154 ;  /* 0x0026709a01007387 */ /* 0x0045e80000100800 */
[----:B------:R1:W-:Y:S04]  /*a51f0*/  STL.64 [R1+0x2650], R152 ;  /* 0x0026509801007387 */ /* 0x0003e80000100a00 */
[----:B------:R1:W-:Y:S01]  /*a5200*/  STL [R1+0x2648], R155 ;  /* 0x0026489b01007387 */ /* 0x0003e20000100800 */
[----:B------:R-:W-:Y:S01]  /*a5210*/  IMAD.MOV.U32 R70, RZ, RZ, R140 ;  /* 0x000000ffff467224 */ /* 0x000fe200078e008c */
[----:B------:R-:W-:Y:S01]  /*a5220*/  MOV R71, R142 ;  /* 0x0000008e00477202 */ /* 0x000fe20000000f00 */
[----:B--2---:R-:W2:Y:S01]  /*a5230*/  LDC R154, c[0x0][0x248] ;  /* 0x00009200ff9a7b82 */ /* 0x004ea20000000800 */
[----:B------:R-:W4:Y:S04]  /*a5240*/  LDL.LU R69, [R1+0x3d8] ;  /* 0x0003d80001457983 */ /* 0x000f280000300800 */
[----:B------:R-:W2:Y:S03]  /*a5250*/  LDL.LU R72, [R1+0x3d4] ;  /* 0x0003d40001487983 */ /* 0x000ea60000300800 */
[----:B-1----:R-:W1:Y:S08]  /*a5260*/  LDC R153, c[0x0][0x248] ;  /* 0x00009200ff997b82 */ /* 0x002e700000000800 */
        /* <DEDUP_REMOVED lines=8> */
[----:B------:R-:W2:Y:S01]  /*a52f0*/  LDL.LU R73, [R1+0x3dc] ;  /* 0x0003dc0001497983 */ /* 0x000ea20000300800 */
[----:B------:R-:W-:Y:S01]  /*a5300*/  MOV R66, R144 ;  /* 0x0000009000427202 */ /* 0x000fe20000000f00 */
[----:B------:R-:W-:Y:S01]  /*a5310*/  IMAD.MOV.U32 R67, RZ, RZ, R146 ;  /* 0x000000ffff437224 */ /* 0x000fe200078e0092 */
[----:B---3--:R-:W3:Y:S08]  /*a5320*/  LDC R137, c[0x0][0x248] ;  /* 0x00009200ff897b82 */ /* 0x008ef00000000800 */
[----:B-1----:R-:W1:Y:S08]  /*a5330*/  LDC R139, c[0x0][0x248] ;  /* 0x00009200ff8b7b82 */ /* 0x002e700000000800 */
[----:B------:R-:W3:Y:S08]  /*a5340*/  LDC R138, c[0x0][0x248] ;  /* 0x00009200ff8a7b82 */ /* 0x000ef00000000800 */
        /* <DEDUP_REMOVED lines=9> */
[----:B------:R-:W-:Y:S01]  /*a53e0*/  IMAD.MOV.U32 R70, RZ, RZ, R145 ;  /* 0x000000ffff467224 */ /* 0x000fe200078e0091 */
[----:B------:R-:W-:Y:S01]  /*a53f0*/  MOV R71, R147 ;  /* 0x0000009300477202 */ /* 0x000fe20000000f00 */
[----:B----4-:R-:W4:Y:S01]  /*a5400*/  LDC R141, c[0x0][0x248] ;  /* 0x00009200ff8d7b82 */ /* 0x010f220000000800 */
[----:B------:R-:W4:Y:S04]  /*a5410*/  LDL.LU R68, [R1+0x3e4] ;  /* 0x0003e40001447983 */ /* 0x000f280000300800 */
[----:B------:R-:W4:Y:S03]  /*a5420*/  LDL.LU R69, [R1+0x3ec] ;  /* 0x0003ec0001457983 */ /* 0x000f260000300800 */
[----:B-1----:R-:W1:Y:S08]  /*a5430*/  LDC R143, c[0x0][0x248] ;  /* 0x00009200ff8f7b82 */ /* 0x002e700000000800 */
[----:B------:R-:W1:Y:S08]  /*a5440*/  LDC R142, c[0x0][0x248] ;  /* 0x00009200ff8e7b82 */ /* 0x000e700000000800 */
[----:B------:R-:W1:Y:S01]  /*a5450*/  LDC R140, c[0x0][0x248] ;  /* 0x00009200ff8c7b82 */ /* 0x000e620000000800 */
[----:B--2---:R-:W-:Y:S07]  /*a5460*/  STSM.16.M88.4 [R0], R72 ;  /* 0x0000004800007844 */ /* 0x004fee0000000200 */
[----:B------:R-:W-:Y:S06]  /*a5470*/  BAR.SYNC.DEFER_BLOCKING 0x0 ;  /* 0x0000000000007b1d */ /* 0x000fec0000010000 */
[----:B------:R-:W2:Y:S02]  /*a5480*/  LDS.128 R160, [R164] ;  /* 0x00000000a4a07984 */ /* 0x000ea40000000c00 */
[----:B------:R-:W-:Y:S06]  /*a5490*/  BAR.SYNC.DEFER_BLOCKING 0x0 ;  /* 0x0000000000007b1d */ /* 0x000fec0000010000 */
[----:B--2---:R2:W-:Y:S04]  /*a54a0*/  STL.64 [R1+0x2688], R160 ;  /* 0x002688a001007387 */ /* 0x0045e80000100a00 */
[----:B------:R1:W-:Y:S04]  /*a54b0*/  STL [R1+0x2680], R163 ;  /* 0x002680a301007387 */ /* 0x0003e80000100800 */
[----:B------:R1:W-:Y:S01]  /*a54c0*/  STL [R1+0x26c0], R162 ;  /* 0x0026c0a201007387 */ /* 0x0003e20000100800 */
[----:B------:R-:W-:-:S02]  /*a54d0*/  IMAD.MOV.U32 R74, RZ, RZ, R148 ;  /* 0x000000ffff4a7224 */ /* 0x000fc400078e0094 */
[----:B------:R-:W-:Y:S01]  /*a54e0*/  IMAD.MOV.U32 R75, RZ, RZ, R150 ;  /* 0x000000ffff4b7224 */ /* 0x000fe200078e0096 */
[----:B--2---:R-:W2:Y:S08]  /*a54f0*/  LDC R161, c[0x0][0x248] ;  /* 0x00009200ffa17b82 */ /* 0x004eb00000000800 */
[----:B-1----:R-:W1:Y:S08]  /*a5500*/  LDC R163, c[0x0][0x248] ;  /* 0x00009200ffa37b82 */ /* 0x002e700000000800 */
[----:B------:R-:W2:Y:S08]  /*a5510*/  LDC R162, c[0x0][0x248] ;  /* 0x00009200ffa27b82 */ /* 0x000eb00000000800 */
[----:B------:R-:W2:Y:S01]  /*a5520*/  LDC R160, c[0x0][0x248] ;  /* 0x00009200ffa07b82 */ /* 0x000ea20000000800 */
[----:B---3--:R-:W-:Y:S07]  /*a5530*/  STSM.16.M88.4 [R0], R64 ;  /* 0x0000004000007844 */ /* 0x008fee0000000200 */
[----:B------:R-:W-:Y:S06]  /*a5540*/  BAR.SYNC.DEFER_BLOCKING 0x0 ;  /* 0x0000000000007b1d */ /* 0x000fec0000010000 */
[----:B------:R-:W3:Y:S02]  /*a5550*/  LDS.128 R156, [R164] ;  /* 0x00000000a49c7984 */ /* 0x000ee40000000c00 */
[----:B------:R-:W-:Y:S06]  /*a5560*/  BAR.SYNC.DEFER_BLOCKING 0x0 ;  /* 0x0000000000007b1d */ /* 0x000fec0000010000 */
[----:B----4-:R4:W-:Y:S02]  /*a5570*/  STSM.16.M88.4 [R0], R68 ;  /* 0x0000004400007844 */ /* 0x0109e40000000200 */
[----:B------:R-:W-:Y:S06]  /*a5580*/  BAR.SYNC.DEFER_BLOCKING 0x0 ;  /* 0x0000000000007b1d */ /* 0x000fec0000010000 */
[----:B---3--:R-:W-:Y:S04]  /*a5590*/  STL.64 [R1+0x2698], R156 ;  /* 0x0026989c01007387 */ /* 0x008fe80000100a00 */
[----:B------:R3:W-:Y:S01]  /*a55a0*/  STL.64 [R1+0x2690], R158 ;  /* 0x0026909e01007387 */ /* 0x0007e20000100a00 */
[----:B------:R-:W-:Y:S01]  /*a55b0*/  MOV R66, R149 ;  /* 0x0000009500427202 */ /* 0x000fe20000000f00 */
[----:B------:R-:W-:Y:S01]  /*a55c0*/  IMAD.MOV.U32 R67, RZ, RZ, R151 ;  /* 0x000000ffff437224 */ /* 0x000fe200078e0097 */
[----:B----4-:R-:W4:Y:S01]  /*a55d0*/  LDC R70, c[0x0][0x22c] ;  /* 0x00008b00ff467b82 */ /* 0x010f220000000800 */
[----:B------:R-:W2:Y:S04]  /*a55e0*/  LDL.LU R72, [R1+0x3f0] ;  /* 0x0003f00001487983 */ /* 0x000ea80000300800 */
[----:B------:R-:W2:Y:S03]  /*a55f0*/  LDL.LU R73, [R1+0x3f8] ;  /* 0x0003f80001497983 */ /* 0x000ea60000300800 */
[----:B------:R-:W1:Y:S01]  /*a5600*/  LDC R71, c[0x0][0x22c] ;  /* 0x00008b00ff477b82 */ /* 0x000e620000000800 */
[----:B------:R-:W4:Y:S07]  /*a5610*/  LDS.128 R144, [R164] ;  /* 0x00000000a4907984 */ /* 0x000f2e0000000c00 */
[----:B------:R-:W-:Y:S01]  /*a5620*/  BAR.SYNC.DEFER_BLOCKING 0x0 ;  /* 0x0000000000007b1d */ /* 0x000fe20000010000 */
[----:B------:R-:W-:-:S07]  /*a5630*/  LEA R68, P2, R5, R2, 0x2 ;  /* 0x0000000205447211 */ /* 0x000fce00078410ff */
[----:B---3--:R-:W3:Y:S08]  /*a5640*/  LDC R159, c[0x0][0x248] ;  /* 0x00009200ff9f7b82 */ /* 0x008ef00000000800 */
[----:B------:R-:W3:Y:S08]  /*a5650*/  LDC R158, c[0x0][0x248] ;  /* 0x00009200ff9e7b82 */ /* 0x000ef00000000800 */
[----:B------:R-:W3:Y:S08]  /*a5660*/  LDC R157, c[0x0][0x248] ;  /* 0x00009200ff9d7b82 */ /* 0x000ef00000000800 */
[----:B------:R-:W3:Y:S01]  /*a5670*/  LDC R156, c[0x0][0x248] ;  /* 0x00009200ff9c7b82 */ /* 0x000ee20000000800 */
[----:B----4-:R4:W-:Y:S04]  /*a5680*/  STL.64 [R1+0x26a8], R144 ;  /* 0x0026a89001007387 */ /* 0x0109e80000100a00 */
[----:B------:R1:W-:Y:S04]  /*a5690*/  STL.64 [R1+0x26a0], R146 ;  /* 0x0026a09201007387 */ /* 0x0003e80000100a00 */
[----:B------:R-:W3:Y:S04]  /*a56a0*/  LDL.LU R85, [R1+0x630] ;  /* 0x0006300001557983 */ /* 0x000ee80000300800 */
[----:B------:R-:W3:Y:S01]  /*a56b0*/  LDL.LU R64, [R1+0x3f4] ;  /* 0x0003f40001407983 */ /* 0x000ee20000300800 */
[----:B------:R-:W-:Y:S01]  /*a56c0*/  LEA.HI.X.SX32 R69, R5, R3, 0x2, P2 ;  /* 0x0000000305457211 */ /* 0x000fe200010f16ff */
[----:B----4-:R-:W4:Y:S02]  /*a56d0*/  LDC R145, c[0x0][0x248] ;  /* 0x00009200ff917b82 */ /* 0x010f240000000800 */
[----:B------:R-:W3:Y:S04]  /*a56e0*/  LDL.LU R65, [R1+0x3fc] ;  /* 0x0003fc0001417983 */ /* 0x000ee80000300800 */
[----:B------:R-:W4:Y:S02]  /*a56f0*/  LDL.LU R86, [R1+0x620] ;  /* 0x0006200001567983 */ /* 0x000f240000300800 */
[----:B-1----:R-:W1:Y:S02]  /*a5700*/  LDC R147, c[0x0][0x248] ;  /* 0x00009200ff937b82 */ /* 0x002e640000000800 */
[----:B------:R-:W4:Y:S04]  /*a5710*/  LDL.LU R84, [R1+0x634] ;  /* 0x0006340001547983 */ /* 0x000f280000300800 */
[----:B------:R-:W4:Y:S02]  /*a5720*/  LDL.LU R83, [R1+0x624] ;  /* 0x0006240001537983 */ /* 0x000f240000300800 */
[----:B------:R-:W1:Y:S02]  /*a5730*/  LDC R146, c[0x0][0x248] ;  /* 0x00009200ff927b82 */ /* 0x000e640000000800 */
[----:B------:R-:W4:Y:S04]  /*a5740*/  LDL.LU R81, [R1+0x638] ;  /* 0x0006380001517983 */ /* 0x000f280000300800 */
[----:B------:R-:W4:Y:S02]  /*a5750*/  LDL.LU R82, [R1+0x628] ;  /* 0x0006280001527983 */ /* 0x000f240000300800 */
[----:B------:R-:W1:Y:S02]  /*a5760*/  LDC R144, c[0x0][0x248] ;  /* 0x00009200ff907b82 */ /* 0x000e640000000800 */
[----:B------:R-:W4:Y:S04]  /*a5770*/  LDL.LU R80, [R1+0x63c] ;  /* 0x00063c0001507983 */ /* 0x000f280000300800 */
[----:B------:R-:W4:Y:S04]  /*a5780*/  LDL.LU R79, [R1+0x62c] ;  /* 0x00062c00014f7983 */ /* 0x000f280000300800 */
[----:B------:R-:W4:Y:S04]  /*a5790*/  LDL.LU R78, [R1+0x610] ;  /* 0x00061000014e7983 */ /* 0x000f280000300800 */
[----:B------:R-:W4:Y:S01]  /*a57a0*/  LDL.LU R8, [R1+0x1d5c] ;  /* 0x001d5c0001087983 */ /* 0x000f220000300800 */
[----:B------:R-:W-:-:S03]  /*a57b0*/  ISETP.LT.AND P2, PT, R7, R70, !P0 ;  /* 0x000000460700720c */ /* 0x000fc60004741270 */
[----:B--2---:R2:W-:Y:S01]  /*a57c0*/  STSM.16.M88.4 [R0], R72 ;  /* 0x0000004800007844 */ /* 0x0045e20000000200 */
[----:B------:R-:W-:Y:S08]  /*a57d0*/  BAR.SYNC.DEFER_BLOCKING 0x0 ;  /* 0x0000000000007b1d */ /* 0x000ff00000010000 */
[----:B--2---:R-:W2:Y:S08]  /*a57e0*/  LDC R72, c[0x0][0x22c] ;  /* 0x00008b00ff487b82 */ /* 0x004eb00000000800 */
[----:B------:R-:W1:Y:S01]  /*a57f0*/  LDC R75, c[0x0][0x22c] ;  /* 0x00008b00ff4b7b82 */ /* 0x000e620000000800 */
[----:B------:R-:W1:Y:S07]  /*a5800*/  LDS.128 R164, [R164] ;  /* 0x00000000a4a47984 */ /* 0x000e6e0000000c00 */
[----:B------:R-:W-:Y:S08]  /*a5810*/  BAR.SYNC.DEFER_BLOCKING 0x0 ;  /* 0x0000000000007b1d */ /* 0x000ff00000010000 */
[----:B------:R-:W1:Y:S08]  /*a5820*/  LDC R74, c[0x0][0x22c] ;  /* 0x00008b00ff4a7b82 */ /* 0x000e700000000800 */
[----:B------:R-:W1:Y:S01]  /*a5830*/  LDC R73, c[0x0][0x22c] ;  /* 0x00008b00ff497b82 */ /* 0x000e620000000800 */
[----:B---3--:R3:W-:Y:S07]  /*a5840*/  STSM.16.M88.4 [R0], R64 ;  /* 0x0000004000007844 */ /* 0x0087ee0000000200 */
[----:B------:R-:W-:Y:S01]  /*a5850*/  BAR.SYNC.DEFER_BLOCKING 0x0 ;  /* 0x0000000000007b1d */ /* 0x000fe20000010000 */
[----:B---3--:R-:W-:Y:S01]  /*a5860*/  IMAD.IADD R65, R5, 0x1, R4 ;  /* 0x0000000105417824 */ /* 0x008fe200078e0204 */
[C---:B------:R-:W-:Y:S01]  /*a5870*/  IADD3 R5, R6.reuse, 0x4, RZ ;  /* 0x0000000406057810 */ /* 0x040fe20007ffe0ff */
[----:B------:R-:W-:-:S02]  /*a5880*/  VIADD R0, R6, 0x1 ;  /* 0x0000000106007836 */ /* 0x000fc40000000000 */
[----:B------:R-:W-:-:S03]  /*a5890*/  IMAD.IADD R7, R65, 0x1, R4 ;  /* 0x0000000141077824 */ /* 0x000fc600078e0204 */
[----:B------:R-:W-:Y:S01]  /*a58a0*/  ISETP.LT.AND P4, PT, R0, R76, !P0 ;  /* 0x0000004c0000720c */ /* 0x000fe20004781270 */
[----:B------:R3:W-:Y:S01]  /*a58b0*/  @P1 STG.E desc[UR60][R68.64], R85 ;  /* 0x0000005544001986 */ /* 0x0007e2000c10193c */
[----:B--2---:R-:W-:Y:S02]  /*a58c0*/  ISETP.LT.AND P1, PT, R5, R72, !P0 ;  /* 0x000000480500720c */ /* 0x004fe40004721270 */
[----:B------:R-:W2:Y:S01]  /*a58d0*/  LDC R72, c[0x0][0x22c] ;  /* 0x00008b00ff487b82 */ /* 0x000ea20000000800 */
[----:B------:R-:W-:Y:S02]  /*a58e0*/  IADD3 R0, R6, 0x2, RZ ;  /* 0x0000000206007810 */ /* 0x000fe40007ffe0ff */
[----:B------:R-:W-:Y:S02]  /*a58f0*/  LEA R64, P6, R65, R2, 0x2 ;  /* 0x0000000241407211 */ /* 0x000fe400078c10ff */
[----:B------:R-:W-:Y:S01]  /*a5900*/  ISETP.LT.AND P3, PT, R0, R71, !P0 ;  /* 0x000000470000720c */ /* 0x000fe20004761270 */
[----:B------:R-:W-:Y:S01]  /*a5910*/  IMAD.IADD R0, R7, 0x1, R4 ;  /* 0x0000000107007824 */ /* 0x000fe200078e0204 */
[----:B------:R-:W-:-:S02]  /*a5920*/  LEA.HI.X.SX32 R65, R65, R3, 0x2, P6 ;  /* 0x0000000341417211 */ /* 0x000fc400030f16ff */
[CC--:B------:R-:W-:Y:S02]  /*a5930*/  LEA R66, P5, R7.reuse, R2.reuse, 0x2 ;  /* 0x0000000207427211 */ /* 0x0c0fe400078a10ff */
[C---:B---3--:R-:W-:Y:S02]  /*a5940*/  LEA R68, P6, R0.reuse, R2, 0x2 ;  /* 0x0000000200447211 */ /* 0x048fe400078c10ff */
[C---:B------:R-:W-:Y:S02]  /*a5950*/  IADD3 R5, R0.reuse, R4, RZ ;  /* 0x0000000400057210 */ /* 0x040fe40007ffe0ff */
[-C--:B------:R-:W-:Y:S02]  /*a5960*/  LEA.HI.X.SX32 R67, R7, R3.reuse, 0x2, P5 ;  /* 0x0000000307437211 */ /* 0x080fe400028f16ff */
[-C--:B------:R-:W-:Y:S01]  /*a5970*/  LEA.HI.X.SX32 R69, R0, R3.reuse, 0x2, P6 ;  /* 0x0000000300457211 */ /* 0x080fe200030f16ff */
[----:B------:R-:W-:Y:S01]  /*a5980*/  VIADD R0, R6, 0x5 ;  /* 0x0000000506007836 */ /* 0x000fe20000000000 */
[C---:B------:R-:W-:Y:S01]  /*a5990*/  LEA R70, P5, R5.reuse, R2, 0x2 ;  /* 0x0000000205467211 */ /* 0x040fe200078a10ff */
[----:B----4-:R3:W-:Y:S03]  /*a59a0*/  @P4 STG.E desc[UR60][R64.64], R86 ;  /* 0x0000005640004986 */ /* 0x0107e6000c10193c */
[C---:B------:R-:W-:Y:S01]  /*a59b0*/  LEA.HI.X.SX32 R71, R5.reuse, R3, 0x2, P5 ;  /* 0x0000000305477211 */ /* 0x040fe200028f16ff */
[----:B------:R4:W-:Y:S01]  /*a59c0*/  @P3 STG.E desc[UR60][R66.64], R84 ;  /* 0x0000005442003986 */ /* 0x0009e2000c10193c */
[----:B--2---:R-:W-:Y:S01]  /*a59d0*/  ISETP.LT.AND P3, PT, R0, R72, !P0 ;  /* 0x000000480000720c */ /* 0x004fe20004761270 */
[----:B------:R-:W-:Y:S01]  /*a59e0*/  IMAD.IADD R0, R5, 0x1, R4 ;  /* 0x0000000105007824 */ /* 0x000fe200078e0204 */
[----:B------:R-:W2:Y:S01]  /*a59f0*/  LDC R72, c[0x0][0x22c] ;  /* 0x00008b00ff487b82 */ /* 0x000ea20000000800 */
[----:B------:R4:W-:Y:S01]  /*a5a00*/  @P2 STG.E desc[UR60][R68.64], R83 ;  /* 0x0000005344002986 */ /* 0x0009e2000c10193c */
[----:B---3--:R-:W-:-:S03]  /*a5a10*/  VIADD R65, R6, 0x8 ;  /* 0x0000000806417836 */ /* 0x008fc60000000000 */
[----:B------:R3:W-:Y:S01]  /*a5a20*/  @P1 STG.E desc[UR60][R70.64], R81 ;  /* 0x0000005146001986 */ /* 0x0007e2000c10193c */
[C---:B------:R-:W-:Y:S01]  /*a5a30*/  VIADD R7, R6.reuse, 0x6 ;  /* 0x0000000606077836 */ /* 0x040fe20000000000 */
[----:B------:R-:W-:Y:S02]  /*a5a40*/  IADD3 R64, R6, 0x7, RZ ;  /* 0x0000000706407810 */ /* 0x000fe40007ffe0ff */
[----:B-1----:R-:W-:Y:S02]  /*a5a50*/  ISETP.LT.AND P1, PT, R65, R75, !P0 ;  /* 0x0000004b4100720c */ /* 0x002fe40004721270 */
[----:B------:R-:W-:Y:S01]  /*a5a60*/  IADD3 R5, R0, R4, RZ ;  /* 0x0000000400057210 */ /* 0x000fe20007ffe0ff */
[----:B------:R-:W1:Y:S01]  /*a5a70*/  LDC R75, c[0x0][0x22c] ;  /* 0x00008b00ff4b7b82 */ /* 0x000e620000000800 */
[----:B------:R-:W-:Y:S02]  /*a5a80*/  ISETP.LT.AND P2, PT, R64, R74, !P0 ;  /* 0x0000004a4000720c */ /* 0x000fe40004741270 */
[----:B------:R-:W-:Y:S01]  /*a5a90*/  ISETP.LT.AND P4, PT, R7, R73, !P0 ;  /* 0x000000490700720c */ /* 0x000fe20004781270 */
[C-C-:B------:R-:W-:Y:S01]  /*a5aa0*/  IMAD.IADD R7, R5.reuse, 0x1, R4.reuse ;  /* 0x0000000105077824 */ /* 0x140fe200078e0204 */
[CC--:B------:R-:W-:Y:S01]  /*a5ab0*/  LEA R64, P5, R0.reuse, R2.reuse, 0x2 ;  /* 0x0000000200407211 */ /* 0x0c0fe200078a10ff */
[----:B------:R-:W-:Y:S02]  /*a5ac0*/  STL.64 [R1+0x26b8], R164 ;  /* 0x0026b8a401007387 */ /* 0x000fe40000100a00 */
[----:B------:R-:W2:Y:S01]  /*a5ad0*/  LDC R74, c[0x0][0x22c] ;  /* 0x00008b00ff4a7b82 */ /* 0x000ea20000000800 */
[----:B------:R-:W-:Y:S01]  /*a5ae0*/  LEA.HI.X.SX32 R65, R0, R3, 0x2, P5 ;  /* 0x0000000300417211 */ /* 0x000fe200028f16ff */
[----:B------:R3:W-:Y:S01]  /*a5af0*/  STL.64 [R1+0x26b0], R166 ;  /* 0x0026b0a601007387 */ /* 0x0007e20000100a00 */
[----:B----4-:R-:W-:Y:S01]  /*a5b00*/  LEA R66, P5, R5, R2, 0x2 ;  /* 0x0000000205427211 */ /* 0x010fe200078a10ff */
[----:B------:R-:W-:-:S02]  /*a5b10*/  IMAD.IADD R0, R7, 0x1, R4 ;  /* 0x0000000107007824 */ /* 0x000fc400078e0204 */
[----:B------:R-:W4:Y:S01]  /*a5b20*/  LDL.LU R86, [R1+0x600] ;  /* 0x0006000001567983 */ /* 0x000f220000300800 */
[----:B------:R-:W-:Y:S01]  /*a5b30*/  LEA R68, P6, R7, R2, 0x2 ;  /* 0x0000000207447211 */ /* 0x000fe200078c10ff */
[----:B------:R-:W2:Y:S02]  /*a5b40*/  LDC R73, c[0x0][0x22c] ;  /* 0x00008b00ff497b82 */ /* 0x000ea40000000800 */
[----:B------:R-:W4:Y:S01]  /*a5b50*/  LDL.LU R84, [R1+0x614] ;  /* 0x0006140001547983 */ /* 0x000f220000300800 */
[----:B------:R-:W-:-:S03]  /*a5b60*/  LEA.HI.X.SX32 R67, R5, R3, 0x2, P5 ;  /* 0x0000000305437211 */ /* 0x000fc600028f16ff */
[----:B------:R-:W4:Y:S01]  /*a5b70*/  LDL.LU R83, [R1+0x604] ;  /* 0x0006040001537983 */ /* 0x000f220000300800 */
[C---:B---3--:R-:W-:Y:S01]  /*a5b80*/  LEA R70, P5, R0.reuse, R2, 0x2 ;  /* 0x0000000200467211 */ /* 0x048fe200078a10ff */
[----:B------:R-:W3:Y:S02]  /*a5b90*/  LDC R167, c[0x0][0x248] ;  /* 0x00009200ffa77b82 */ /* 0x000ee40000000800 */
[----:B------:R-:W3:Y:S04]  /*a5ba0*/  LDL.LU R81, [R1+0x618] ;  /* 0x0006180001517983 */ /* 0x000ee80000300800 */
[----:B------:R-:W3:Y:S01]  /*a5bb0*/  LDL.LU R13, [R1+0x1d64] ;  /* 0x001d6400010d7983 */ /* 0x000ee20000300800 */
[-C--:B------:R-:W-:Y:S01]  /*a5bc0*/  LEA.HI.X.SX32 R69, R7, R3.reuse, 0x2, P6 ;  /* 0x0000000307457211 */ /* 0x080fe200030f16ff */
[----:B------:R-:W3:Y:S02]  /*a5bd0*/  LDC R166, c[0x0][0x248] ;  /* 0x00009200ffa67b82 */ /* 0x000ee40000000800 */
[----:B------:R-:W3:Y:S01]  /*a5be0*/  LDL.LU R12, [R1+0x1d60] ;  /* 0x001d6000010c7983 */ /* 0x000ee20000300800 */
[----:B------:R-:W-:-:S03]  /*a5bf0*/  LEA.HI.X.SX32 R71, R0, R3, 0x2, P5 ;  /* 0x0000000300477211 */ /* 0x000fc600028f16ff */
[----:B------:R-:W3:Y:S02]  /*a5c00*/  LDL.LU R9, [R1+0x1d68] ;  /* 0x001d680001097983 */ /* 0x000ee40000300800 */
[----:B------:R-:W3:Y:S02]  /*a5c10*/  LDC R165, c[0x0][0x248] ;  /* 0x00009200ffa57b82 */ /* 0x000ee40000000800 */
[----:B------:R1:W-:Y:S04]  /*a5c20*/  @P3 STG.E desc[UR60][R64.64], R82 ;  /* 0x0000005240003986 */ /* 0x0003e8000c10193c */
[----:B------:R2:W-:Y:S02]  /*a5c30*/  @P4 STG.E desc[UR60][R66.64], R80 ;  /* 0x0000005042004986 */ /* 0x0005e4000c10193c */
[----:B------:R-:W3:Y:S02]  /*a5c40*/  LDC R164, c[0x0][0x248] ;  /* 0x00009200ffa47b82 */ /* 0x000ee40000000800 */
[----:B------:R2:W-:Y:S04]  /*a5c50*/  @P2 STG.E desc[UR60][R68.64], R79 ;  /* 0x0000004f44002986 */ /* 0x0005e8000c10193c */
[----:B------:R2:W-:Y:S01]  /*a5c60*/  @P1 STG.E desc[UR60][R70.64], R78 ;  /* 0x0000004e46001986 */ /* 0x0005e2000c10193c */
[----:B-1----:R-:W-:-:S03]  /*a5c70*/  ISETP.LT.AND P1, PT, R8, R75, !P0 ;  /* 0x0000004b0800720c */ /* 0x002fc60004721270 */
[----:B------:R-:W3:Y:S01]  /*a5c80*/  LDL.LU R8, [R1+0x1d6c] ;  /* 0x001d6c0001087983 */ /* 0x000ee20000300800 */
[C---:B------:R-:W-:Y:S01]  /*a5c90*/  IADD3 R5, R6.reuse, 0x9, RZ ;  /* 0x0000000906057810 */ /* 0x040fe20007ffe0ff */
[----:B------:R-:W-:Y:S02]  /*a5ca0*/  VIADD R7, R6, 0xa ;  /* 0x0000000a06077836 */ /* 0x000fe40000000000 */
[----:B------:R-:W3:Y:S01]  /*a5cb0*/  LDL.LU R82, [R1+0x608] ;  /* 0x0006080001527983 */ /* 0x000ee20000300800 */
[----:B--2---:R-:W-:Y:S02]  /*a5cc0*/  ISETP.LT.AND P4, PT, R5, R72, !P0 ;  /* 0x000000480500720c */ /* 0x004fe40004781270 */
[----:B------:R-:W-:Y:S01]  /*a5cd0*/  IADD3 R5, R0, R4, RZ ;  /* 0x0000000400057210 */ /* 0x000fe20007ffe0ff */
[----:B------:R-:W1:Y:S01]  /*a5ce0*/  LDC R72, c[0x0][0x22c] ;  /* 0x00008b00ff487b82 */ /* 0x000e620000000800 */
[----:B------:R-:W-:Y:S01]  /*a5cf0*/  VIADD R6, R6, 0xb ;  /* 0x0000000b06067836 */ /* 0x000fe20000000000 */
[----:B------:R-:W-:Y:S01]  /*a5d00*/  ISETP.LT.AND P3, PT, R7, R73, !P0 ;  /* 0x000000490700720c */ /* 0x000fe20004761270 */
[----:B------:R-:W2:Y:S01]  /*a5d10*/  LDL.LU R80, [R1+0x61c] ;  /* 0x00061c0001507983 */ /* 0x000ea20000300800 */
[----:B------:R-:W-:-:S02]  /*a5d20*/  IMAD.IADD R65, R5, 0x1, R4 ;  /* 0x0000000105417824 */ /* 0x000fc400078e0204 */
[----:B------:R-:W-:Y:S01]  /*a5d30*/  ISETP.LT.AND P2, PT, R6, R74, !P0 ;  /* 0x0000004a0600720c */ /* 0x000fe20004741270 */
[----:B------:R-:W2:Y:S01]  /*a5d40*/  LDL.LU R79, [R1+0x60c] ;  /* 0x00060c00014f7983 */ /* 0x000ea20000300800 */
[-C--:B------:R-:W-:Y:S01]  /*a5d50*/  LEA R6, P5, R5, R2.reuse, 0x2 ;  /* 0x0000000205067211 */ /* 0x080fe200078a10ff */
[C---:B------:R-:W-:Y:S01]  /*a5d60*/  IMAD.IADD R0, R65.reuse, 0x1, R4 ;  /* 0x0000000141007824 */ /* 0x040fe200078e0204 */
[----:B------:R-:W1:Y:S01]  /*a5d70*/  LDC R73, c[0x0][0x22c] ;  /* 0x00008b00ff497b82 */ /* 0x000e620000000800 */
[-C--:B------:R-:W-:Y:S01]  /*a5d80*/  LEA R64, P6, R65, R2.reuse, 0x2 ;  /* 0x0000000241407211 */ /* 0x080fe200078c10ff */
[----:B------:R-:W2:Y:S01]  /*a5d90*/  LDL.LU R78, [R1+0x410] ;  /* 0x00041000014e7983 */ /* 0x000ea20000300800 */
[-C--:B------:R-:W-:Y:S02]  /*a5da0*/  LEA.HI.X.SX32 R7, R5, R3.reuse, 0x2, P5 ;  /* 0x0000000305077211 */ /* 0x080fe400028f16ff */
[C---:B------:R-:W-:Y:S01]  /*a5db0*/  LEA R66, P5, R0.reuse, R2, 0x2 ;  /* 0x0000000200427211 */ /* 0x040fe200078a10ff */
[----:B------:R-:W2:Y:S01]  /*a5dc0*/  LDL.LU R11, [R1+0x1d74] ;  /* 0x001d7400010b7983 */ /* 0x000ea20000300800 */
[-C--:B------:R-:W-:Y:S01]  /*a5dd0*/  LEA.HI.X.SX32 R65, R65, R3.reuse, 0x2, P6 ;  /* 0x0000000341417211 */ /* 0x080fe200030f16ff */
[----:B------:R-:W1:Y:S01]  /*a5de0*/  LDC R71, c[0x0][0x22c] ;  /* 0x00008b00ff477b82 */ /* 0x000e620000000800 */
[C---:B------:R-:W-:Y:S01]  /*a5df0*/  LEA.HI.X.SX32 R67, R0.reuse, R3, 0x2, P5 ;  /* 0x0000000300437211 */ /* 0x040fe200028f16ff */
[----:B------:R-:W2:Y:S01]  /*a5e00*/  LDL.LU R10, [R1+0x1d70] ;  /* 0x001d7000010a7983 */ /* 0x000ea20000300800 */
[----:B------:R-:W-:-:S04]  /*a5e10*/  IADD3 R5, R0, R4, RZ ;  /* 0x0000000400057210 */ /* 0x000fc80007ffe0ff */
[C---:B------:R-:W-:Y:S01]  /*a5e20*/  LEA R68, P6, R5.reuse, R2, 0x2 ;  /* 0x0000000205447211 */ /* 0x040fe200078c10ff */
[----:B------:R-:W1:Y:S03]  /*a5e30*/  LDC R70, c[0x0][0x22c] ;  /* 0x00008b00ff467b82 */ /* 0x000e660000000800 */
[----:B------:R-:W-:-:S05]  /*a5e40*/  LEA.HI.X.SX32 R69, R5, R3, 0x2, P6 ;  /* 0x0000000305457211 */ /* 0x000fca00030f16ff */
[----:B------:R-:W2:Y:S01]  /*a5e50*/  LDC R74, c[0x0][0x22c] ;  /* 0x00008b00ff4a7b82 */ /* 0x000ea20000000800 */
[----:B----4-:R-:W-:Y:S04]  /*a5e60*/  @P4 STG.E desc[UR60][R6.64], R86 ;  /* 0x0000005606004986 */ /* 0x010fe8000c10193c */
[----:B------:R4:W-:Y:S04]  /*a5e70*/  @P3 STG.E desc[UR60][R64.64], R84 ;  /* 0x0000005440003986 */ /* 0x0009e8000c10193c */
[----:B------:R4:W-:Y:S04]  /*a5e80*/  @P2 STG.E desc[UR60][R66.64], R83 ;  /* 0x0000005342002986 */ /* 0x0009e8000c10193c */
[----:B---3--:R3:W-:Y:S01]  /*a5e90*/  @P1 STG.E desc[UR60][R68.64], R81 ;  /* 0x0000005144001986 */ /* 0x0087e2000c10193c */
[----:B-1----:R-:W-:-:S03]  /*a5ea0*/  ISETP.LT.AND P2, PT, R9, R72, !P0 ;  /* 0x000000480900720c */ /* 0x002fc60004741270 */
[----:B------:R-:W3:Y:S01]  /*a5eb0*/  LDL.LU R9, [R1+0x1d78] ;  /* 0x001d780001097983 */ /* 0x000ee20000300800 */
[----:B------:R-:W1:Y:S01]  /*a5ec0*/  LDC R72, c[0x0][0x22c] ;  /* 0x00008b00ff487b82 */ /* 0x000e620000000800 */
[----:B------:R-:W-:Y:S02]  /*a5ed0*/  ISETP.LT.AND P1, PT, R8, R73, !P0 ;  /* 0x000000490800720c */ /* 0x000fe40004721270 */
[----:B------:R-:W3:Y:S01]  /*a5ee0*/  LDL.LU R8, [R1+0x1d7c] ;  /* 0x001d7c0001087983 */ /* 0x000ee20000300800 */
[----:B------:R-:W-:Y:S01]  /*a5ef0*/  IMAD.IADD R5, R5, 0x1, R4 ;  /* 0x0000000105057824 */ /* 0x000fe200078e0204 */
[----:B------:R-:W-:-:S03]  /*a5f00*/  ISETP.LT.AND P4, PT, R13, R71, !P0 ;  /* 0x000000470d00720c */ /* 0x000fc60004781270 */
[----:B------:R-:W1:Y:S01]  /*a5f10*/  LDC R73, c[0x0][0x22c] ;  /* 0x00008b00ff497b82 */ /* 0x000e620000000800 */
[----:B------:R-:W-:Y:S01]  /*a5f20*/  ISETP.LT.AND P3, PT, R12, R70, !P0 ;  /* 0x000000460c00720c */ /* 0x000fe20004761270 */
[C---:B----4-:R-:W-:Y:S01]  /*a5f30*/  IMAD.IADD R65, R5.reuse, 0x1, R4 ;  /* 0x0000000105417824 */ /* 0x050fe200078e0204 */
[----:B------:R-:W-:Y:S01]  /*a5f40*/  LEA R6, P5, R5, R2, 0x2 ;  /* 0x0000000205067211 */ /* 0x000fe200078a10ff */
[----:B------:R-:W4:Y:S03]  /*a5f50*/  LDL.LU R86, [R1+0x400] ;  /* 0x0004000001567983 */ /* 0x000f260000300800 */
[----:B------:R-:W-:Y:S01]  /*a5f60*/  IADD3 R0, R65, R4, RZ ;  /* 0x0000000441007210 */ /* 0x000fe20007ffe0ff */
[----:B------:R-:W4:Y:S01]  /*a5f70*/  LDL.LU R84, [R1+0x414] ;  /* 0x0004140001547983 */ /* 0x000f220000300800 */
[----:B------:R-:W-:Y:S01]  /*a5f80*/  LEA.HI.X.SX32 R7, R5, R3, 0x2, P5 ;  /* 0x0000000305077211 */ /* 0x000fe200028f16ff */
[----:B------:R-:W1:Y:S01]  /*a5f90*/  LDC R71, c[0x0][0x22c] ;  /* 0x00008b00ff477b82 */ /* 0x000e620000000800 */
[-C--:B------:R-:W-:Y:S01]  /*a5fa0*/  LEA R64, P6, R65, R2.reuse, 0x2 ;  /* 0x0000000241407211 */ /* 0x080fe200078c10ff */
[----:B------:R-:W4:Y:S01]  /*a5fb0*/  LDL.LU R83, [R1+0x404] ;  /* 0x0004040001537983 */ /* 0x000f220000300800 */
[----:B------:R-:W-:-:S02]  /*a5fc0*/  LEA R66, P5, R0, R2, 0x2 ;  /* 0x0000000200427211 */ /* 0x000fc400078a10ff */
[-C--:B------:R-:W-:Y:S01]  /*a5fd0*/  LEA.HI.X.SX32 R65, R65, R3.reuse, 0x2, P6 ;  /* 0x0000000341417211 */ /* 0x080fe200030f16ff */
[C---:B------:R-:W-:Y:S01]  /*a5fe0*/  IMAD.IADD R5, R0.reuse, 0x1, R4 ;  /* 0x0000000100057824 */ /* 0x040fe200078e0204 */
[----:B------:R-:W-:Y:S01]  /*a5ff0*/  LEA.HI.X.SX32 R67, R0, R3, 0x2, P5 ;  /* 0x0000000300437211 */ /* 0x000fe200028f16ff */
[----:B------:R-:W-:Y:S01]  /*a6000*/  @P4 STG.E desc[UR60][R6.64], R82 ;  /* 0x0000005206004986 */ /* 0x000fe2000c10193c */
[----:B------:R-:W1:Y:S03]  /*a6010*/  LDC R70, c[0x0][0x22c] ;  /* 0x00008b00ff467b82 */ /* 0x000e660000000800 */
[----:B--2---:R2:W-:Y:S01]  /*a6020*/  @P3 STG.E desc[UR60][R64.64], R80 ;  /* 0x0000005040003986 */ /* 0x0045e2000c10193c */
[----:B---3--:R-:W-:-:S03]  /*a6030*/  LEA R68, P6, R5, R2, 0x2 ;  /* 0x0000000205447211 */ /* 0x008fc600078c10ff */
[----:B------:R-:W3:Y:S04]  /*a6040*/  LDL.LU R81, [R1+0x418] ;  /* 0x0004180001517983 */ /* 0x000ee80000300800 */
[----:B------:R2:W-:Y:S04]  /*a6050*/  @P2 STG.E desc[UR60][R66.64], R79 ;  /* 0x0000004f42002986 */ /* 0x0005e8000c10193c */
[----:B------:R-:W3:Y:S04]  /*a6060*/  LDL.LU R13, [R1+0x1d84] ;  /* 0x001d8400010d7983 */ /* 0x000ee80000300800 */
[----:B------:R-:W3:Y:S01]  /*a6070*/  LDL.LU R12, [R1+0x1d80] ;  /* 0x001d8000010c7983 */ /* 0x000ee20000300800 */
[----:B------:R-:W-:-:S05]  /*a6080*/  LEA.HI.X.SX32 R69, R5, R3, 0x2, P6 ;  /* 0x0000000305457211 */ /* 0x000fca00030f16ff */
[----:B------:R2:W-:Y:S01]  /*a6090*/  @P1 STG.E desc[UR60][R68.64], R78 ;  /* 0x0000004e44001986 */ /* 0x0005e2000c10193c */
[----:B-1----:R-:W-:-:S03]  /*a60a0*/  ISETP.LT.AND P2, PT, R9, R72, !P0 ;  /* 0x000000480900720c */ /* 0x002fc60004741270 */
[----:B------:R-:W3:Y:S01]  /*a60b0*/  LDL.LU R9, [R1+0x1d88] ;  /* 0x001d880001097983 */ /* 0x000ee20000300800 */
[----:B------:R-:W-:Y:S01]  /*a60c0*/  IMAD.IADD R5, R5, 0x1, R4 ;  /* 0x0000000105057824 */ /* 0x000fe200078e0204 */
[----:B------:R-:W1:Y:S01]  /*a60d0*/  LDC R72, c[0x0][0x22c] ;  /* 0x00008b00ff487b82 */ /* 0x000e620000000800 */
[----:B------:R-:W-:Y:S02]  /*a60e0*/  ISETP.LT.AND P1, PT, R8, R73, !P0 ;  /* 0x000000490800720c */ /* 0x000fe40004721270 */
[----:B------:R-:W3:Y:S01]  /*a60f0*/  LDL.LU R8, [R1+0x1d8c] ;  /* 0x001d8c0001087983 */ /* 0x000ee20000300800 */
[----:B--2---:R-:W-:-:S04]  /*a6100*/  IADD3 R65, R5, R4, RZ ;  /* 0x0000000405417210 */ /* 0x004fc80007ffe0ff */
[----:B------:R-:W2:Y:S01]  /*a6110*/  LDC R73, c[0x0][0x22c] ;  /* 0x00008b00ff497b82 */ /* 0x000ea20000000800 */
[----:B------:R-:W-:Y:S01]  /*a6120*/  ISETP.LT.AND P4, PT, R11, R71, !P0 ;  /* 0x000000470b00720c */ /* 0x000fe20004781270 */
[----:B------:R-:W2:Y:S01]  /*a6130*/  LDL.LU R82, [R1+0x408] ;  /* 0x0004080001527983 */ /* 0x000ea20000300800 */
[----:B------:R-:W-:Y:S01]  /*a6140*/  ISETP.LT.AND P3, PT, R10, R70, !P0 ;  /* 0x000000460a00720c */ /* 0x000fe20004761270 */
[----:B------:R-:W-:Y:S01]  /*a6150*/  IMAD.IADD R0, R65, 0x1, R4 ;  /* 0x0000000141007824 */ /* 0x000fe200078e0204 */
[-C--:B------:R-:W-:Y:S01]  /*a6160*/  LEA R6, P5, R5, R2.reuse, 0x2 ;  /* 0x0000000205067211 */ /* 0x080fe200078a10ff */
[----:B------:R-:W2:Y:S01]  /*a6170*/  LDL.LU R80, [R1+0x41c] ;  /* 0x00041c0001507983 */ /* 0x000ea20000300800 */
[-C--:B------:R-:W-:Y:S01]  /*a6180*/  LEA R64, P6, R65, R2.reuse, 0x2 ;  /* 0x0000000241407211 */ /* 0x080fe200078c10ff */
[----:B------:R-:W1:Y:S01]  /*a6190*/  LDC R71, c[0x0][0x22c] ;  /* 0x00008b00ff477b82 */ /* 0x000e620000000800 */
[----:B------:R-:W-:Y:S01]  /*a61a0*/  LEA.HI.X.SX32 R7, R5, R3, 0x2, P5 ;  /* 0x0000000305077211 */ /* 0x000fe200028f16ff */
[----:B------:R-:W2:Y:S01]  /*a61b0*/  LDL.LU R79, [R1+0x40c] ;  /* 0x00040c00014f7983 */ /* 0x000ea20000300800 */
[----:B------:R-:W-:-:S03]  /*a61c0*/  LEA R66, P5, R0, R2, 0x2 ;  /* 0x0000000200427211 */ /* 0x000fc600078a10ff */
[----:B------:R-:W2:Y:S01]  /*a61d0*/  LDL.LU R78, [R1+0x20] ;  /* 0x00002000014e7983 */ /* 0x000ea20000300800 */
[-C--:B------:R-:W-:Y:S01]  /*a61e0*/  LEA.HI.X.SX32 R65, R65, R3.reuse, 0x2, P6 ;  /* 0x0000000341417211 */ /* 0x080fe200030f16ff */
[----:B------:R-:W2:Y:S02]  /*a61f0*/  LDC R70, c[0x0][0x22c] ;  /* 0x00008b00ff467b82 */ /* 0x000ea40000000800 */
[----:B------:R-:W2:Y:S01]  /*a6200*/  LDL.LU R11, [R1+0x1d94] ;  /* 0x001d9400010b7983 */ /* 0x000ea20000300800 */
[C---:B------:R-:W-:Y:S01]  /*a6210*/  LEA.HI.X.SX32 R67, R0.reuse, R3, 0x2, P5 ;  /* 0x0000000300437211 */ /* 0x040fe200028f16ff */
[----:B------:R-:W-:Y:S02]  /*a6220*/  IMAD.IADD R5, R0, 0x1, R4 ;  /* 0x0000000100057824 */ /* 0x000fe400078e0204 */
[----:B----4-:R4:W-:Y:S04]  /*a6230*/  @P4 STG.E desc[UR60][R6.64], R86 ;  /* 0x0000005606004986 */ /* 0x0109e8000c10193c */
[----:B------:R4:W-:Y:S01]  /*a6240*/  @P3 STG.E desc[UR60][R64.64], R84 ;  /* 0x0000005440003986 */ /* 0x0009e2000c10193c */
[----:B------:R-:W-:-:S03]  /*a6250*/  LEA R68, P6, R5, R2, 0x2 ;  /* 0x0000000205447211 */ /* 0x000fc600078c10ff */
[----:B------:R4:W-:Y:S04]  /*a6260*/  @P2 STG.E desc[UR60][R66.64], R83 ;  /* 0x0000005342002986 */ /* 0x0009e8000c10193c */
[----:B------:R-:W4:Y:S01]  /*a6270*/  LDL.LU R10, [R1+0x1d90] ;  /* 0x001d9000010a7983 */ /* 0x000f220000300800 */
[----:B------:R-:W-:-:S05]  /*a6280*/  LEA.HI.X.SX32 R69, R5, R3, 0x2, P6 ;  /* 0x0000000305457211 */ /* 0x000fca00030f16ff */
[----:B---3--:R3:W-:Y:S01]  /*a6290*/  @P1 STG.E desc[UR60][R68.64], R81 ;  /* 0x0000005144001986 */ /* 0x0087e2000c10193c */
[----:B-1----:R-:W-:-:S03]  /*a62a0*/  ISETP.LT.AND P2, PT, R9, R72, !P0 ;  /* 0x000000480900720c */ /* 0x002fc60004741270 */
[----:B------:R-:W3:Y:S01]  /*a62b0*/  LDL.LU R9, [R1+0x1d98] ;  /* 0x001d980001097983 */ /* 0x000ee20000300800 */
[----:B------:R-:W-:Y:S01]  /*a62c0*/  ISETP.LT.AND P4, PT, R13, R71, !P0 ;  /* 0x000000470d00720c */ /* 0x000fe20004781270 */
[----:B------:R-:W1:Y:S08]  /*a62d0*/  LDC R72, c[0x0][0x22c] ;  /* 0x00008b00ff487b82 */ /* 0x000e700000000800 */
[----:B------:R-:W1:Y:S01]  /*a62e0*/  LDC R71, c[0x0][0x22c] ;  /* 0x00008b00ff477b82 */ /* 0x000e620000000800 */
[----:B--2---:R-:W-:-:S02]  /*a62f0*/  ISETP.LT.AND P1, PT, R8, R73, !P0 ;  /* 0x000000490800720c */ /* 0x004fc40004721270 */
[----:B------:R-:W2:Y:S01]  /*a6300*/  LDL.LU R8, [R1+0x1d9c] ;  /* 0x001d9c0001087983 */ /* 0x000ea20000300800 */
[----:B------:R-:W-:-:S04]  /*a6310*/  ISETP.LT.AND P3, PT, R12, R70, !P0 ;  /* 0x000000460c00720c */ /* 0x000fc80004761270 */
[----:B------:R-:W2:Y:S01]  /*a6320*/  LDC R73, c[0x0][0x22c] ;  /* 0x00008b00ff497b82 */ /* 0x000ea20000000800 */
[----:B------:R-:W-:Y:S01]  /*a6330*/  IADD3 R5, R5, R4, RZ ;  /* 0x0000000405057210 */ /* 0x000fe20007ffe0ff */
[----:B----4-:R-:W4:Y:S06]  /*a6340*/  LDL.LU R86, [R1+0x10] ;  /* 0x0000100001567983 */ /* 0x010f2c0000300800 */
[----:B------:R-:W3:Y:S01]  /*a6350*/  LDC R70, c[0x0][0x22c] ;  /* 0x00008b00ff467b82 */ /* 0x000ee20000000800 */
[CC--:B------:R-:W-:Y:S01]  /*a6360*/  LEA R6, P5, R5.reuse, R2.reuse, 0x2 ;  /* 0x0000000205067211 */ /* 0x0c0fe200078a10ff */
[C-C-:B------:R-:W-:Y:S01]  /*a6370*/  IMAD.IADD R65, R5.reuse, 0x1, R4.reuse ;  /* 0x0000000105417824 */ /* 0x140fe200078e0204 */
[----:B------:R-:W4:Y:S02]  /*a6380*/  LDL.LU R84, [R1+0x24] ;  /* 0x0000240001547983 */ /* 0x000f240000300800 */
[----:B------:R-:W-:Y:S01]  /*a6390*/  LEA.HI.X.SX32 R7, R5, R3, 0x2, P5 ;  /* 0x0000000305077211 */ /* 0x000fe200028f16ff */
[C---:B------:R-:W-:Y:S01]  /*a63a0*/  IMAD.IADD R0, R65.reuse, 0x1, R4 ;  /* 0x0000000141007824 */ /* 0x040fe200078e0204 */
[----:B------:R-:W4:Y:S01]  /*a63b0*/  LDL.LU R83, [R1+0x14] ;  /* 0x0000140001537983 */ /* 0x000f220000300800 */
[----:B------:R-:W-:-:S03]  /*a63c0*/  LEA R64, P6, R65, R2, 0x2 ;  /* 0x0000000241407211 */ /* 0x000fc600078c10ff */
[----:B------:R-:W-:Y:S01]  /*a63d0*/  @P4 STG.E desc[UR60][R6.64], R82 ;  /* 0x0000005206004986 */ /* 0x000fe2000c10193c */
[----:B-1----:R-:W-:Y:S02]  /*a63e0*/  ISETP.LT.AND P4, PT, R11, R71, !P0 ;  /* 0x000000470b00720c */ /* 0x002fe40004781270 */
[C---:B------:R-:W-:Y:S01]  /*a63f0*/  LEA R66, P5, R0.reuse, R2, 0x2 ;  /* 0x0000000200427211 */ /* 0x040fe200078a10ff */
[----:B---3--:R-:W3:Y:S01]  /*a6400*/  LDL.LU R81, [R1+0x28] ;  /* 0x0000280001517983 */ /* 0x008ee20000300800 */
[-C--:B------:R-:W-:Y:S01]  /*a6410*/  LEA.HI.X.SX32 R65, R65, R3.reuse, 0x2, P6 ;  /* 0x0000000341417211 */ /* 0x080fe200030f16ff */
[----:B------:R-:W1:Y:S02]  /*a6420*/  LDC R71, c[0x0][0x22c] ;  /* 0x00008b00ff477b82 */ /* 0x000e640000000800 */
[----:B------:R-:W1:Y:S01]  /*a6430*/  LDL.LU R11, [R1+0x1da4] ;  /* 0x001da400010b7983 */ /* 0x000e620000300800 */
[C---:B------:R-:W-:Y:S02]  /*a6440*/  LEA.HI.X.SX32 R67, R0.reuse, R3, 0x2, P5 ;  /* 0x0000000300437211 */ /* 0x040fe400028f16ff */
[----:B------:R-:W-:Y:S01]  /*a6450*/  IADD3 R5, R0, R4, RZ ;  /* 0x0000000400057210 */ /* 0x000fe20007ffe0ff */
[----:B------:R2:W-:Y:S01]  /*a6460*/  @P3 STG.E desc[UR60][R64.64], R80 ;  /* 0x0000005040003986 */ /* 0x0005e2000c10193c */
[----:B------:R-:W-:-:S02]  /*a6470*/  ISETP.LT.AND P3, PT, R10, R70, !P0 ;  /* 0x000000460a00720c */ /* 0x000fc40004761270 */
[C---:B------:R-:W-:Y:S01]  /*a6480*/  LEA R68, P6, R5.reuse, R2, 0x2 ;  /* 0x0000000205447211 */ /* 0x040fe200078c10ff */
[----:B------:R2:W-:Y:S01]  /*a6490*/  @P2 STG.E desc[UR60][R66.64], R79 ;  /* 0x0000004f42002986 */ /* 0x0005e2000c10193c */
[----:B------:R-:W1:Y:S03]  /*a64a0*/  LDC R70, c[0x0][0x22c] ;  /* 0x00008b00ff467b82 */ /* 0x000e660000000800 */
[----:B------:R-:W3:Y:S01]  /*a64b0*/  LDL.LU R10, [R1+0x1da0] ;  /* 0x001da000010a7983 */ /* 0x000ee20000300800 */
[----:B------:R-:W-:-:S05]  /*a64c0*/  LEA.HI.X.SX32 R69, R5, R3, 0x2, P6 ;  /* 0x0000000305457211 */ /* 0x000fca00030f16ff */
[----:B------:R2:W-:Y:S01]  /*a64d0*/  @P1 STG.E desc[UR60][R68.64], R78 ;  /* 0x0000004e44001986 */ /* 0x0005e2000c10193c */
[----:B------:R-:W-:-:S03]  /*a64e0*/  ISETP.LT.AND P2, PT, R9, R72, !P0 ;  /* 0x000000480900720c */ /* 0x000fc60004741270 */
[----:B------:R-:W3:Y:S01]  /*a64f0*/  LDL.LU R9, [R1+0x1da8] ;  /* 0x001da80001097983 */ /* 0x000ee20000300800 */
[--C-:B------:R-:W-:Y:S01]  /*a6500*/  IMAD.IADD R5, R5, 0x1, R4.reuse ;  /* 0x0000000105057824 */ /* 0x100fe200078e0204 */
[----:B------:R-:W3:Y:S01]  /*a6510*/  LDC R72, c[0x0][0x22c] ;  /* 0x00008b00ff487b82 */ /* 0x000ee20000000800 */
[----:B--2---:R-:W-:Y:S02]  /*a6520*/  ISETP.LT.AND P1, PT, R8, R73, !P0 ;  /* 0x000000490800720c */ /* 0x004fe40004721270 */
[----:B------:R-:W2:Y:S01]  /*a6530*/  LDL.LU R8, [R1+0x1dac] ;  /* 0x001dac0001087983 */ /* 0x000ea20000300800 */
[C---:B------:R-:W-:Y:S01]  /*a6540*/  IMAD.IADD R65, R5.reuse, 0x1, R4 ;  /* 0x0000000105417824 */ /* 0x040fe200078e0204 */
[----:B------:R-:W-:-:S03]  /*a6550*/  LEA R6, P5, R5, R2, 0x2 ;  /* 0x0000000205067211 */ /* 0x000fc600078a10ff */
[----:B------:R-:W2:Y:S01]  /*a6560*/  LDC R73, c[0x0][0x22c] ;  /* 0x00008b00ff497b82 */ /* 0x000ea20000000800 */
[----:B------:R-:W2:Y:S04]  /*a6570*/  LDL.LU R82, [R1+0x18] ;  /* 0x0000180001527983 */ /* 0x000ea80000300800 */
[----:B------:R-:W2:Y:S04]  /*a6580*/  LDL.LU R80, [R1+0x2c] ;  /* 0x00002c0001507983 */ /* 0x000ea80000300800 */
[----:B------:R-:W2:Y:S01]  /*a6590*/  LDL.LU R79, [R1+0x1c] ;  /* 0x00001c00014f7983 */ /* 0x000ea20000300800 */
[----:B------:R-:W-:-:S02]  /*a65a0*/  IADD3 R0, R65, R4, RZ ;  /* 0x0000000441007210 */ /* 0x000fc40007ffe0ff */
[-C--:B------:R-:W-:Y:S01]  /*a65b0*/  LEA.HI.X.SX32 R7, R5, R3.reuse, 0x2, P5 ;  /* 0x0000000305077211 */ /* 0x080fe200028f16ff */
[----:B------:R-:W2:Y:S01]  /*a65c0*/  LDL.LU R78, [R1] ;  /* 0x00000000014e7983 */ /* 0x000ea20000300800 */
[CC--:B------:R-:W-:Y:S01]  /*a65d0*/  LEA R64, P6, R65.reuse, R2.reuse, 0x2 ;  /* 0x0000000241407211 */ /* 0x0c0fe200078c10ff */
[C---:B------:R-:W-:Y:S02]  /*a65e0*/  IMAD.IADD R5, R0.reuse, 0x1, R4 ;  /* 0x0000000100057824 */ /* 0x040fe400078e0204 */
[----:B----4-:R4:W-:Y:S01]  /*a65f0*/  @P4 STG.E desc[UR60][R6.64], R86 ;  /* 0x0000005606004986 */ /* 0x0109e2000c10193c */
[----:B------:R-:W-:Y:S02]  /*a6600*/  LEA.HI.X.SX32 R65, R65, R3, 0x2, P6 ;  /* 0x0000000341417211 */ /* 0x000fe400030f16ff */
[-C--:B------:R-:W-:Y:S01]  /*a6610*/  LEA R68, P6, R5, R2.reuse, 0x2 ;  /* 0x0000000205447211 */ /* 0x080fe200078c10ff */
[----:B------:R-:W2:Y:S01]  /*a6620*/  LDL.LU R12, [R1+0x1db4] ;  /* 0x001db400010c7983 */ /* 0x000ea20000300800 */
[----:B------:R-:W-:-:S02]  /*a6630*/  LEA R66, P5, R0, R2, 0x2 ;  /* 0x0000000200427211 */ /* 0x000fc400078a10ff */
[C---:B------:R-:W-:Y:S01]  /*a6640*/  LEA.HI.X.SX32 R69, R5.reuse, R3, 0x2, P6 ;  /* 0x0000000305457211 */ /* 0x040fe200030f16ff */
[----:B------:R-:W-:Y:S01]  /*a6650*/  IMAD.IADD R5, R5, 0x1, R4 ;  /* 0x0000000105057824 */ /* 0x000fe200078e0204 */
[----:B-1----:R-:W-:Y:S02]  /*a6660*/  ISETP.LT.AND P4, PT, R11, R71, !P0 ;  /* 0x000000470b00720c */ /* 0x002fe40004781270 */
[----:B------:R-:W2:Y:S01]  /*a6670*/  LDL.LU R11, [R1+0x1db0] ;  /* 0x001db000010b7983 */ /* 0x000ea20000300800 */
[----:B------:R-:W-:Y:S01]  /*a6680*/  LEA.HI.X.SX32 R67, R0, R3, 0x2, P5 ;  /* 0x0000000300437211 */ /* 0x000fe200028f16ff */
[----:B------:R-:W1:Y:S02]  /*a6690*/  LDC R71, c[0x0][0x22c] ;  /* 0x00008b00ff477b82 */ /* 0x000e640000000800 */
[----:B------:R3:W-:Y:S01]  /*a66a0*/  @P3 STG.E desc[UR60][R64.64], R84 ;  /* 0x0000005440003986 */ /* 0x0007e2000c10193c */
[----:B----4-:R-:W-:-:S03]  /*a66b0*/  LEA R6, P5, R5, R2, 0x2 ;  /* 0x0000000205067211 */ /* 0x010fc600078a10ff */
[----:B------:R4:W-:Y:S01]  /*a66c0*/  @P2 STG.E desc[UR60][R66.64], R83 ;  /* 0x0000005342002986 */ /* 0x0009e2000c10193c */
[----:B---3--:R-:W-:Y:S02]  /*a66d0*/  ISETP.LT.AND P3, PT, R10, R70, !P0 ;  /* 0x000000460a00720c */ /* 0x008fe40004761270 */
[C---:B------:R-:W-:Y:S02]  /*a66e0*/  IADD3 R65, R5.reuse, R4, RZ ;  /* 0x0000000405417210 */ /* 0x040fe40007ffe0ff */
[----:B------:R-:W-:Y:S01]  /*a66f0*/  LEA.HI.X.SX32 R7, R5, R3, 0x2, P5 ;  /* 0x0000000305077211 */ /* 0x000fe200028f16ff */
[----:B------:R3:W-:Y:S01]  /*a6700*/  @P1 STG.E desc[UR60][R68.64], R81 ;  /* 0x0000005144001986 */ /* 0x0007e2000c10193c */
[----:B------:R-:W1:Y:S01]  /*a6710*/  LDC R70, c[0x0][0x22c] ;  /* 0x00008b00ff467b82 */ /* 0x000e620000000800 */
[C---:B------:R-:W-:Y:S01]  /*a6720*/  IMAD.IADD R0, R65.reuse, 0x1, R4 ;  /* 0x0000000141007824 */ /* 0x040fe200078e0204 */
[-C--:B------:R-:W-:Y:S01]  /*a6730*/  LEA R64, P6, R65, R2.reuse, 0x2 ;  /* 0x0000000241407211 */ /* 0x080fe200078c10ff */
[----:B------:R-:W2:Y:S03]  /*a6740*/  LDL.LU R10, [R1+0x1db8] ;  /* 0x001db800010a7983 */ /* 0x000ea60000300800 */
[----:B----4-:R-:W-:-:S02]  /*a6750*/  LEA R66, P5, R0, R2, 0x2 ;  /* 0x0000000200427211 */ /* 0x010fc400078a10ff */
[-C--:B------:R-:W-:Y:S02]  /*a6760*/  LEA.HI.X.SX32 R65, R65, R3.reuse, 0x2, P6 ;  /* 0x0000000341417211 */ /* 0x080fe400030f16ff */
[----:B------:R-:W-:Y:S01]  /*a6770*/  LEA.HI.X.SX32 R67, R0, R3, 0x2, P5 ;  /* 0x0000000300437211 */ /* 0x000fe200028f16ff */
[----:B---3--:R-:W3:Y:S01]  /*a6780*/  LDC R81, c[0x0][0x22c] ;  /* 0x00008b00ff517b82 */ /* 0x008ee20000000800 */
[----:B------:R-:W-:Y:S02]  /*a6790*/  ISETP.LT.AND P2, PT, R9, R72, !P0 ;  /* 0x000000480900720c */ /* 0x000fe40004741270 */
[----:B------:R-:W4:Y:S05]  /*a67a0*/  LDL.LU R9, [R1+0x1dbc] ;  /* 0x001dbc0001097983 */ /* 0x000f2a0000300800 */
[----:B------:R-:W3:Y:S01]  /*a67b0*/  LDC R72, c[0x0][0x22c] ;  /* 0x00008b00ff487b82 */ /* 0x000ee20000000800 */
[----:B--2---:R-:W-:-:S07]  /*a67c0*/  ISETP.LT.AND P1, PT, R8, R73, !P0 ;  /* 0x000000490800720c */ /* 0x004fce0004721270 */
[----:B------:R-:W4:Y:S01]  /*a67d0*/  LDC R73, c[0x0][0x22c] ;  /* 0x00008b00ff497b82 */ /* 0x000f220000000800 */
[----:B------:R2:W-:Y:S04]  /*a67e0*/  @P4 STG.E desc[UR60][R6.64], R82 ;  /* 0x0000005206004986 */ /* 0x0005e8000c10193c */
[----:B------:R1:W-:Y:S04]  /*a67f0*/  @P3 STG.E desc[UR60][R64.64], R80 ;  /* 0x0000005040003986 */ /* 0x0003e8000c10193c */
[----:B------:R1:W-:Y:S01]  /*a6800*/  @P2 STG.E desc[UR60][R66.64], R79 ;  /* 0x0000004f42002986 */ /* 0x0003e2000c10193c */
[----:B------:R-:W-:Y:S01]  /*a6810*/  IMAD.IADD R5, R0, 0x1, R4 ;  /* 0x0000000100057824 */ /* 0x000fe200078e0204 */
[----:B--2---:R-:W2:Y:S02]  /*a6820*/  LDC R82, c[0x0][0x22c] ;  /* 0x00008b00ff527b82 */ /* 0x004ea40000000800 */
[----:B-1----:R-:W2:Y:S04]  /*a6830*/  LDL.LU R80, [R1+0x4] ;  /* 0x0000040001507983 */ /* 0x002ea80000300800 */
[----:B------:R-:W2:Y:S04]  /*a6840*/  LDL.LU R79, [R1+0x8] ;  /* 0x00000800014f7983 */ /* 0x000ea80000300800 */
[----:B------:R-:W2:Y:S01]  /*a6850*/  LDL.LU R8, [R1+0x1dc4] ;  /* 0x001dc40001087983 */ /* 0x000ea20000300800 */
[----:B------:R-:W-:-:S02]  /*a6860*/  ISETP.LT.AND P4, PT, R12, R71, !P0 ;  /* 0x000000470c00720c */ /* 0x000fc40004781270 */
[----:B------:R-:W-:Y:S01]  /*a6870*/  ISETP.LT.AND P3, PT, R11, R70, !P0 ;  /* 0x000000460b00720c */ /* 0x000fe20004761270 */
[----:B------:R-:W2:Y:S01]  /*a6880*/  LDL.LU R12, [R1+0x1dc0] ;  /* 0x001dc000010c7983 */ /* 0x000ea20000300800 */
[----:B------:R-:W2:Y:S03]  /*a6890*/  LDC R71, c[0x0][0x22c] ;  /* 0x00008b00ff477b82 */ /* 0x000ea60000000800 */
[----:B------:R-:W2:Y:S01]  /*a68a0*/  LDL.LU R11, [R1+0x1dc8] ;  /* 0x001dc800010b7983 */ /* 0x000ea20000300800 */
[----:B------:R-:W-:-:S04]  /*a68b0*/  LEA R68, P6, R5, R2, 0x2 ;  /* 0x0000000205447211 */ /* 0x000fc800078c10ff */
[C---:B------:R-:W-:Y:S01]  /*a68c0*/  LEA.HI.X.SX32 R69, R5.reuse, R3, 0x2, P6 ;  /* 0x0000000305457211 */ /* 0x040fe200030f16ff */
[----:B------:R-:W1:Y:S01]  /*a68d0*/  LDC R70, c[0x0][0x22c] ;  /* 0x00008b00ff467b82 */ /* 0x000e620000000800 */
[----:B------:R-:W-:-:S04]  /*a68e0*/  IADD3 R5, R5, R4, RZ ;  /* 0x0000000405057210 */ /* 0x000fc80007ffe0ff */
[C---:B------:R-:W-:Y:S01]  /*a68f0*/  LEA R6, P5, R5.reuse, R2, 0x2 ;  /* 0x0000000205067211 */ /* 0x040fe200078a10ff */
[----:B------:R3:W-:Y:S03]  /*a6900*/  @P1 STG.E desc[UR60][R68.64], R78 ;  /* 0x0000004e44001986 */ /* 0x0007e6000c10193c */
[C---:B------:R-:W-:Y:S02]  /*a6910*/  LEA.HI.X.SX32 R7, R5.reuse, R3, 0x2, P5 ;  /* 0x0000000305077211 */ /* 0x040fe400028f16ff */
[----:B---3--:R-:W-:Y:S02]  /*a6920*/  ISETP.LT.AND P2, PT, R10, R72, !P0 ;  /* 0x000000480a00720c */ /* 0x008fe40004741270 */
[----:B------:R-:W3:Y:S01]  /*a6930*/  LDL.LU R10, [R1+0x1dcc] ;  /* 0x001dcc00010a7983 */ /* 0x000ee20000300800 */
[----:B------:R-:W1:Y:S03]  /*a6940*/  LDC R72, c[0x0][0x22c] ;  /* 0x00008b00ff487b82 */ /* 0x000e660000000800 */
[----:B------:R-:W3:Y:S04]  /*a6950*/  LDL.LU R78, [R1+0xc] ;  /* 0x00000c00014e7983 */ /* 0x000ee80000300800 */
[----:B------:R1:W-:Y:S01]  /*a6960*/  @P4 STG.E desc[UR60][R6.64], R248 ;  /* 0x000000f806004986 */ /* 0x0003e2000c10193c */
[----:B------:R-:W-:Y:S01]  /*a6970*/  IMAD.IADD R65, R5, 0x1, R4 ;  /* 0x0000000105417824 */ /* 0x000fe200078e0204 */
[----:B-1----:R-:W1:Y:S01]  /*a6980*/  LDC R248, c[0x0][0x248] ;  /* 0x00009200fff87b82 */ /* 0x002e620000000800 */
[----:B----4-:R-:W-:-:S02]  /*a6990*/  ISETP.LT.AND P1, PT, R9, R73, !P0 ;  /* 0x000000490900720c */ /* 0x010fc40004721270 */
[----:B------:R-:W4:Y:S01]  /*a69a0*/  LDL.LU R9, [R1+0x1dd4] ;  /* 0x001dd40001097983 */ /* 0x000f220000300800 */
[----:B--2---:R-:W-:-:S03]  /*a69b0*/  ISETP.LT.AND P4, PT, R8, R71, !P0 ;  /* 0x000000470800720c */ /* 0x004fc60004781270 */
[----:B------:R-:W2:Y:S01]  /*a69c0*/  LDL.LU R13, [R1+0x1dd0] ;  /* 0x001dd000010d7983 */ /* 0x000ea20000300800 */
[C---:B------:R-:W-:Y:S01]  /*a69d0*/  IMAD.IADD R0, R65.reuse, 0x1, R4 ;  /* 0x0000000141007824 */ /* 0x040fe200078e0204 */
[CC--:B------:R-:W-:Y:S01]  /*a69e0*/  LEA R64, P6, R65.reuse, R2.reuse, 0x2 ;  /* 0x0000000241407211 */ /* 0x0c0fe200078c10ff */
[----:B------:R-:W3:Y:S01]  /*a69f0*/  LDC R73, c[0x0][0x22c] ;  /* 0x00008b00ff497b82 */ /* 0x000ee20000000800 */
[----:B------:R-:W2:Y:S02]  /*a6a00*/  LDL.LU R8, [R1+0x1dd8] ;  /* 0x001dd80001087983 */ /* 0x000ea40000300800 */
[C---:B------:R-:W-:Y:S02]  /*a6a10*/  LEA R66, P5, R0.reuse, R2, 0x2 ;  /* 0x0000000200427211 */ /* 0x040fe400078a10ff */
[C---:B------:R-:W-:Y:S02]  /*a6a20*/  IADD3 R5, R0.reuse, R4, RZ ;  /* 0x0000000400057210 */ /* 0x040fe40007ffe0ff */
[-C--:B------:R-:W-:Y:S01]  /*a6a30*/  LEA.HI.X.SX32 R65, R65, R3.reuse, 0x2, P6 ;  /* 0x0000000341417211 */ /* 0x080fe200030f16ff */
[----:B------:R-:W4:Y:S01]  /*a6a40*/  LDC R71, c[0x0][0x22c] ;  /* 0x00008b00ff477b82 */ /* 0x000f220000000800 */
[----:B------:R-:W-:-:S02]  /*a6a50*/  LEA.HI.X.SX32 R67, R0, R3, 0x2, P5 ;  /* 0x0000000300437211 */ /* 0x000fc400028f16ff */
[----:B------:R-:W-:Y:S01]  /*a6a60*/  LEA R68, P6, R5, R2, 0x2 ;  /* 0x0000000205447211 */ /* 0x000fe200078c10ff */
[----:B------:R1:W-:Y:S04]  /*a6a70*/  @P3 STG.E desc[UR60][R64.64], R80 ;  /* 0x0000005040003986 */ /* 0x0003e8000c10193c */
[----:B------:R1:W-:Y:S01]  /*a6a80*/  @P2 STG.E desc[UR60][R66.64], R249 ;  /* 0x000000f942002986 */ /* 0x0003e2000c10193c */
[----:B------:R-:W-:Y:S02]  /*a6a90*/  ISETP.LT.AND P2, PT, R11, R72, !P0 ;  /* 0x000000480b00720c */ /* 0x000fe40004741270 */
[C---:B------:R-:W-:Y:S01]  /*a6aa0*/  LEA.HI.X.SX32 R69, R5.reuse, R3, 0x2, P6 ;  /* 0x0000000305457211 */ /* 0x040fe200030f16ff */
[----:B------:R-:W2:Y:S01]  /*a6ab0*/  LDL.LU R11, [R1+0x1ddc] ;  /* 0x001ddc00010b7983 */ /* 0x000ea20000300800 */
[----:B------:R-:W2:Y:S01]  /*a6ac0*/  LDC R72, c[0x0][0x22c] ;  /* 0x00008b00ff487b82 */ /* 0x000ea20000000800 */
[----:B------:R-:W-:-:S04]  /*a6ad0*/  IMAD.IADD R5, R5, 0x1, R4 ;  /* 0x0000000105057824 */ /* 0x000fc800078e0204 */
[C---:B-1----:R-:W-:Y:S01]  /*a6ae0*/  IMAD.IADD R65, R5.reuse, 0x1, R4 ;  /* 0x0000000105417824 */ /* 0x042fe200078e0204 */
[----:B------:R-:W-:Y:S02]  /*a6af0*/  ISETP.LT.AND P3, PT, R12, R70, !P0 ;  /* 0x000000460c00720c */ /* 0x000fe40004761270 */
[----:B------:R-:W-:Y:S01]  /*a6b00*/  LEA R6, P5, R5, R2, 0x2 ;  /* 0x0000000205067211 */ /* 0x000fe200078a10ff */
[----:B------:R-:W-:Y:S01]  /*a6b10*/  @P1 STG.E desc[UR60][R68.64], R79 ;  /* 0x0000004f44001986 */ /* 0x000fe2000c10193c */
[----:B------:R-:W-:Y:S01]  /*a6b20*/  IADD3 R0, R65, R4, RZ ;  /* 0x0000000441007210 */ /* 0x000fe20007ffe0ff */
[----:B------:R-:W1:Y:S01]  /*a6b30*/  LDC R70, c[0x0][0x22c] ;  /* 0x00008b00ff467b82 */ /* 0x000e620000000800 */
[----:B------:R-:W-:Y:S02]  /*a6b40*/  LEA.HI.X.SX32 R7, R5, R3, 0x2, P5 ;  /* 0x0000000305077211 */ /* 0x000fe400028f16ff */
[-C--:B------:R-:W-:Y:S02]  /*a6b50*/  LEA R64, P6, R65, R2.reuse, 0x2 ;  /* 0x0000000241407211 */ /* 0x080fe400078c10ff */
[----:B------:R-:W-:-:S02]  /*a6b60*/  LEA R66, P5, R0, R2, 0x2 ;  /* 0x0000000200427211 */ /* 0x000fc400078a10ff */
[-C--:B------:R-:W-:Y:S01]  /*a6b70*/  LEA.HI.X.SX32 R65, R65, R3.reuse, 0x2, P6 ;  /* 0x0000000341417211 */ /* 0x080fe200030f16ff */
[----:B------:R-:W1:Y:S01]  /*a6b80*/  LDC R80, c[0x0][0x22c] ;  /* 0x00008b00ff507b82 */ /* 0x000e620000000800 */
[----:B------:R-:W-:Y:S01]  /*a6b90*/  LEA.HI.X.SX32 R67, R0, R3, 0x2, P5 ;  /* 0x0000000300437211 */ /* 0x000fe200028f16ff */
[----:B------:R3:W-:Y:S02]  /*a6ba0*/  @P4 STG.E desc[UR60][R6.64], R250 ;  /* 0x000000fa06004986 */ /* 0x0007e4000c10193c */
[----:B---3--:R-:W-:Y:S02]  /*a6bb0*/  ISETP.LT.AND P1, PT, R10, R73, !P0 ;  /* 0x000000490a00720c */ /* 0x008fe40004721270 */
[----:B------:R-:W3:Y:S02]  /*a6bc0*/  LDL.LU R10, [R1+0x1de4] ;  /* 0x001de400010a7983 */ /* 0x000ee40000300800 */
[----:B------:R-:W1:Y:S02]  /*a6bd0*/  LDC R73, c[0x0][0x22c] ;  /* 0x00008b00ff497b82 */ /* 0x000e640000000800 */
[----:B------:R-:W-:Y:S04]  /*a6be0*/  @P3 STG.E desc[UR60][R64.64], R78 ;  /* 0x0000004e40003986 */ /* 0x000fe8000c10193c */
[----:B------:R-:W3:Y:S01]  /*a6bf0*/  LDL.LU R12, [R1+0x1de0] ;  /* 0x001de000010c7983 */ /* 0x000ee20000300800 */
[----:B------:R-:W-:Y:S01]  /*a6c00*/  IMAD.IADD R5, R0, 0x1, R4 ;  /* 0x0000000100057824 */ /* 0x000fe200078e0204 */
[----:B------:R-:W3:Y:S02]  /*a6c10*/  LDC R249, c[0x0][0x248] ;  /* 0x00009200fff97b82 */ /* 0x000ee40000000800 */
[----:B------:R4:W-:Y:S06]  /*a6c20*/  @P2 STG.E desc[UR60][R66.64], R251 ;  /* 0x000000fb42002986 */ /* 0x0009ec000c10193c */
[----:B------:R-:W3:Y:S01]  /*a6c30*/  LDC R250, c[0x0][0x248] ;  /* 0x00009200fffa7b82 */ /* 0x000ee20000000800 */
[----:B----4-:R-:W-:-:S07]  /*a6c40*/  ISETP.LT.AND P4, PT, R9, R71, !P0 ;  /* 0x000000470900720c */ /* 0x010fce0004781270 */
[----:B------:R-:W4:Y:S01]  /*a6c50*/  LDC R251, c[0x0][0x248] ;  /* 0x00009200fffb7b82 */ /* 0x000f220000000800 */
[----:B------:R-:W4:Y:S01]  /*a6c60*/  LDL.LU R9, [R1+0x1de8] ;  /* 0x001de80001097983 */ /* 0x000f220000300800 */
[----:B------:R-:W-:Y:S02]  /*a6c70*/  LEA R68, P6, R5, R2, 0x2 ;  /* 0x0000000205447211 */ /* 0x000fe400078c10ff */
[----:B--2---:R-:W-:-:S04]  /*a6c80*/  ISETP.LT.AND P2, PT, R8, R72, !P0 ;  /* 0x000000480800720c */ /* 0x004fc80004741270 */
[----:B------:R-:W3:Y:S01]  /*a6c90*/  LDC R71, c[0x0][0x22c] ;  /* 0x00008b00ff477b82 */ /* 0x000ee20000000800 */
[----:B------:R-:W2:Y:S01]  /*a6ca0*/  LDL.LU R8, [R1+0x1dec] ;  /* 0x001dec0001087983 */ /* 0x000ea20000300800 */
[C---:B------:R-:W-:Y:S01]  /*a6cb0*/  LEA.HI.X.SX32 R69, R5.reuse, R3, 0x2, P6 ;  /* 0x0000000305457211 */ /* 0x040fe200030f16ff */
[----:B------:R-:W-:-:S04]  /*a6cc0*/  IMAD.IADD R5, R5, 0x1, R4 ;  /* 0x0000000105057824 */ /* 0x000fc800078e0204 */
[----:B------:R1:W-:Y:S01]  /*a6cd0*/  @P1 STG.E desc[UR60][R68.64], R244 ;  /* 0x000000f444001986 */ /* 0x0003e2000c10193c */
[----:B------:R-:W4:Y:S01]  /*a6ce0*/  LDC R72, c[0x0][0x22c] ;  /* 0x00008b00ff487b82 */ /* 0x000f220000000800 */
[C---:B------:R-:W-:Y:S02]  /*a6cf0*/  IADD3 R65, R5.reuse, R4, RZ ;  /* 0x0000000405417210 */ /* 0x040fe40007ffe0ff */
[----:B------:R-:W-:Y:S02]  /*a6d00*/  LEA R6, P5, R5, R2, 0x2 ;  /* 0x0000000205067211 */ /* 0x000fe400078a10ff */
[----:B-1----:R-:W-:-:S03]  /*a6d10*/  ISETP.LT.AND P1, PT, R11, R73, !P0 ;  /* 0x000000490b00720c */ /* 0x002fc60004721270 */
[----:B------:R-:W1:Y:S01]  /*a6d20*/  LDC R244, c[0x0][0x248] ;  /* 0x00009200fff47b82 */ /* 0x000e620000000800 */
[----:B------:R-:W2:Y:S01]  /*a6d30*/  LDL.LU R11, [R1+0x1df4] ;  /* 0x001df400010b7983 */ /* 0x000ea20000300800 */
[----:B------:R-:W-:-:S06]  /*a6d40*/  IMAD.IADD R0, R65, 0x1, R4 ;  /* 0x0000000141007824 */ /* 0x000fcc00078e0204 */
[----:B------:R-:W2:Y:S01]  /*a6d50*/  LDC R73, c[0x0][0x22c] ;  /* 0x00008b00ff497b82 */ /* 0x000ea20000000800 */
[----:B------:R-:W-:Y:S02]  /*a6d60*/  ISETP.LT.AND P3, PT, R13, R70, !P0 ;  /* 0x000000460d00720c */ /* 0x000fe40004761270 */
[-C--:B------:R-:W-:Y:S01]  /*a6d70*/  LEA.HI.X.SX32 R7, R5, R3.reuse, 0x2, P5 ;  /* 0x0000000305077211 */ /* 0x080fe200028f16ff */
[C---:B------:R-:W-:Y:S01]  /*a6d80*/  IMAD.IADD R5, R0.reuse, 0x1, R4 ;  /* 0x0000000100057824 */ /* 0x040fe200078e0204 */
[CC--:B------:R-:W-:Y:S01]  /*a6d90*/  LEA R64, P6, R65.reuse, R2.reuse, 0x2 ;  /* 0x0000000241407211 */ /* 0x0c0fe200078c10ff */
[----:B------:R-:W2:Y:S01]  /*a6da0*/  LDL.LU R13, [R1+0x1df0] ;  /* 0x001df000010d7983 */ /* 0x000ea20000300800 */
[-C--:B------:R-:W-:Y:S01]  /*a6db0*/  LEA R66, P5, R0, R2.reuse, 0x2 ;  /* 0x0000000200427211 */ /* 0x080fe200078a10ff */
[----:B------:R-:W1:Y:S01]  /*a6dc0*/  LDC R70, c[0x0][0x22c] ;  /* 0x00008b00ff467b82 */ /* 0x000e620000000800 */
[----:B------:R-:W-:Y:S02]  /*a6dd0*/  LEA.HI.X.SX32 R65, R65, R3, 0x2, P6 ;  /* 0x0000000341417211 */ /* 0x000fe400030f16ff */
[----:B------:R-:W-:-:S02]  /*a6de0*/  LEA R68, P6, R5, R2, 0x2 ;  /* 0x0000000205447211 */ /* 0x000fc400078c10ff */
[-C--:B------:R-:W-:Y:S01]  /*a6df0*/  LEA.HI.X.SX32 R67, R0, R3.reuse, 0x2, P5 ;  /* 0x0000000300437211 */ /* 0x080fe200028f16ff */
[----:B------:R3:W-:Y:S01]  /*a6e00*/  @P4 STG.E desc[UR60][R6.64], R240 ;  /* 0x000000f006004986 */ /* 0x0007e2000c10193c */
[C---:B------:R-:W-:Y:S02]  /*a6e10*/  LEA.HI.X.SX32 R69, R5.reuse, R3, 0x2, P6 ;  /* 0x0000000305457211 */ /* 0x040fe400030f16ff */
[----:B---3--:R-:W-:Y:S01]  /*a6e20*/  ISETP.LT.AND P4, PT, R10, R71, !P0 ;  /* 0x000000470a00720c */ /* 0x008fe20004781270 */
[----:B------:R-:W-:Y:S01]  /*a6e30*/  @P3 STG.E desc[UR60][R64.64], R245 ;  /* 0x000000f540003986 */ /* 0x000fe2000c10193c */
[----:B------:R-:W3:Y:S03]  /*a6e40*/  LDC R71, c[0x0][0x22c] ;  /* 0x00008b00ff477b82 */ /* 0x000ee60000000800 */
[----:B------:R1:W-:Y:S04]  /*a6e50*/  @P2 STG.E desc[UR60][R66.64], R241 ;  /* 0x000000f142002986 */ /* 0x0003e8000c10193c */
[----:B------:R-:W3:Y:S01]  /*a6e60*/  LDL.LU R10, [R1+0x1df8] ;  /* 0x001df800010a7983 */ /* 0x000ee20000300800 */
[----:B------:R-:W3:Y:S03]  /*a6e70*/  LDC R240, c[0x0][0x248] ;  /* 0x00009200fff07b82 */ /* 0x000ee60000000800 */
[----:B------:R1:W-:Y:S01]  /*a6e80*/  @P1 STG.E desc[UR60][R68.64], R246 ;  /* 0x000000f644001986 */ /* 0x0003e2000c10193c */
[----:B------:R-:W-:-:S02]  /*a6e90*/  IADD3 R5, R5, R4, RZ ;  /* 0x0000000405057210 */ /* 0x000fc40007ffe0ff */
[----:B-1----:R-:W-:Y:S02]  /*a6ea0*/  ISETP.LT.AND P3, PT, R12, R70, !P0 ;  /* 0x000000460c00720c */ /* 0x002fe40004761270 */
[----:B------:R-:W1:Y:S08]  /*a6eb0*/  LDC R241, c[0x0][0x248] ;  /* 0x00009200fff17b82 */ /* 0x000e700000000800 */
[----:B------:R-:W1:Y:S08]  /*a6ec0*/  LDC R245, c[0x0][0x248] ;  /* 0x00009200fff57b82 */ /* 0x000e700000000800 */
[----:B------:R-:W1:Y:S01]  /*a6ed0*/  LDC R246, c[0x0][0x248] ;  /* 0x00009200fff67b82 */ /* 0x000e620000000800 */
[----:B----4-:R-:W-:-:S02]  /*a6ee0*/  ISETP.LT.AND P2, PT, R9, R72, !P0 ;  /* 0x000000480900720c */ /* 0x010fc40004741270 */
[----:B--2---:R-:W-:Y:S01]  /*a6ef0*/  ISETP.LT.AND P1, PT, R8, R73, !P0 ;  /* 0x000000490800720c */ /* 0x004fe20004721270 */
[----:B------:R-:W2:Y:S01]  /*a6f00*/  LDL.LU R9, [R1+0x1dfc] ;  /* 0x001dfc0001097983 */ /* 0x000ea20000300800 */
[CC--:B------:R-:W-:Y:S01]  /*a6f10*/  LEA R6, P5, R5.reuse, R2.reuse, 0x2 ;  /* 0x0000000205067211 */ /* 0x0c0fe200078a10ff */
[C-C-:B------:R-:W-:Y:S02]  /*a6f20*/  IMAD.IADD R65, R5.reuse, 0x1, R4.reuse ;  /* 0x0000000105417824 */ /* 0x140fe400078e0204 */
[----:B------:R-:W4:Y:S01]  /*a6f30*/  LDC R72, c[0x0][0x22c] ;  /* 0x00008b00ff487b82 */ /* 0x000f220000000800 */
[----:B------:R-:W2:Y:S01]  /*a6f40*/  LDL.LU R8, [R1+0x1e04] ;  /* 0x001e040001087983 */ /* 0x000ea20000300800 */
[----:B------:R-:W-:Y:S01]  /*a6f50*/  LEA.HI.X.SX32 R7, R5, R3, 0x2, P5 ;  /* 0x0000000305077211 */ /* 0x000fe200028f16ff */
[C---:B------:R-:W-:Y:S01]  /*a6f60*/  IMAD.IADD R0, R65.reuse, 0x1, R4 ;  /* 0x0000000141007824 */ /* 0x040fe200078e0204 */
[----:B------:R-:W-:Y:S01]  /*a6f70*/  LEA R64, P6, R65, R2, 0x2 ;  /* 0x0000000241407211 */ /* 0x000fe200078c10ff */
[----:B------:R-:W2:Y:S03]  /*a6f80*/  LDL.LU R12, [R1+0x1e00] ;  /* 0x001e0000010c7983 */ /* 0x000ea60000300800 */
[----:B------:R-:W2:Y:S01]  /*a6f90*/  LDC R73, c[0x0][0x22c] ;  /* 0x00008b00ff497b82 */ /* 0x000ea20000000800 */
[----:B------:R1:W-:Y:S01]  /*a6fa0*/  @P4 STG.E desc[UR60][R6.64], R242 ;  /* 0x000000f206004986 */ /* 0x0003e2000c10193c */
[----:B------:R-:W-:-:S02]  /*a6fb0*/  IADD3 R5, R0, R4, RZ ;  /* 0x0000000400057210 */ /* 0x000fc40007ffe0ff */
[----:B---3--:R-:W-:-:S04]  /*a6fc0*/  ISETP.LT.AND P4, PT, R11, R71, !P0 ;  /* 0x000000470b00720c */ /* 0x008fc80004781270 */
[----:B------:R-:W3:Y:S01]  /*a6fd0*/  LDC R70, c[0x0][0x22c] ;  /* 0x00008b00ff467b82 */ /* 0x000ee20000000800 */
[----:B------:R-:W2:Y:S01]  /*a6fe0*/  LDL.LU R11, [R1+0x1e08] ;  /* 0x001e0800010b7983 */ /* 0x000ea20000300800 */
[----:B------:R-:W-:Y:S02]  /*a6ff0*/  LEA.HI.X.SX32 R65, R65, R3, 0x2, P6 ;  /* 0x0000000341417211 */ /* 0x000fe400030f16ff */
[----:B------:R-:W-:-:S04]  /*a7000*/  LEA R68, P6, R5, R2, 0x2 ;  /* 0x0000000205447211 */ /* 0x000fc800078c10ff */
[----:B------:R-:W2:Y:S01]  /*a7010*/  LDC R71, c[0x0][0x22c] ;  /* 0x00008b00ff477b82 */ /* 0x000ea20000000800 */
[C---:B------:R-:W-:Y:S01]  /*a7020*/  LEA.HI.X.SX32 R69, R5.reuse, R3, 0x2, P6 ;  /* 0x0000000305457211 */ /* 0x040fe200030f16ff */
[----:B------:R-:W-:Y:S01]  /*a7030*/  IMAD.IADD R5, R5, 0x1, R4 ;  /* 0x0000000105057824 */ /* 0x000fe200078e0204 */
[----:B------:R-:W-:-:S04]  /*a7040*/  LEA R66, P5, R0, R2, 0x2 ;  /* 0x0000000200427211 */ /* 0x000fc800078a10ff */
[-C--:B------:R-:W-:Y:S01]  /*a7050*/  LEA.HI.X.SX32 R67, R0, R3.reuse, 0x2, P5 ;  /* 0x0000000300437211 */ /* 0x080fe200028f16ff */
[----:B-1----:R-:W1:Y:S01]  /*a7060*/  LDC R242, c[0x0][0x248] ;  /* 0x00009200fff27b82 */ /* 0x002e620000000800 */
[C---:B------:R-:W-:Y:S01]  /*a7070*/  LEA R6, P5, R5.reuse, R2, 0x2 ;  /* 0x0000000205067211 */ /* 0x040fe200078a10ff */
[----:B------:R4:W-:Y:S03]  /*a7080*/  @P3 STG.E desc[UR60][R64.64], R247 ;  /* 0x000000f740003986 */ /* 0x0009e6000c10193c */
[----:B------:R-:W-:Y:S01]  /*a7090*/  LEA.HI.X.SX32 R7, R5, R3, 0x2, P5 ;  /* 0x0000000305077211 */ /* 0x000fe200028f16ff */
[----:B------:R-:W-:Y:S01]  /*a70a0*/  @P2 STG.E desc[UR60][R66.64], R243 ;  /* 0x000000f342002986 */ /* 0x000fe2000c10193c */
[----:B---3--:R-:W-:-:S03]  /*a70b0*/  ISETP.LT.AND P3, PT, R13, R70, !P0 ;  /* 0x000000460d00720c */ /* 0x008fc60004761270 */
[----:B------:R-:W-:Y:S01]  /*a70c0*/  @P1 STG.E desc[UR60][R68.64], R236 ;  /* 0x000000ec44001986 */ /* 0x000fe2000c10193c */
[----:B------:R-:W3:Y:S03]  /*a70d0*/  LDC R70, c[0x0][0x22c] ;  /* 0x00008b00ff467b82 */ /* 0x000ee60000000800 */
[----:B------:R1:W-:Y:S01]  /*a70e0*/  @P4 STG.E desc[UR60][R6.64], R232 ;  /* 0x000000e806004986 */ /* 0x0003e2000c10193c */
[----:B----4-:R-:W-:-:S03]  /*a70f0*/  ISETP.LT.AND P2, PT, R10, R72, !P0 ;  /* 0x000000480a00720c */ /* 0x010fc60004741270 */
[----:B------:R-:W4:Y:S01]  /*a7100*/  LDL.LU R10, [R1+0x1e0c] ;  /* 0x001e0c00010a7983 */ /* 0x000f220000300800 */
[----:B------:R-:W3:Y:S01]  /*a7110*/  LDC R72, c[0x0][0x22c] ;  /* 0x00008b00ff487b82 */ /* 0x000ee20000000800 */
[----:B------:R-:W-:-:S07]  /*a7120*/  IMAD.IADD R65, R5, 0x1, R4 ;  /* 0x0000000105417824 */ /* 0x000fce00078e0204 */
[----:B-1----:R-:W1:Y:S08]  /*a7130*/  LDC R232, c[0x0][0x248] ;  /* 0x00009200ffe87b82 */ /* 0x002e700000000800 */
[----:B------:R-:W1:Y:S08]  /*a7140*/  LDC R236, c[0x0][0x248] ;  /* 0x00009200ffec7b82 */ /* 0x000e700000000800 */
[----:B------:R-:W1:Y:S08]  /*a7150*/  LDC R243, c[0x0][0x248] ;  /* 0x00009200fff37b82 */ /* 0x000e700000000800 */
[----:B------:R-:W1:Y:S01]  /*a7160*/  LDC R247, c[0x0][0x248] ;  /* 0x00009200fff77b82 */ /* 0x000e620000000800 */
[----:B--2---:R-:W-:-:S02]  /*a7170*/  ISETP.LT.AND P1, PT, R9, R73, !P0 ;  /* 0x000000490900720c */ /* 0x004fc40004721270 */
[----:B------:R-:W2:Y:S01]  /*a7180*/  LDL.LU R9, [R1+0x1e14] ;  /* 0x001e140001097983 */ /* 0x000ea20000300800 */
[----:B------:R-:W-:-:S04]  /*a7190*/  ISETP.LT.AND P4, PT, R8, R71, !P0 ;  /* 0x000000470800720c */ /* 0x000fc80004781270 */
[----:B------:R-:W4:Y:S01]  /*a71a0*/  LDC R73, c[0x0][0x22c] ;  /* 0x00008b00ff497b82 */ /* 0x000f220000000800 */
[----:B------:R-:W2:Y:S04]  /*a71b0*/  LDL.LU R13, [R1+0x1e10] ;  /* 0x001e1000010d7983 */ /* 0x000ea80000300800 */
[----:B------:R-:W2:Y:S01]  /*a71c0*/  LDL.LU R8, [R1+0x1e18] ;  /* 0x001e180001087983 */ /* 0x000ea20000300800 */
[C---:B------:R-:W-:Y:S02]  /*a71d0*/  IADD3 R0, R65.reuse, R4, RZ ;  /* 0x0000000441007210 */ /* 0x040fe40007ffe0ff */
[CC--:B------:R-:W-:Y:S01]  /*a71e0*/  LEA R64, P6, R65.reuse, R2.reuse, 0x2 ;  /* 0x0000000241407211 */ /* 0x0c0fe200078c10ff */
[----:B------:R-:W2:Y:S01]  /*a71f0*/  LDC R71, c[0x0][0x22c] ;  /* 0x00008b00ff477b82 */ /* 0x000ea20000000800 */
[C---:B------:R-:W-:Y:S01]  /*a7200*/  LEA R66, P5, R0.reuse, R2, 0x2 ;  /* 0x0000000200427211 */ /* 0x040fe200078a10ff */
[----:B------:R-:W-:Y:S01]  /*a7210*/  IMAD.IADD R5, R0, 0x1, R4 ;  /* 0x0000000100057824 */ /* 0x000fe200078e0204 */
[----:B------:R-:W-:-:S02]  /*a7220*/  LEA.HI.X.SX32 R65, R65, R3, 0x2, P6 ;  /* 0x0000000341417211 */ /* 0x000fc400030f16ff */
[-C--:B------:R-:W-:Y:S02]  /*a7230*/  LEA.HI.X.SX32 R67, R0, R3.reuse, 0x2, P5 ;  /* 0x0000000300437211 */ /* 0x080fe400028f16ff */
[C---:B------:R-:W-:Y:S01]  /*a7240*/  LEA R68, P6, R5.reuse, R2, 0x2 ;  /* 0x0000000205447211 */ /* 0x040fe200078c10ff */
[----:B------:R1:W-:Y:S01]  /*a7250*/  @P3 STG.E desc[UR60][R64.64], R237 ;  /* 0x000000ed40003986 */ /* 0x0003e2000c10193c */
[----:B---3--:R-:W-:Y:S02]  /*a7260*/  ISETP.LT.AND P3, PT, R12, R70, !P0 ;  /* 0x000000460c00720c */ /* 0x008fe40004761270 */
[C---:B------:R-:W-:Y:S01]  /*a7270*/  LEA.HI.X.SX32 R69, R5.reuse, R3, 0x2, P6 ;  /* 0x0000000305457211 */ /* 0x040fe200030f16ff */
[----:B------:R3:W-:Y:S01]  /*a7280*/  @P2 STG.E desc[UR60][R66.64], R233 ;  /* 0x000000e942002986 */ /* 0x0007e2000c10193c */
[----:B------:R-:W-:Y:S01]  /*a7290*/  IMAD.IADD R5, R5, 0x1, R4 ;  /* 0x0000000105057824 */ /* 0x000fe200078e0204 */
[----:B------:R-:W-:Y:S01]  /*a72a0*/  ISETP.LT.AND P2, PT, R11, R72, !P0 ;  /* 0x000000480b00720c */ /* 0x000fe20004741270 */
[----:B------:R-:W2:Y:S01]  /*a72b0*/  LDC R70, c[0x0][0x22c] ;  /* 0x00008b00ff467b82 */ /* 0x000ea20000000800 */
[----:B------:R-:W2:Y:S02]  /*a72c0*/  LDL.LU R12, [R1+0x1e1c] ;  /* 0x001e1c00010c7983 */ /* 0x000ea40000300800 */
[----:B-1----:R-:W-:-:S02]  /*a72d0*/  IADD3 R65, R5, R4, RZ ;  /* 0x0000000405417210 */ /* 0x002fc40007ffe0ff */
[----:B------:R-:W-:Y:S03]  /*a72e0*/  @P1 STG.E desc[UR60][R68.64], R238 ;  /* 0x000000ee44001986 */ /* 0x000fe6000c10193c */
[----:B------:R-:W1:Y:S01]  /*a72f0*/  LDC R72, c[0x0][0x22c] ;  /* 0x00008b00ff487b82 */ /* 0x000e620000000800 */
[-C--:B------:R-:W-:Y:S01]  /*a7300*/  LEA R6, P5, R5, R2.reuse, 0x2 ;  /* 0x0000000205067211 */ /* 0x080fe200078a10ff */
[C---:B------:R-:W-:Y:S01]  /*a7310*/  IMAD.IADD R0, R65.reuse, 0x1, R4 ;  /* 0x0000000141007824 */ /* 0x040fe200078e0204 */
[-C--:B------:R-:W-:Y:S01]  /*a7320*/  LEA R64, P6, R65, R2.reuse, 0x2 ;  /* 0x0000000241407211 */ /* 0x080fe200078c10ff */
[----:B------:R-:W2:Y:S01]  /*a7330*/  LDL.LU R11, [R1+0x1e24] ;  /* 0x001e2400010b7983 */ /* 0x000ea20000300800 */
[-C--:B------:R-:W-:Y:S02]  /*a7340*/  LEA.HI.X.SX32 R7, R5, R3.reuse, 0x2, P5 ;  /* 0x0000000305077211 */ /* 0x080fe400028f16ff */
[----:B---3--:R-:W-:Y:S01]  /*a7350*/  LEA R66, P5, R0, R2, 0x2 ;  /* 0x0000000200427211 */ /* 0x008fe200078a10ff */
[----:B------:R-:W3:Y:S01]  /*a7360*/  LDC R233, c[0x0][0x248] ;  /* 0x00009200ffe97b82 */ /* 0x000ee20000000800 */
[----:B------:R-:W-:-:S02]  /*a7370*/  LEA.HI.X.SX32 R65, R65, R3, 0x2, P6 ;  /* 0x0000000341417211 */ /* 0x000fc400030f16ff */
[----:B------:R-:W-:Y:S01]  /*a7380*/  LEA.HI.X.SX32 R67, R0, R3, 0x2, P5 ;  /* 0x0000000300437211 */ /* 0x000fe200028f16ff */
[----:B------:R4:W-:Y:S02]  /*a7390*/  @P4 STG.E desc[UR60][R6.64], R234 ;  /* 0x000000ea06004986 */ /* 0x0009e4000c10193c */
[----:B----4-:R-:W-:Y:S02]  /*a73a0*/  ISETP.LT.AND P1, PT, R10, R73, !P0 ;  /* 0x000000490a00720c */ /* 0x010fe40004721270 */
[----:B------:R-:W-:Y:S01]  /*a73b0*/  @P3 STG.E desc[UR60][R64.64], R239 ;  /* 0x000000ef40003986 */ /* 0x000fe2000c10193c */
[----:B------:R-:W4:Y:S03]  /*a73c0*/  LDC R73, c[0x0][0x22c] ;  /* 0x00008b00ff497b82 */ /* 0x000f260000000800 */
[----:B------:R-:W3:Y:S04]  /*a73d0*/  LDL.LU R10, [R1+0x1e20] ;  /* 0x001e2000010a7983 */ /* 0x000ee80000300800 */
[----:B------:R1:W-:Y:S01]  /*a73e0*/  @P2 STG.E desc[UR60][R66.64], R235 ;  /* 0x000000eb42002986 */ /* 0x0003e2000c10193c */
[----:B------:R-:W-:Y:S01]  /*a73f0*/  IMAD.IADD R5, R0, 0x1, R4 ;  /* 0x0000000100057824 */ /* 0x000fe200078e0204 */
[----:B------:R-:W3:Y:S08]  /*a7400*/  LDC R234, c[0x0][0x248] ;  /* 0x00009200ffea7b82 */ /* 0x000ef00000000800 */
[----:B------:R-:W3:Y:S08]  /*a7410*/  LDC R237, c[0x0][0x248] ;  /* 0x00009200ffed7b82 */ /* 0x000ef00000000800 */
[----:B-1----:R-:W1:Y:S08]  /*a7420*/  LDC R235, c[0x0][0x248] ;  /* 0x00009200ffeb7b82 */ /* 0x002e700000000800 */
[----:B------:R-:W1:Y:S08]  /*a7430*/  LDC R238, c[0x0][0x248] ;  /* 0x00009200ffee7b82 */ /* 0x000e700000000800 */
[----:B------:R-:W1:Y:S01]  /*a7440*/  LDC R239, c[0x0][0x248] ;  /* 0x00009200ffef7b82 */ /* 0x000e620000000800 */
[----:B--2---:R-:W-:-:S02]  /*a7450*/  ISETP.LT.AND P4, PT, R9, R71, !P0 ;  /* 0x000000470900720c */ /* 0x004fc40004781270 */
[----:B------:R-:W2:Y:S01]  /*a7460*/  LDL.LU R9, [R1+0x1e28] ;  /* 0x001e280001097983 */ /* 0x000ea20000300800 */
[----:B------:R-:W-:-:S04]  /*a7470*/  ISETP.LT.AND P2, PT, R8, R72, !P0 ;  /* 0x000000480800720c */ /* 0x000fc80004741270 */
[----:B------:R-:W1:Y:S01]  /*a7480*/  LDC R71, c[0x0][0x22c] ;  /* 0x00008b00ff477b82 */ /* 0x000e620000000800 */
[----:B------:R-:W2:Y:S01]  /*a7490*/  LDL.LU R8, [R1+0x1e34] ;  /* 0x001e340001087983 */ /* 0x000ea20000300800 */
[----:B------:R-:W-:Y:S02]  /*a74a0*/  LEA R68, P6, R5, R2, 0x2 ;  /* 0x0000000205447211 */ /* 0x000fe400078c10ff */
[----:B------:R-:W-:Y:S01]  /*a74b0*/  ISETP.LT.AND P3, PT, R13, R70, !P0 ;  /* 0x000000460d00720c */ /* 0x000fe20004761270 */
[----:B------:R-:W2:Y:S01]  /*a74c0*/  LDL.LU R14, [R1+0x1e48] ;  /* 0x001e4800010e7983 */ /* 0x000ea20000300800 */
[C---:B------:R-:W-:Y:S02]  /*a74d0*/  LEA.HI.X.SX32 R69, R5.reuse, R3, 0x2, P6 ;  /* 0x0000000305457211 */ /* 0x040fe400030f16ff */
[----:B------:R-:W-:Y:S01]  /*a74e0*/  IADD3 R5, R5, R4, RZ ;  /* 0x0000000405057210 */ /* 0x000fe20007ffe0ff */
[----:B------:R-:W3:Y:S01]  /*a74f0*/  LDC R70, c[0x0][0x22c] ;  /* 0x00008b00ff467b82 */ /* 0x000ee20000000800 */
[----:B------:R-:W2:Y:S04]  /*a7500*/  LDL.LU R13, [R1+0x1e40] ;  /* 0x001e4000010d7983 */ /* 0x000ea80000300800 */
[----:B------:R4:W-:Y:S01]  /*a7510*/  @P1 STG.E desc[UR60][R68.64], R228 ;  /* 0x000000e444001986 */ /* 0x0009e2000c10193c */
[----:B------:R-:W-:-:S02]  /*a7520*/  IMAD.IADD R65, R5, 0x1, R4 ;  /* 0x0000000105417824 */ /* 0x000fc400078e0204 */
[----:B------:R-:W2:Y:S01]  /*a7530*/  LDC R72, c[0x0][0x22c] ;  /* 0x00008b00ff487b82 */ /* 0x000ea20000000800 */
[----:B----4-:R-:W-:Y:S02]  /*a7540*/  ISETP.LT.AND P1, PT, R12, R73, !P0 ;  /* 0x000000490c00720c */ /* 0x010fe40004721270 */
[----:B------:R-:W4:Y:S05]  /*a7550*/  LDL.LU R12, [R1+0x1e4c] ;  /* 0x001e4c00010c7983 */ /* 0x000f2a0000300800 */
[----:B------:R-:W2:Y:S01]  /*a7560*/  LDC R73, c[0x0][0x22c] ;  /* 0x00008b00ff497b82 */ /* 0x000ea20000000800 */
[-C--:B------:R-:W-:Y:S01]  /*a7570*/  LEA R6, P5, R5, R2.reuse, 0x2 ;  /* 0x0000000205067211 */ /* 0x080fe200078a10ff */
[C---:B------:R-:W-:Y:S01]  /*a7580*/  IMAD.IADD R0, R65.reuse, 0x1, R4 ;  /* 0x0000000141007824 */ /* 0x040fe200078e0204 */
[----:B------:R-:W-:-:S02]  /*a7590*/  LEA R64, P6, R65, R2, 0x2 ;  /* 0x0000000241407211 */ /* 0x000fc400078c10ff */
[-C--:B------:R-:W-:Y:S02]  /*a75a0*/  LEA.HI.X.SX32 R7, R5, R3.reuse, 0x2, P5 ;  /* 0x0000000305077211 */ /* 0x080fe400028f16ff */
[C---:B------:R-:W-:Y:S02]  /*a75b0*/  IADD3 R5, R0.reuse, R4, RZ ;  /* 0x0000000400057210 */ /* 0x040fe40007ffe0ff */
[CC--:B------:R-:W-:Y:S02]  /*a75c0*/  LEA R66, P5, R0.reuse, R2.reuse, 0x2 ;  /* 0x0000000200427211 */ /* 0x0c0fe400078a10ff */
[-C--:B------:R-:W-:Y:S02]  /*a75d0*/  LEA.HI.X.SX32 R65, R65, R3.reuse, 0x2, P6 ;  /* 0x0000000341417211 */ /* 0x080fe400030f16ff */
[----:B------:R-:W-:Y:S02]  /*a75e0*/  LEA R68, P6, R5, R2, 0x2 ;  /* 0x0000000205447211 */ /* 0x000fe400078c10ff */
[----:B------:R-:W-:-:S02]  /*a75f0*/  LEA.HI.X.SX32 R67, R0, R3, 0x2, P5 ;  /* 0x0000000300437211 */ /* 0x000fc400028f16ff */
[----:B------:R-:W-:Y:S01]  /*a7600*/  LEA.HI.X.SX32 R69, R5, R3, 0x2, P6 ;  /* 0x0000000305457211 */ /* 0x000fe200030f16ff */
[----:B------:R-:W-:Y:S01]  /*a7610*/  @P4 STG.E desc[UR60][R6.64], R224 ;  /* 0x000000e006004986 */ /* 0x000fe2000c10193c */
[----:B-1----:R-:W-:Y:S01]  /*a7620*/  ISETP.LT.AND P4, PT, R11, R71, !P0 ;  /* 0x000000470b00720c */ /* 0x002fe20004781270 */
[----:B------:R-:W-:Y:S01]  /*a7630*/  IMAD.IADD R5, R5, 0x1, R4 ;  /* 0x0000000105057824 */ /* 0x000fe200078e0204 */
[----:B------:R-:W1:Y:S01]  /*a7640*/  LDC R71, c[0x0][0x22c] ;  /* 0x00008b00ff477b82 */ /* 0x000e620000000800 */
[----:B------:R2:W-:Y:S01]  /*a7650*/  @P3 STG.E desc[UR60][R64.64], R229 ;  /* 0x000000e540003986 */ /* 0x0005e2000c10193c */
[----:B---3--:R-:W-:-:S03]  /*a7660*/  ISETP.LT.AND P3, PT, R10, R70, !P0 ;  /* 0x000000460a00720c */ /* 0x008fc60004761270 */
[----:B------:R3:W-:Y:S03]  /*a7670*/  @P2 STG.E desc[UR60][R66.64], R225 ;  /* 0x000000e142002986 */ /* 0x0007e6000c10193c */
[----:B------:R-:W1:Y:S01]  /*a7680*/  LDC R70, c[0x0][0x22c] ;  /* 0x00008b00ff467b82 */ /* 0x000e620000000800 */
[----:B------:R-:W4:Y:S04]  /*a7690*/  LDL.LU R11, [R1+0x1e5c] ;  /* 0x001e5c00010b7983 */ /* 0x000f280000300800 */
[----:B------:R3:W-:Y:S04]  /*a76a0*/  @P1 STG.E desc[UR60][R68.64], R230 ;  /* 0x000000e644001986 */ /* 0x0007e8000c10193c */
[----:B------:R-:W4:Y:S01]  /*a76b0*/  LDL.LU R10, [R1+0x1e70] ;  /* 0x001e7000010a7983 */ /* 0x000f220000300800 */
[----:B--2---:R-:W-:-:S03]  /*a76c0*/  ISETP.LT.AND P2, PT, R9, R72, !P0 ;  /* 0x000000480900720c */ /* 0x004fc60004741270 */
[----:B------:R-:W2:Y:S01]  /*a76d0*/  LDL.LU R9, [R1+0x1e78] ;  /* 0x001e780001097983 */ /* 0x000ea20000300800 */
[----:B------:R-:W4:Y:S01]  /*a76e0*/  LDC R72, c[0x0][0x22c] ;  /* 0x00008b00ff487b82 */ /* 0x000f220000000800 */
[----:B------:R-:W-:Y:S02]  /*a76f0*/  ISETP.LT.AND P1, PT, R8, R73, !P0 ;  /* 0x000000490800720c */ /* 0x000fe40004721270 */
[----:B------:R-:W2:Y:S01]  /*a7700*/  LDL.LU R8, [R1+0x1e74] ;  /* 0x001e740001087983 */ /* 0x000ea20000300800 */
[C---:B------:R-:W-:Y:S01]  /*a7710*/  IMAD.IADD R65, R5.reuse, 0x1, R4 ;  /* 0x0000000105417824 */ /* 0x040fe200078e0204 */
[----:B------:R-:W-:-:S03]  /*a7720*/  LEA R6, P5, R5, R2, 0x2 ;  /* 0x0000000205067211 */ /* 0x000fc600078a10ff */
[----:B------:R-:W4:Y:S01]  /*a7730*/  LDC R73, c[0x0][0x22c] ;  /* 0x00008b00ff497b82 */ /* 0x000f220000000800 */
[----:B------:R-:W-:Y:S02]  /*a7740*/  IADD3 R0, R65, R4, RZ ;  /* 0x0000000441007210 */ /* 0x000fe40007ffe0ff */
[-C--:B------:R-:W-:Y:S02]  /*a7750*/  LEA.HI.X.SX32 R7, R5, R3.reuse, 0x2, P5 ;  /* 0x0000000305077211 */ /* 0x080fe400028f16ff */
[CC--:B------:R-:W-:Y:S01]  /*a7760*/  LEA R64, P6, R65.reuse, R2.reuse, 0x2 ;  /* 0x0000000241407211 */ /* 0x0c0fe200078c10ff */
[C---:B------:R-:W-:Y:S01]  /*a7770*/  IMAD.IADD R5, R0.reuse, 0x1, R4 ;  /* 0x0000000100057824 */ /* 0x040fe200078e0204 */
[CC--:B---3--:R-:W-:Y:S02]  /*a7780*/  LEA R66, P5, R0.reuse, R2.reuse, 0x2 ;  /* 0x0000000200427211 */ /* 0x0c8fe400078a10ff */
[-C--:B------:R-:W-:Y:S02]  /*a7790*/  LEA.HI.X.SX32 R65, R65, R3.reuse, 0x2, P6 ;  /* 0x0000000341417211 */ /* 0x080fe400030f16ff */
[----:B------:R-:W-:Y:S01]  /*a77a0*/  LEA.HI.X.SX32 R67, R0, R3, 0x2, P5 ;  /* 0x0000000300437211 */ /* 0x000fe200028f16ff */
[----:B------:R-:W-:Y:S01]  /*a77b0*/  @P4 STG.E desc[UR60][R6.64], R226 ;  /* 0x000000e206004986 */ /* 0x000fe2000c10193c */
[----:B------:R-:W-:-:S03]  /*a77c0*/  LEA R68, P6, R5, R2, 0x2 ;  /* 0x0000000205447211 */ /* 0x000fc600078c10ff */
[----:B------:R3:W-:Y:S01]  /*a77d0*/  @P3 STG.E desc[UR60][R64.64], R231 ;  /* 0x000000e740003986 */ /* 0x0007e2000c10193c */
[----:B-1----:R-:W-:Y:S02]  /*a77e0*/  ISETP.LT.AND P3, PT, R13, R70, !P0 ;  /* 0x000000460d00720c */ /* 0x002fe40004761270 */
[C---:B------:R-:W-:Y:S01]  /*a77f0*/  LEA.HI.X.SX32 R69, R5.reuse, R3, 0x2, P6 ;  /* 0x0000000305457211 */ /* 0x040fe200030f16ff */
[----:B------:R1:W-:Y:S01]  /*a7800*/  @P2 STG.E desc[UR60][R66.64], R227 ;  /* 0x000000e342002986 */ /* 0x0003e2000c10193c */
[----:B----4-:R-:W-:Y:S01]  /*a7810*/  ISETP.LT.AND P2, PT, R12, R72, !P0 ;  /* 0x000000480c00720c */ /* 0x010fe20004741270 */
[----:B------:R-:W4:Y:S01]  /*a7820*/  LDC R70, c[0x0][0x22c] ;  /* 0x00008b00ff467b82 */ /* 0x000f220000000800 */
[----:B------:R-:W-:Y:S01]  /*a7830*/  ISETP.LT.AND P4, PT, R14, R71, !P0 ;  /* 0x000000470e00720c */ /* 0x000fe20004781270 */
[----:B------:R-:W-:Y:S01]  /*a7840*/  IMAD.IADD R5, R5, 0x1, R4 ;  /* 0x0000000105057824 */ /* 0x000fe200078e0204 */
[----:B------:R-:W2:Y:S05]  /*a7850*/  LDL.LU R12, [R1+0x1e7c] ;  /* 0x001e7c00010c7983 */ /* 0x000eaa0000300800 */
[----:B------:R-:W2:Y:S01]  /*a7860*/  LDC R72, c[0x0][0x22c] ;  /* 0x00008b00ff487b82 */ /* 0x000ea20000000800 */
[----:B---3--:R-:W-:-:S07]  /*a7870*/  IADD3 R65, R5, R4, RZ ;  /* 0x0000000405417210 */ /* 0x008fce0007ffe0ff */
[----:B------:R-:W3:Y:S01]  /*a7880*/  LDC R71, c[0x0][0x22c] ;  /* 0x00008b00ff477b82 */ /* 0x000ee20000000800 */
[-C--:B------:R-:W-:Y:S01]  /*a7890*/  LEA R6, P5, R5, R2.reuse, 0x2 ;  /* 0x0000000205067211 */ /* 0x080fe200078a10ff */
[C---:B------:R-:W-:Y:S01]  /*a78a0*/  IMAD.IADD R0, R65.reuse, 0x1, R4 ;  /* 0x0000000141007824 */ /* 0x040fe200078e0204 */
[-C--:B------:R-:W-:Y:S02]  /*a78b0*/  LEA R64, P6, R65, R2.reuse, 0x2 ;  /* 0x0000000241407211 */ /* 0x080fe400078c10ff */
[-C--:B------:R-:W-:Y:S02]  /*a78c0*/  LEA.HI.X.SX32 R7, R5, R3.reuse, 0x2, P5 ;  /* 0x0000000305077211 */ /* 0x080fe400028f16ff */
[C---:B-1----:R-:W-:Y:S02]  /*a78d0*/  LEA R66, P5, R0.reuse, R2, 0x2 ;  /* 0x0000000200427211 */ /* 0x042fe400078a10ff */
[-C--:B------:R-:W-:Y:S02]  /*a78e0*/  LEA.HI.X.SX32 R65, R65, R3.reuse, 0x2, P6 ;  /* 0x0000000341417211 */ /* 0x080fe400030f16ff */
[----:B------:R-:W-:Y:S01]  /*a78f0*/  LEA.HI.X.SX32 R67, R0, R3, 0x2, P5 ;  /* 0x0000000300437211 */ /* 0x000fe200028f16ff */
[----:B------:R1:W-:Y:S01]  /*a7900*/  @P1 STG.E desc[UR60][R68.64], R220 ;  /* 0x000000dc44001986 */ /* 0x0003e2000c10193c */
[----:B------:R-:W-:-:S02]  /*a7910*/  ISETP.LT.AND P1, PT, R11, R73, !P0 ;  /* 0x000000490b00720c */ /* 0x000fc40004721270 */
[----:B------:R-:W3:Y:S01]  /*a7920*/  LDC R73, c[0x0][0x22c] ;  /* 0x00008b00ff497b82 */ /* 0x000ee20000000800 */
[----:B------:R-:W-:Y:S01]  /*a7930*/  @P4 STG.E desc[UR60][R6.64], R216 ;  /* 0x000000d806004986 */ /* 0x000fe2000c10193c */
[----:B----4-:R-:W-:-:S03]  /*a7940*/  ISETP.LT.AND P4, PT, R10, R70, !P0 ;  /* 0x000000460a00720c */ /* 0x010fc60004781270 */
[----:B------:R-:W4:Y:S01]  /*a7950*/  LDL.LU R11, [R1+0x1e84] ;  /* 0x001e8400010b7983 */ /* 0x000f220000300800 */
[----:B------:R-:W-:Y:S02]  /*a7960*/  IMAD.IADD R5, R0, 0x1, R4 ;  /* 0x0000000100057824 */ /* 0x000fe400078e0204 */
[----:B------:R-:W4:Y:S01]  /*a7970*/  LDC R70, c[0x0][0x22c] ;  /* 0x00008b00ff467b82 */ /* 0x000f220000000800 */
[----:B------:R3:W-:Y:S04]  /*a7980*/  @P3 STG.E desc[UR60][R64.64], R221 ;  /* 0x000000dd40003986 */ /* 0x0007e8000c10193c */
[----:B------:R3:W-:Y:S04]  /*a7990*/  @P2 STG.E desc[UR60][R66.64], R217 ;  /* 0x000000d942002986 */ /* 0x0007e8000c10193c */
[----:B------:R-:W4:Y:S01]  /*a79a0*/  LDL.LU R10, [R1+0x1e98] ;  /* 0x001e9800010a7983 */ /* 0x000f220000300800 */
[----:B--2---:R-:W-:-:S03]  /*a79b0*/  ISETP.LT.AND P3, PT, R9, R72, !P0 ;  /* 0x000000480900720c */ /* 0x004fc60004761270 */
[----:B------:R-:W2:Y:S01]  /*a79c0*/  LDL.LU R9, [R1+0x1e9c] ;  /* 0x001e9c0001097983 */ /* 0x000ea20000300800 */
[C---:B-1----:R-:W-:Y:S01]  /*a79d0*/  LEA R68, P6, R5.reuse, R2, 0x2 ;  /* 0x0000000205447211 */ /* 0x042fe200078c10ff */
[----:B------:R-:W1:Y:S01]  /*a79e0*/  LDC R72, c[0x0][0x22c] ;  /* 0x00008b00ff487b82 */ /* 0x000e620000000800 */
[----:B---3--:R-:W-:Y:S02]  /*a79f0*/  ISETP.LT.AND P2, PT, R8, R71, !P0 ;  /* 0x000000470800720c */ /* 0x008fe40004741270 */
[----:B------:R-:W3:Y:S01]  /*a7a00*/  LDL.LU R8, [R1+0x1ea0] ;  /* 0x001ea00001087983 */ /* 0x000ee20000300800 */
[----:B------:R-:W-:-:S04]  /*a7a10*/  LEA.HI.X.SX32 R69, R5, R3, 0x2, P6 ;  /* 0x0000000305457211 */ /* 0x000fc800030f16ff */
[----:B------:R-:W1:Y:S01]  /*a7a20*/  LDC R71, c[0x0][0x22c] ;  /* 0x00008b00ff477b82 */ /* 0x000e620000000800 */
[----:B------:R-:W-:Y:S01]  /*a7a30*/  IADD3 R5, R5, R4, RZ ;  /* 0x0000000405057210 */ /* 0x000fe20007ffe0ff */
[----:B------:R-:W3:Y:S04]  /*a7a40*/  LDL.LU R15, [R1+0x1eb8] ;  /* 0x001eb800010f7983 */ /* 0x000ee80000300800 */
[----:B------:R-:W3:Y:S01]  /*a7a50*/  LDL.LU R14, [R1+0x1eac] ;  /* 0x001eac00010e7983 */ /* 0x000ee20000300800 */
[----:B------:R-:W-:-:S03]  /*a7a60*/  IMAD.IADD R65, R5, 0x1, R4 ;  /* 0x0000000105417824 */ /* 0x000fc600078e0204 */
[----:B------:R1:W-:Y:S04]  /*a7a70*/  @P1 STG.E desc[UR60][R68.64], R222 ;  /* 0x000000de44001986 */ /* 0x0003e8000c10193c */
[----:B------:R-:W3:Y:S01]  /*a7a80*/  LDL.LU R13, [R1+0x1ec4] ;  /* 0x001ec400010d7983 */ /* 0x000ee20000300800 */
[----:B------:R-:W-:Y:S01]  /*a7a90*/  LEA R6, P5, R5, R2, 0x2 ;  /* 0x0000000205067211 */ /* 0x000fe200078a10ff */
[----:B------:R-:W-:Y:S01]  /*a7aa0*/  IMAD.IADD R0, R65, 0x1, R4 ;  /* 0x0000000141007824 */ /* 0x000fe200078e0204 */
[----:B------:R-:W-:Y:S02]  /*a7ab0*/  ISETP.LT.AND P1, PT, R12, R73, !P0 ;  /* 0x000000490c00720c */ /* 0x000fe40004721270 */
[----:B------:R-:W3:Y:S01]  /*a7ac0*/  LDC R73, c[0x0][0x22c] ;  /* 0x00008b00ff497b82 */ /* 0x000ee20000000800 */
[----:B------:R-:W3:Y:S01]  /*a7ad0*/  LDL.LU R12, [R1+0x1ec8] ;  /* 0x001ec800010c7983 */ /* 0x000ee20000300800 */
[----:B------:R-:W-:-:S02]  /*a7ae0*/  LEA.HI.X.SX32 R7, R5, R3, 0x2, P5 ;  /* 0x0000000305077211 */ /* 0x000fc400028f16ff */
[C---:B------:R-:W-:Y:S02]  /*a7af0*/  LEA R64, P6, R65.reuse, R2, 0x2 ;  /* 0x0000000241407211 */ /* 0x040fe400078c10ff */
[C---:B------:R-:W-:Y:S02]  /*a7b00*/  IADD3 R5, R0.reuse, R4, RZ ;  /* 0x0000000400057210 */ /* 0x040fe40007ffe0ff */
[CC--:B------:R-:W-:Y:S02]  /*a7b10*/  LEA R66, P5, R0.reuse, R2.reuse, 0x2 ;  /* 0x0000000200427211 */ /* 0x0c0fe400078a10ff */
[-C--:B------:R-:W-:Y:S02]  /*a7b20*/  LEA.HI.X.SX32 R65, R65, R3.reuse, 0x2, P6 ;  /* 0x0000000341417211 */ /* 0x080fe400030f16ff */
[----:B-1----:R-:W-:Y:S02]  /*a7b30*/  LEA R68, P6, R5, R2, 0x2 ;  /* 0x0000000205447211 */ /* 0x002fe400078c10ff */
[----:B------:R-:W-:-:S02]  /*a7b40*/  LEA.HI.X.SX32 R67, R0, R3, 0x2, P5 ;  /* 0x0000000300437211 */ /* 0x000fc400028f16ff */
[----:B------:R-:W-:Y:S01]  /*a7b50*/  LEA.HI.X.SX32 R69, R5, R3, 0x2, P6 ;  /* 0x0000000305457211 */ /* 0x000fe200030f16ff */
[----:B------:R-:W-:Y:S04]  /*a7b60*/  @P4 STG.E desc[UR60][R6.64], R218 ;  /* 0x000000da06004986 */ /* 0x000fe8000c10193c */
[----:B------:R1:W-:Y:S04]  /*a7b70*/  @P3 STG.E desc[UR60][R64.64], R223 ;  /* 0x000000df40003986 */ /* 0x0003e8000c10193c */
[----:B------:R-:W-:Y:S04]  /*a7b80*/  @P2 STG.E desc[UR60][R66.64], R219 ;  /* 0x000000db42002986 */ /* 0x000fe8000c10193c */
[----:B------:R1:W-:Y:S01]  /*a7b90*/  @P1 STG.E desc[UR60][R68.64], R212 ;  /* 0x000000d444001986 */ /* 0x0003e2000c10193c */
[----:B----4-:R-:W-:-:S03]  /*a7ba0*/  ISETP.LT.AND P4, PT, R11, R70, !P0 ;  /* 0x000000460b00720c */ /* 0x010fc60004781270 */
[----:B------:R-:W4:Y:S01]  /*a7bb0*/  LDL.LU R11, [R1+0x1ed8] ;  /* 0x001ed800010b7983 */ /* 0x000f220000300800 */
[--C-:B------:R-:W-:Y:S01]  /*a7bc0*/  IMAD.IADD R5, R5, 0x1, R4.reuse ;  /* 0x0000000105057824 */ /* 0x100fe200078e0204 */
[----:B------:R-:W1:Y:S01]  /*a7bd0*/  LDC R70, c[0x0][0x22c] ;  /* 0x00008b00ff467b82 */ /* 0x000e620000000800 */
[----:B------:R-:W-:Y:S02]  /*a7be0*/  ISETP.LT.AND P3, PT, R10, R71, !P0 ;  /* 0x000000470a00720c */ /* 0x000fe40004761270 */
[----:B------:R-:W4:Y:S01]  /*a7bf0*/  LDL.LU R10, [R1+0x1ef8] ;  /* 0x001ef800010a7983 */ /* 0x000f220000300800 */
[----:B--2---:R-:W-:Y:S02]  /*a7c00*/  ISETP.LT.AND P2, PT, R9, R74, !P0 ;  /* 0x0000004a0900720c */ /* 0x004fe40004741270 */
[----:B---3--:R-:W-:Y:S01]  /*a7c10*/  ISETP.LT.AND P1, PT, R8, R73, !P0 ;  /* 0x000000490800720c */ /* 0x008fe20004721270 */
[----:B------:R-:W2:Y:S01]  /*a7c20*/  LDL.LU R9, [R1+0x1ee8] ;  /* 0x001ee80001097983 */ /* 0x000ea20000300800 */
[C---:B-1----:R-:W-:Y:S01]  /*a7c30*/  IMAD.IADD R65, R5.reuse, 0x1, R4 ;  /* 0x0000000105417824 */ /* 0x042fe200078e0204 */
[----:B------:R-:W-:Y:S01]  /*a7c40*/  LEA R6, P5, R5, R2, 0x2 ;  /* 0x0000000205067211 */ /* 0x000fe200078a10ff */
[----:B------:R-:W1:Y:S01]  /*a7c50*/  LDC R71, c[0x0][0x22c] ;  /* 0x00008b00ff477b82 */ /* 0x000e620000000800 */
[----:B------:R-:W3:Y:S02]  /*a7c60*/  LDL.LU R8, [R1+0x1edc] ;  /* 0x001edc0001087983 */ /* 0x000ee40000300800 */
[----:B------:R-:W-:-:S02]  /*a7c70*/  IADD3 R0, R65, R4, RZ ;  /* 0x0000000441007210 */ /* 0x000fc40007ffe0ff */
[----:B------:R-:W-:-:S03]  /*a7c80*/  LEA.HI.X.SX32 R7, R5, R3, 0x2, P5 ;  /* 0x0000000305077211 */ /* 0x000fc600028f16ff */
[----:B------:R-:W1:Y:S01]  /*a7c90*/  LDC R74, c[0x0][0x22c] ;  /* 0x00008b00ff4a7b82 */ /* 0x000e620000000800 */
[----:B------:R-:W-:Y:S01]  /*a7ca0*/  LEA R64, P6, R65, R2, 0x2 ;  /* 0x0000000241407211 */ /* 0x000fe200078c10ff */
[----:B------:R-:W-:-:S03]  /*a7cb0*/  IMAD.IADD R5, R0, 0x1, R4 ;  /* 0x0000000100057824 */ /* 0x000fc600078e0204 */
[-C--:B------:R-:W-:Y:S02]  /*a7cc0*/  LEA.HI.X.SX32 R65, R65, R3.reuse, 0x2, P6 ;  /* 0x0000000341417211 */ /* 0x080fe400030f16ff */
[CC--:B------:R-:W-:Y:S01]  /*a7cd0*/  LEA R68, P6, R5.reuse, R2.reuse, 0x2 ;  /* 0x0000000205447211 */ /* 0x0c0fe200078c10ff */
[----:B------:R-:W4:Y:S01]  /*a7ce0*/  LDC R73, c[0x0][0x22c] ;  /* 0x00008b00ff497b82 */ /* 0x000f220000000800 */
[C---:B------:R-:W-:Y:S02]  /*a7cf0*/  LEA R66, P5, R0.reuse, R2, 0x2 ;  /* 0x0000000200427211 */ /* 0x040fe400078a10ff */
[CC--:B------:R-:W-:Y:S01]  /*a7d00*/  LEA.HI.X.SX32 R69, R5.reuse, R3.reuse, 0x2, P6 ;  /* 0x0000000305457211 */ /* 0x0c0fe200030f16ff */
[----:B------:R-:W-:Y:S01]  /*a7d10*/  IMAD.IADD R5, R5, 0x1, R4 ;  /* 0x0000000105057824 */ /* 0x000fe200078e0204 */
[----:B------:R-:W-:Y:S01]  /*a7d20*/  LEA.HI.X.SX32 R67, R0, R3, 0x2, P5 ;  /* 0x0000000300437211 */ /* 0x000fe200028f16ff */
[----:B------:R1:W-:Y:S04]  /*a7d30*/  @P4 STG.E desc[UR60][R6.64], R208 ;  /* 0x000000d006004986 */ /* 0x0003e8000c10193c */
[----:B------:R1:W-:Y:S01]  /*a7d40*/  @P3 STG.E desc[UR60][R64.64], R213 ;  /* 0x000000d540003986 */ /* 0x0003e2000c10193c */
[----:B------:R-:W-:-:S02]  /*a7d50*/  ISETP.LT.AND P3, PT, R14, R70, !P0 ;  /* 0x000000460e00720c */ /* 0x000fc40004761270 */
[----:B------:R-:W4:Y:S01]  /*a7d60*/  LDC R70, c[0x0][0x22c] ;  /* 0x00008b00ff467b82 */ /* 0x000f220000000800 */
[----:B------:R1:W-:Y:S02]  /*a7d70*/  @P2 STG.E desc[UR60][R66.64], R209 ;  /* 0x000000d142002986 */ /* 0x0003e4000c10193c */
[----:B-1----:R-:W-:Y:S02]  /*a7d80*/  LEA R6, P4, R5, R2, 0x2 ;  /* 0x0000000205067211 */ /* 0x002fe400078810ff */
[----:B------:R1:W-:Y:S01]  /*a7d90*/  @P1 STG.E desc[UR60][R68.64], R214 ;  /* 0x000000d644001986 */ /* 0x0003e2000c10193c */
[----:B------:R-:W-:Y:S02]  /*a7da0*/  ISETP.LT.AND P2, PT, R13, R72, !P0 ;  /* 0x000000480d00720c */ /* 0x000fe40004741270 */
[C---:B------:R-:W-:Y:S01]  /*a7db0*/  IADD3 R65, R5.reuse, R4, RZ ;  /* 0x0000000405417210 */ /* 0x040fe20007ffe0ff */
[----:B------:R-:W2:Y:S01]  /*a7dc0*/  LDC R72, c[0x0][0x22c] ;  /* 0x00008b00ff487b82 */ /* 0x000ea20000000800 */
[----:B------:R-:W-:-:S02]  /*a7dd0*/  LEA.HI.X.SX32 R7, R5, R3, 0x2, P4 ;  /* 0x0000000305077211 */ /* 0x000fc400020f16ff */
[----:B------:R-:W-:Y:S02]  /*a7de0*/  ISETP.LT.AND P1, PT, R15, R71, !P0 ;  /* 0x000000470f00720c */ /* 0x000fe40004721270 */
[----:B------:R-:W-:Y:S02]  /*a7df0*/  ISETP.LT.AND P4, PT, R12, R74, !P0 ;  /* 0x0000004a0c00720c */ /* 0x000fe40004781270 */
[----:B------:R-:W3:Y:S01]  /*a7e00*/  LDL.LU R12, [R1+0x1f0c] ;  /* 0x001f0c00010c7983 */ /* 0x000ee20000300800 */
[----:B------:R-:W3:Y:S01]  /*a7e10*/  LDC R71, c[0x0][0x22c] ;  /* 0x00008b00ff477b82 */ /* 0x000ee20000000800 */
[C---:B------:R-:W-:Y:S01]  /*a7e20*/  IMAD.IADD R0, R65.reuse, 0x1, R4 ;  /* 0x0000000141007824 */ /* 0x040fe200078e0204 */
[----:B------:R-:W-:-:S03]  /*a7e30*/  LEA R64, P6, R65, R2, 0x2 ;  /* 0x0000000241407211 */ /* 0x000fc600078c10ff */
[C---:B------:R-:W-:Y:S01]  /*a7e40*/  IMAD.IADD R5, R0.reuse, 0x1, R4 ;  /* 0x0000000100057824 */ /* 0x040fe200078e0204 */
[CC--:B------:R-:W-:Y:S02]  /*a7e50*/  LEA R66, P5, R0.reuse, R2.reuse, 0x2 ;  /* 0x0000000200427211 */ /* 0x0c0fe400078a10ff */
[-C--:B------:R-:W-:Y:S01]  /*a7e60*/  LEA.HI.X.SX32 R65, R65, R3.reuse, 0x2, P6 ;  /* 0x0000000341417211 */ /* 0x080fe200030f16ff */
[----:B------:R-:W3:Y:S01]  /*a7e70*/  LDC R15, c[0x0][0x248] ;  /* 0x00009200ff0f7b82 */ /* 0x000ee20000000800 */
[C---:B-1----:R-:W-:Y:S02]  /*a7e80*/  LEA R68, P6, R5.reuse, R2, 0x2 ;  /* 0x0000000205447211 */ /* 0x042fe400078c10ff */
[-C--:B------:R-:W-:Y:S02]  /*a7e90*/  LEA.HI.X.SX32 R67, R0, R3.reuse, 0x2, P5 ;  /* 0x0000000300437211 */ /* 0x080fe400028f16ff */
[----:B------:R-:W-:Y:S01]  /*a7ea0*/  LEA.HI.X.SX32 R69, R5, R3, 0x2, P6 ;  /* 0x0000000305457211 */ /* 0x000fe200030f16ff */
[----:B------:R-:W-:Y:S04]  /*a7eb0*/  @P1 STG.E desc[UR60][R6.64], R210 ;  /* 0x000000d206001986 */ /* 0x000fe8000c10193c */
[----:B------:R-:W-:Y:S04]  /*a7ec0*/  @P3 STG.E desc[UR60][R64.64], R215 ;  /* 0x000000d740003986 */ /* 0x000fe8000c10193c */
[----:B------:R1:W-:Y:S01]  /*a7ed0*/  @P2 STG.E desc[UR60][R66.64], R211 ;  /* 0x000000d342002986 */ /* 0x0003e2000c10193c */
[----:B----4-:R-:W-:-:S02]  /*a7ee0*/  ISETP.LT.AND P3, PT, R10, R73, !P0 ;  /* 0x000000490a00720c */ /* 0x010fc40004761270 */
[----:B------:R-:W-:Y:S01]  /*a7ef0*/  IADD3 R0, R5, R4, RZ ;  /* 0x0000000405007210 */ /* 0x000fe20007ffe0ff */
[----:B------:R4:W-:Y:S01]  /*a7f00*/  @P4 STG.E desc[UR60][R68.64], R204 ;  /* 0x000000cc44004986 */ /* 0x0009e2000c10193c */
[----:B------:R-:W-:Y:S01]  /*a7f10*/  ISETP.LT.AND P4, PT, R11, R70, !P0 ;  /* 0x000000460b00720c */ /* 0x000fe20004781270 */
[----:B------:R-:W4:Y:S02]  /*a7f20*/  LDC R73, c[0x0][0x22c] ;  /* 0x00008b00ff497b82 */ /* 0x000f240000000800 */
[----:B------:R-:W4:Y:S04]  /*a7f30*/  LDL.LU R11, [R1+0x1f18] ;  /* 0x001f1800010b7983 */ /* 0x000f280000300800 */
[----:B------:R-:W4:Y:S02]  /*a7f40*/  LDL.LU R10, [R1+0x1f14] ;  /* 0x001f1400010a7983 */ /* 0x000f240000300800 */
[----:B------:R-:W4:Y:S01]  /*a7f50*/  LDC R70, c[0x0][0x22c] ;  /* 0x00008b00ff467b82 */ /* 0x000f220000000800 */
[----:B--2---:R-:W-:-:S02]  /*a7f60*/  ISETP.LT.AND P2, PT, R9, R72, !P0 ;  /* 0x000000480900720c */ /* 0x004fc40004741270 */
[----:B------:R-:W2:Y:S01]  /*a7f70*/  LDL.LU R9, [R1+0x1f2c] ;  /* 0x001f2c0001097983 */ /* 0x000ea20000300800 */
[----:B---3--:R-:W-:Y:S01]  /*a7f80*/  ISETP.LT.AND P1, PT, R8, R71, !P0 ;  /* 0x000000470800720c */ /* 0x008fe20004721270 */
[C-C-:B-1----:R-:W-:Y:S02]  /*a7f90*/  IMAD.IADD R66, R0.reuse, 0x1, R4.reuse ;  /* 0x0000000100427824 */ /* 0x142fe400078e0204 */
[----:B------:R-:W3:Y:S01]  /*a7fa0*/  LDL.LU R8, [R1+0x1f40] ;  /* 0x001f400001087983 */ /* 0x000ee20000300800 */
[-C--:B------:R-:W-:Y:S01]  /*a7fb0*/  LEA R64, P5, R0, R2.reuse, 0x2 ;  /* 0x0000000200407211 */ /* 0x080fe200078a10ff */
[----:B------:R-:W1:Y:S01]  /*a7fc0*/  LDC R72, c[0x0][0x22c] ;  /* 0x00008b00ff487b82 */ /* 0x000e620000000800 */
[C---:B------:R-:W-:Y:S01]  /*a7fd0*/  IMAD.IADD R6, R66.reuse, 0x1, R4 ;  /* 0x0000000142067824 */ /* 0x040fe200078e0204 */
[----:B----4-:R-:W-:Y:S01]  /*a7fe0*/  LEA R68, P6, R66, R2, 0x2 ;  /* 0x0000000242447211 */ /* 0x010fe200078c10ff */
[----:B------:R-:W4:Y:S01]  /*a7ff0*/  LDL.LU R13, [R1+0x1f3c] ;  /* 0x001f3c00010d7983 */ /* 0x000f220000300800 */
[----:B------:R-:W-:-:S02]  /*a8000*/  LEA.HI.X.SX32 R65, R0, R3, 0x2, P5 ;  /* 0x0000000300417211 */ /* 0x000fc400028f16ff */
[-C--:B------:R-:W-:Y:S02]  /*a8010*/  LEA.HI.X.SX32 R69, R66, R3.reuse, 0x2, P6 ;  /* 0x0000000342457211 */ /* 0x080fe400030f16ff */
[C---:B------:R-:W-:Y:S01]  /*a8020*/  LEA R66, P5, R6.reuse, R2, 0x2 ;  /* 0x0000000206427211 */ /* 0x040fe200078a10ff */
[----:B------:R1:W-:Y:S03]  /*a8030*/  @P4 STG.E desc[UR60][R64.64], R200 ;  /* 0x000000c840004986 */ /* 0x0003e6000c10193c */
[C---:B------:R-:W-:Y:S01]  /*a8040*/  LEA.HI.X.SX32 R67, R6.reuse, R3, 0x2, P5 ;  /* 0x0000000306437211 */ /* 0x040fe200028f16ff */
[----:B------:R1:W-:Y:S01]  /*a8050*/  @P3 STG.E desc[UR60][R68.64], R205 ;  /* 0x000000cd44003986 */ /* 0x0003e2000c10193c */
[----:B------:R-:W-:-:S03]  /*a8060*/  IADD3 R5, R6, R4, RZ ;  /* 0x0000000406057210 */ /* 0x000fc60007ffe0ff */
[----:B------:R1:W-:Y:S02]  /*a8070*/  @P2 STG.E desc[UR60][R66.64], R201 ;  /* 0x000000c942002986 */ /* 0x0003e4000c10193c */
[C---:B-1----:R-:W-:Y:S01]  /*a8080*/  LEA R64, P4, R5.reuse, R2, 0x2 ;  /* 0x0000000205407211 */ /* 0x042fe200078810ff */
[----:B------:R-:W-:Y:S01]  /*a8090*/  IMAD.IADD R7, R5, 0x1, R4 ;  /* 0x0000000105077824 */ /* 0x000fe200078e0204 */
[----:B------:R-:W4:Y:S08]  /*a80a0*/  LDC R68, c[0x0][0x22c] ;  /* 0x00008b00ff447b82 */ /* 0x000f300000000800 */
[----:B------:R-:W2:Y:S01]  /*a80b0*/  LDC R66, c[0x0][0x22c] ;  /* 0x00008b00ff427b82 */ /* 0x000ea20000000800 */
[----:B------:R-:W-:-:S07]  /*a80c0*/  ISETP.LT.AND P3, PT, R12, R70, !P0 ;  /* 0x000000460c00720c */ /* 0x000fce0004761270 */
[----:B------:R-:W3:Y:S01]  /*a80d0*/  LDC R70, c[0x0][0x22c] ;  /* 0x00008b00ff467b82 */ /* 0x000ee20000000800 */
[----:B------:R-:W4:Y:S01]  /*a80e0*/  LDL.LU R12, [R1+0x1f4c] ;  /* 0x001f4c00010c7983 */ /* 0x000f220000300800 */
[----:B------:R-:W-:Y:S01]  /*a80f0*/  LEA.HI.X.SX32 R65, R5, R3, 0x2, P4 ;  /* 0x0000000305417211 */ /* 0x000fe200020f16ff */
[----:B------:R-:W-:-:S04]  /*a8100*/  IMAD.IADD R0, R7, 0x1, R4 ;  /* 0x0000000107007824 */ /* 0x000fc800078e0204 */
[----:B------:R1:W-:Y:S01]  /*a8110*/  @P1 STG.E desc[UR60][R64.64], R206 ;  /* 0x000000ce40001986 */ /* 0x0003e2000c10193c */
[C---:B------:R-:W-:Y:S02]  /*a8120*/  LEA R76, P1, R7.reuse, R2, 0x2 ;  /* 0x00000002074c7211 */ /* 0x040fe400078210ff */
[----:B------:R-:W-:Y:S02]  /*a8130*/  IADD3 R6, R0, R4, RZ ;  /* 0x0000000400067210 */ /* 0x000fe40007ffe0ff */
[----:B------:R-:W-:Y:S02]  /*a8140*/  LEA.HI.X.SX32 R77, R7, R3, 0x2, P1 ;  /* 0x00000003074d7211 */ /* 0x000fe400008f16ff */
[----:B-1----:R-:W-:-:S03]  /*a8150*/  LEA R64, P2, R6, R2, 0x2 ;  /* 0x0000000206407211 */ /* 0x002fc600078410ff */
[----:B------:R-:W-:Y:S01]  /*a8160*/  @P3 STG.E desc[UR60][R76.64], R202 ;  /* 0x000000ca4c003986 */ /* 0x000fe2000c10193c */
[----:B------:R-:W-:Y:S02]  /*a8170*/  LEA.HI.X.SX32 R65, R6, R3, 0x2, P2 ;  /* 0x0000000306417211 */ /* 0x000fe400010f16ff */
[----:B------:R-:W-:Y:S02]  /*a8180*/  ISETP.LT.AND P4, PT, R11, R73, !P0 ;  /* 0x000000490b00720c */ /* 0x000fe40004781270 */
[----:B------:R-:W4:Y:S01]  /*a8190*/  LDL.LU R11, [R1+0x1f5c] ;  /* 0x001f5c00010b7983 */ /* 0x000f220000300800 */
[----:B------:R-:W-:-:S03]  /*a81a0*/  ISETP.LT.AND P5, PT, R10, R72, !P0 ;  /* 0x000000480a00720c */ /* 0x000fc600047a1270 */
[----:B------:R-:W4:Y:S01]  /*a81b0*/  LDL.LU R10, [R1+0x1f74] ;  /* 0x001f7400010a7983 */ /* 0x000f220000300800 */
[----:B--2---:R-:W-:-:S03]  /*a81c0*/  ISETP.LT.AND P3, PT, R9, R66, !P0 ;  /* 0x000000420900720c */ /* 0x004fc60004761270 */
[----:B------:R-:W2:Y:S01]  /*a81d0*/  LDL.LU R9, [R1+0x1f70] ;  /* 0x001f700001097983 */ /* 0x000ea20000300800 */
[----:B---3--:R-:W-:-:S03]  /*a81e0*/  ISETP.LT.AND P2, PT, R8, R70, !P0 ;  /* 0x000000460800720c */ /* 0x008fc60004741270 */
[----:B------:R-:W3:Y:S01]  /*a81f0*/  LDL.LU R8, [R1+0x1f60] ;  /* 0x001f600001087983 */ /* 0x000ee20000300800 */
[----:B------:R-:W-:Y:S01]  /*a8200*/  LEA R78, P1, R0, R2, 0x2 ;  /* 0x00000002004e7211 */ /* 0x000fe200078210ff */
[----:B------:R-:W-:-:S03]  /*a8210*/  IMAD.IADD R5, R6, 0x1, R4 ;  /* 0x0000000106057824 */ /* 0x000fc600078e0204 */
[----:B------:R-:W-:Y:S01]  /*a8220*/  LEA.HI.X.SX32 R79, R0, R3, 0x2, P1 ;  /* 0x00000003004f7211 */ /* 0x000fe200008f16ff */
[----:B------:R-:W-:-:S04]  /*a8230*/  IMAD.IADD R67, R5, 0x1, R4 ;  /* 0x0000000105437824 */ /* 0x000fc800078e0204 */
[----:B------:R1:W-:Y:S04]  /*a8240*/  @P4 STG.E desc[UR60][R78.64], R207 ;  /* 0x000000cf4e004986 */ /* 0x0003e8000c10193c */
[----:B------:R1:W-:Y:S01]  /*a8250*/  @P5 STG.E desc[UR60][R64.64], R203 ;  /* 0x000000cb40005986 */ /* 0x0003e2000c10193c */
[----:B------:R-:W-:Y:S01]  /*a8260*/  IADD3 R69, R67, R4, RZ ;  /* 0x0000000443457210 */ /* 0x000fe20007ffe0ff */
[----:B-1----:R-:W1:Y:S01]  /*a8270*/  LDC R78, c[0x0][0x22c] ;  /* 0x00008b00ff4e7b82 */ /* 0x002e620000000800 */
[----:B------:R-:W-:-:S04]  /*a8280*/  LEA R64, P4, R5, R2, 0x2 ;  /* 0x0000000205407211 */ /* 0x000fc800078810ff */
[----:B------:R-:W-:-:S03]  /*a8290*/  LEA.HI.X.SX32 R65, R5, R3, 0x2, P4 ;  /* 0x0000000305417211 */ /* 0x000fc600020f16ff */
[----:B------:R-:W3:Y:S01]  /*a82a0*/  LDC R79, c[0x0][0x22c] ;  /* 0x00008b00ff4f7b82 */ /* 0x000ee20000000800 */
[----:B------:R-:W-:Y:S01]  /*a82b0*/  LEA R66, P5, R67, R2, 0x2 ;  /* 0x0000000243427211 */ /* 0x000fe200078a10ff */
[----:B------:R-:W-:Y:S01]  /*a82c0*/  IMAD.IADD R71, R69, 0x1, R4 ;  /* 0x0000000145477824 */ /* 0x000fe200078e0204 */
[----:B----4-:R-:W-:Y:S02]  /*a82d0*/  ISETP.LT.AND P1, PT, R13, R68, !P0 ;  /* 0x000000440d00720c */ /* 0x010fe40004721270 */
[----:B------:R-:W-:Y:S02]  /*a82e0*/  ISETP.LT.AND P4, PT, R12, R82, !P0 ;  /* 0x000000520c00720c */ /* 0x000fe40004781270 */
[----:B------:R-:W4:Y:S01]  /*a82f0*/  LDL.LU R12, [R1+0x1f8c] ;  /* 0x001f8c00010c7983 */ /* 0x000f220000300800 */
[-C--:B------:R-:W-:Y:S02]  /*a8300*/  LEA.HI.X.SX32 R67, R67, R3.reuse, 0x2, P5 ;  /* 0x0000000343437211 */ /* 0x080fe400028f16ff */
[CC--:B------:R-:W-:Y:S01]  /*a8310*/  LEA R76, P5, R69.reuse, R2.reuse, 0x2 ;  /* 0x00000002454c7211 */ /* 0x0c0fe200078a10ff */
[----:B------:R1:W-:Y:S03]  /*a8320*/  @P3 STG.E desc[UR60][R64.64], R196 ;  /* 0x000000c440003986 */ /* 0x0003e6000c10193c */
[----:B------:R-:W-:Y:S01]  /*a8330*/  LEA.HI.X.SX32 R77, R69, R3, 0x2, P5 ;  /* 0x00000003454d7211 */ /* 0x000fe200028f16ff */
[----:B------:R-:W-:Y:S01]  /*a8340*/  @P2 STG.E desc[UR60][R66.64], R192 ;  /* 0x000000c042002986 */ /* 0x000fe2000c10193c */
[----:B-1----:R-:W-:-:S04]  /*a8350*/  LEA R64, P3, R71, R2, 0x2 ;  /* 0x0000000247407211 */ /* 0x002fc800078610ff */
[----:B------:R-:W-:Y:S01]  /*a8360*/  LEA.HI.X.SX32 R65, R71, R3, 0x2, P3 ;  /* 0x0000000347417211 */ /* 0x000fe200018f16ff */
[----:B------:R-:W-:Y:S04]  /*a8370*/  @P1 STG.E desc[UR60][R76.64], R197 ;  /* 0x000000c54c001986 */ /* 0x000fe8000c10193c */
[----:B------:R1:W-:Y:S01]  /*a8380*/  @P4 STG.E desc[UR60][R64.64], R193 ;  /* 0x000000c140004986 */ /* 0x0003e2000c10193c */
[----:B------:R-:W-:-:S03]  /*a8390*/  ISETP.LT.AND P4, PT, R11, R78, !P0 ;  /* 0x0000004e0b00720c */ /* 0x000fc60004781270 */
[----:B------:R-:W4:Y:S01]  /*a83a0*/  LDL.LU R11, [R1+0x1f9c] ;  /* 0x001f9c00010b7983 */ /* 0x000f220000300800 */
[----:B------:R-:W-:Y:S01]  /*a83b0*/  IMAD.IADD R75, R71, 0x1, R4 ;  /* 0x00000001474b7824 */ /* 0x000fe200078e0204 */
[----:B------:R-:W-:Y:S01]  /*a83c0*/  ISETP.LT.AND P3, PT, R10, R81, !P0 ;  /* 0x000000510a00720c */ /* 0x000fe20004761270 */
[----:B------:R-:W4:Y:S01]  /*a83d0*/  LDC R78, c[0x0][0x22c] ;  /* 0x00008b00ff4e7b82 */ /* 0x000f220000000800 */
[----:B------:R-:W4:Y:S01]  /*a83e0*/  LDL.LU R10, [R1+0x1f98] ;  /* 0x001f9800010a7983 */ /* 0x000f220000300800 */
[----:B--2---:R-:W-:-:S03]  /*a83f0*/  ISETP.LT.AND P2, PT, R9, R80, !P0 ;  /* 0x000000500900720c */ /* 0x004fc60004741270 */
[----:B------:R-:W2:Y:S01]  /*a8400*/  LDL.LU R9, [R1+0x1fb4] ;  /* 0x001fb40001097983 */ /* 0x000ea20000300800 */
[----:B---3--:R-:W-:Y:S02]  /*a8410*/  ISETP.LT.AND P1, PT, R8, R79, !P0 ;  /* 0x0000004f0800720c */ /* 0x008fe40004721270 */
[----:B------:R-:W3:Y:S01]  /*a8420*/  LDC R80, c[0x0][0x22c] ;  /* 0x00008b00ff507b82 */ /* 0x000ee20000000800 */
[----:B------:R-:W2:Y:S01]  /*a8430*/  LDL.LU R8, [R1+0x1fc4] ;  /* 0x001fc40001087983 */ /* 0x000ea20000300800 */
[C---:B------:R-:W-:Y:S02]  /*a8440*/  IADD3 R73, R75.reuse, R4, RZ ;  /* 0x000000044b497210 */ /* 0x040fe40007ffe0ff */
[-C--:B-1----:R-:W-:Y:S01]  /*a8450*/  LEA R64, P5, R75, R2.reuse, 0x2 ;  /* 0x000000024b407211 */ /* 0x082fe200078a10ff */
[----:B------:R-:W2:Y:S02]  /*a8460*/  LDL.LU R13, [R1+0x1fb8] ;  /* 0x001fb800010d7983 */ /* 0x000ea40000300800 */
[--C-:B------:R-:W-:Y:S01]  /*a8470*/  IMAD.IADD R6, R73, 0x1, R4.reuse ;  /* 0x0000000149067824 */ /* 0x100fe200078e0204 */
[----:B------:R-:W-:Y:S01]  /*a8480*/  LEA.HI.X.SX32 R65, R75, R3, 0x2, P5 ;  /* 0x000000034b417211 */ /* 0x000fe200028f16ff */
[----:B------:R-:W1:Y:S01]  /*a8490*/  LDC R79, c[0x0][0x22c] ;  /* 0x00008b00ff4f7b82 */ /* 0x000e620000000800 */
[----:B------:R-:W-:Y:S01]  /*a84a0*/  LEA R76, P6, R73, R2, 0x2 ;  /* 0x00000002494c7211 */ /* 0x000fe200078c10ff */
[----:B------:R-:W-:-:S02]  /*a84b0*/  IMAD.IADD R74, R6, 0x1, R4 ;  /* 0x00000001064a7824 */ /* 0x000fc400078e0204 */
[----:B------:R3:W-:Y:S01]  /*a84c0*/  @P4 STG.E desc[UR60][R64.64], R198 ;  /* 0x000000c640004986 */ /* 0x0007e2000c10193c */
[----:B------:R-:W-:Y:S02]  /*a84d0*/  LEA.HI.X.SX32 R77, R73, R3, 0x2, P6 ;  /* 0x00000003494d7211 */ /* 0x000fe400030f16ff */
[----:B------:R-:W-:-:S03]  /*a84e0*/  IADD3 R0, R74, R4, RZ ;  /* 0x000000044a007210 */ /* 0x000fc60007ffe0ff */
[----:B------:R3:W-:Y:S02]  /*a84f0*/  @P3 STG.E desc[UR60][R76.64], R194 ;  /* 0x000000c24c003986 */ /* 0x0007e4000c10193c */
[----:B---3--:R-:W-:-:S04]  /*a8500*/  LEA R64, P4, R74, R2, 0x2 ;  /* 0x000000024a407211 */ /* 0x008fc800078810ff */
[----:B------:R-:W-:Y:S02]  /*a8510*/  LEA.HI.X.SX32 R65, R74, R3, 0x2, P4 ;  /* 0x000000034a417211 */ /* 0x000fe400020f16ff */
[----:B------:R-:W2:Y:S01]  /*a8520*/  LDC R74, c[0x0][0x22c] ;  /* 0x00008b00ff4a7b82 */ /* 0x000ea20000000800 */
[----:B------:R-:W-:-:S04]  /*a8530*/  LEA R66, P5, R6, R2, 0x2 ;  /* 0x0000000206427211 */ /* 0x000fc800078a10ff */
[----:B------:R-:W-:Y:S01]  /*a8540*/  LEA.HI.X.SX32 R67, R6, R3, 0x2, P5 ;  /* 0x0000000306437211 */ /* 0x000fe200028f16ff */
[----:B------:R-:W-:Y:S02]  /*a8550*/  IMAD.IADD R7, R0, 0x1, R4 ;  /* 0x0000000100077824 */ /* 0x000fe400078e0204 */
[----:B------:R-:W3:Y:S01]  /*a8560*/  LDC R76, c[0x0][0x22c] ;  /* 0x00008b00ff4c7b82 */ /* 0x000ee20000000800 */
[----:B----4-:R-:W-:-:S07]  /*a8570*/  ISETP.LT.AND P3, PT, R12, R78, !P0 ;  /* 0x0000004e0c00720c */ /* 0x010fce0004761270 */
[----:B------:R-:W4:Y:S01]  /*a8580*/  LDC R78, c[0x0][0x22c] ;  /* 0x00008b00ff4e7b82 */ /* 0x000f220000000800 */
[----:B------:R-:W3:Y:S01]  /*a8590*/  LDL.LU R12, [R1+0x1fcc] ;  /* 0x001fcc00010c7983 */ /* 0x000ee20000300800 */
[----:B------:R-:W-:-:S03]  /*a85a0*/  IMAD.IADD R72, R7, 0x1, R4 ;  /* 0x0000000107487824 */ /* 0x000fc600078e0204 */
[----:B------:R-:W-:Y:S04]  /*a85b0*/  @P2 STG.E desc[UR60][R66.64], R199 ;  /* 0x000000c742002986 */ /* 0x000fe8000c10193c */
[----:B------:R1:W-:Y:S01]  /*a85c0*/  @P1 STG.E desc[UR60][R64.64], R195 ;  /* 0x000000c340001986 */ /* 0x0003e2000c10193c */
[-C--:B------:R-:W-:Y:S02]  /*a85d0*/  LEA R6, P2, R72, R2.reuse, 0x2 ;  /* 0x0000000248067211 */ /* 0x080fe400078410ff */
[----:B-1----:R-:W-:-:S04]  /*a85e0*/  LEA R64, P1, R0, R2, 0x2 ;  /* 0x0000000200407211 */ /* 0x002fc800078210ff */
[-C--:B------:R-:W-:Y:S02]  /*a85f0*/  LEA.HI.X.SX32 R65, R0, R3.reuse, 0x2, P1 ;  /* 0x0000000300417211 */ /* 0x080fe400008f16ff */
[----:B------:R-:W-:Y:S02]  /*a8600*/  LEA R66, P1, R7, R2, 0x2 ;  /* 0x0000000207427211 */ /* 0x000fe400078210ff */
[----:B------:R-:W-:Y:S01]  /*a8610*/  ISETP.LT.AND P4, PT, R11, R80, !P0 ;  /* 0x000000500b00720c */ /* 0x000fe20004781270 */
[----:B------:R-:W-:Y:S01]  /*a8620*/  @P3 STG.E desc[UR60][R64.64], R188 ;  /* 0x000000bc40003986 */ /* 0x000fe2000c10193c */
[----:B------:R-:W-:Y:S02]  /*a8630*/  LEA.HI.X.SX32 R67, R7, R3, 0x2, P1 ;  /* 0x0000000307437211 */ /* 0x000fe400008f16ff */
[----:B------:R-:W-:Y:S01]  /*a8640*/  ISETP.LT.AND P5, PT, R10, R79, !P0 ;  /* 0x0000004f0a00720c */ /* 0x000fe200047a1270 */
[----:B------:R-:W3:Y:S01]  /*a8650*/  LDL.LU R11, [R1+0x1fe0] ;  /* 0x001fe000010b7983 */ /* 0x000ee20000300800 */
[----:B------:R-:W-:Y:S01]  /*a8660*/  LEA.HI.X.SX32 R7, R72, R3, 0x2, P2 ;  /* 0x0000000348077211 */ /* 0x000fe200010f16ff */
[----:B------:R-:W1:Y:S02]  /*a8670*/  LDC R79, c[0x0][0x22c] ;  /* 0x00008b00ff4f7b82 */ /* 0x000e640000000800 */
[----:B------:R-:W3:Y:S01]  /*a8680*/  LDL.LU R10, [R1+0x1ff8] ;  /* 0x001ff800010a7983 */ /* 0x000ee20000300800 */
[----:B--2---:R-:W-:-:S03]  /*a8690*/  ISETP.LT.AND P3, PT, R9, R74, !P0 ;  /* 0x0000004a0900720c */ /* 0x004fc60004761270 */
[----:B------:R-:W2:Y:S01]  /*a86a0*/  LDL.LU R9, [R1+0x1ff4] ;  /* 0x001ff40001097983 */ /* 0x000ea20000300800 */
[----:B----4-:R-:W-:-:S03]  /*a86b0*/  ISETP.LT.AND P2, PT, R8, R78, !P0 ;  /* 0x0000004e0800720c */ /* 0x010fc60004741270 */
[----:B------:R-:W4:Y:S01]  /*a86c0*/  LDL.LU R8, [R1+0x1ff0] ;  /* 0x001ff00001087983 */ /* 0x000f220000300800 */
[----:B------:R-:W-:-:S03]  /*a86d0*/  IADD3 R70, R72, R4, RZ ;  /* 0x0000000448467210 */ /* 0x000fc60007ffe0ff */
[----:B------:R1:W-:Y:S02]  /*a86e0*/  @P4 STG.E desc[UR60][R66.64], R184 ;  /* 0x000000b842004986 */ /* 0x0003e4000c10193c */
[--C-:B------:R-:W-:Y:S02]  /*a86f0*/  IMAD.IADD R68, R70, 0x1, R4.reuse ;  /* 0x0000000146447824 */ /* 0x100fe400078e0204 */
[----:B------:R1:W-:Y:S02]  /*a8700*/  @P5 STG.E desc[UR60][R6.64], R189 ;  /* 0x000000bd06005986 */ /* 0x0003e4000c10193c */
[----:B------:R-:W-:Y:S01]  /*a8710*/  IMAD.IADD R5, R68, 0x1, R4 ;  /* 0x0000000144057824 */ /* 0x000fe200078e0204 */
[----:B---3--:R-:W-:Y:S02]  /*a8720*/  ISETP.LT.AND P1, PT, R13, R76, !P0 ;  /* 0x0000004c0d00720c */ /* 0x008fe40004721270 */
[----:B------:R-:W3:Y:S01]  /*a8730*/  LDL.LU R13, [R1+0x2010] ;  /* 0x00201000010d7983 */ /* 0x000ee20000300800 */
[----:B-1----:R-:W-:-:S02]  /*a8740*/  LEA R66, P4, R70, R2, 0x2 ;  /* 0x0000000246427211 */ /* 0x002fc400078810ff */
[C---:B------:R-:W-:Y:S02]  /*a8750*/  IADD3 R69, R5.reuse, R4, RZ ;  /* 0x0000000405457210 */ /* 0x040fe40007ffe0ff */
[-C--:B------:R-:W-:Y:S02]  /*a8760*/  LEA R6, P5, R68, R2.reuse, 0x2 ;  /* 0x0000000244067211 */ /* 0x080fe400078a10ff */
[-C--:B------:R-:W-:Y:S02]  /*a8770*/  LEA.HI.X.SX32 R67, R70, R3.reuse, 0x2, P4 ;  /* 0x0000000346437211 */ /* 0x080fe400020f16ff */
[----:B------:R-:W-:Y:S02]  /*a8780*/  LEA.HI.X.SX32 R7, R68, R3, 0x2, P5 ;  /* 0x0000000344077211 */ /* 0x000fe400028f16ff */
[-C--:B------:R-:W-:Y:S01]  /*a8790*/  LEA R64, P5, R5, R2.reuse, 0x2 ;  /* 0x0000000205407211 */ /* 0x080fe200078a10ff */
[----:B------:R-:W-:Y:S01]  /*a87a0*/  @P3 STG.E desc[UR60][R66.64], R185 ;  /* 0x000000b942003986 */ /* 0x000fe2000c10193c */
[----:B------:R-:W-:-:S02]  /*a87b0*/  LEA R78, P3, R69, R2, 0x2 ;  /* 0x00000002454e7211 */ /* 0x000fc400078610ff */
[----:B------:R-:W-:Y:S01]  /*a87c0*/  LEA.HI.X.SX32 R65, R5, R3, 0x2, P5 ;  /* 0x0000000305417211 */ /* 0x000fe200028f16ff */
[----:B------:R-:W-:Y:S01]  /*a87d0*/  @P2 STG.E desc[UR60][R6.64], R190 ;  /* 0x000000be06002986 */ /* 0x000fe2000c10193c */
[----:B------:R-:W-:Y:S02]  /*a87e0*/  ISETP.LT.AND P4, PT, R12, R79, !P0 ;  /* 0x0000004f0c00720c */ /* 0x000fe40004781270 */
[----:B------:R-:W-:Y:S01]  /*a87f0*/  LEA.HI.X.SX32 R79, R69, R3, 0x2, P3 ;  /* 0x00000003454f7211 */ /* 0x000fe200018f16ff */
[----:B------:R1:W-:Y:S04]  /*a8800*/  @P1 STG.E desc[UR60][R64.64], R186 ;  /* 0x000000ba40001986 */ /* 0x0003e8000c10193c */
[----:B------:R-:W3:Y:S06]  /*a8810*/  LDL.LU R12, [R1+0x202c] ;  /* 0x00202c00010c7983 */ /* 0x000eec0000300800 */
[----:B------:R1:W-:Y:S01]  /*a8820*/  @P4 STG.E desc[UR60][R78.64], R191 ;  /* 0x000000bf4e004986 */ /* 0x0003e2000c10193c */
[----:B------:R-:W-:-:S03]  /*a8830*/  ISETP.LT.AND P4, PT, R11, R91, !P0 ;  /* 0x0000005b0b00720c */ /* 0x000fc60004781270 */
[----:B------:R-:W3:Y:S01]  /*a8840*/  LDL.LU R11, [R1+0x201c] ;  /* 0x00201c00010b7983 */ /* 0x000ee20000300800 */
[--C-:B------:R-:W-:Y:S01]  /*a8850*/  IMAD.IADD R90, R69, 0x1, R4.reuse ;  /* 0x00000001455a7824 */ /* 0x100fe200078e0204 */
[----:B------:R-:W-:Y:S01]  /*a8860*/  ISETP.LT.AND P3, PT, R10, R94, !P0 ;  /* 0x0000005e0a00720c */ /* 0x000fe20004761270 */
[----:B------:R-:W3:Y:S01]  /*a8870*/  LDC R91, c[0x0][0x22c] ;  /* 0x00008b00ff5b7b82 */ /* 0x000ee20000000800 */
[----:B------:R-:W3:Y:S01]  /*a8880*/  LDL.LU R10, [R1+0x2038] ;  /* 0x00203800010a7983 */ /* 0x000ee20000300800 */
[----:B--2---:R-:W-:Y:S02]  /*a8890*/  ISETP.LT.AND P2, PT, R9, R93, !P0 ;  /* 0x0000005d0900720c */ /* 0x004fe40004741270 */
[----:B----4-:R-:W-:Y:S01]  /*a88a0*/  ISETP.LT.AND P1, PT, R8, R92, !P0 ;  /* 0x0000005c0800720c */ /* 0x010fe20004721270 */
[----:B------:R-:W2:Y:S01]  /*a88b0*/  LDL.LU R9, [R1+0x2044] ;  /* 0x0020440001097983 */ /* 0x000ea20000300800 */
[C---:B------:R-:W-:Y:S01]  /*a88c0*/  IMAD.IADD R71, R90.reuse, 0x1, R4 ;  /* 0x000000015a477824 */ /* 0x040fe200078e0204 */
[----:B-1----:R-:W-:Y:S01]  /*a88d0*/  LEA R64, P5, R90, R2, 0x2 ;  /* 0x000000025a407211 */ /* 0x002fe200078a10ff */
[----:B------:R-:W1:Y:S01]  /*a88e0*/  LDC R94, c[0x0][0x22c] ;  /* 0x00008b00ff5e7b82 */ /* 0x000e620000000800 */
[----:B------:R-:W4:Y:S02]  /*a88f0*/  LDL.LU R8, [R1+0x2040] ;  /* 0x0020400001087983 */ /* 0x000f240000300800 */
[----:B------:R-:W-:-:S02]  /*a8900*/  IADD3 R89, R71, R4, RZ ;  /* 0x0000000447597210 */ /* 0x000fc40007ffe0ff */
[----:B------:R-:W-:-:S03]  /*a8910*/  LEA.HI.X.SX32 R65, R90, R3, 0x2, P5 ;  /* 0x000000035a417211 */ /* 0x000fc600028f16ff */
[C-C-:B------:R-:W-:Y:S01]  /*a8920*/  IMAD.IADD R88, R89.reuse, 0x1, R4.reuse ;  /* 0x0000000159587824 */ /* 0x140fe200078e0204 */
[----:B------:R-:W1:Y:S01]  /*a8930*/  LDC R92, c[0x0][0x22c] ;  /* 0x00008b00ff5c7b82 */ /* 0x000e620000000800 */
[----:B------:R3:W-:Y:S01]  /*a8940*/  @P4 STG.E desc[UR60][R64.64], R187 ;  /* 0x000000bb40004986 */ /* 0x0007e2000c10193c */
[-C--:B------:R-:W-:Y:S01]  /*a8950*/  LEA R6, P5, R89, R2.reuse, 0x2 ;  /* 0x0000000259067211 */ /* 0x080fe200078a10ff */
[C---:B------:R-:W-:Y:S01]  /*a8960*/  IMAD.IADD R87, R88.reuse, 0x1, R4 ;  /* 0x0000000158577824 */ /* 0x040fe200078e0204 */
[-C--:B------:R-:W-:Y:S02]  /*a8970*/  LEA R78, P6, R71, R2.reuse, 0x2 ;  /* 0x00000002474e7211 */ /* 0x080fe400078c10ff */
[----:B------:R-:W-:Y:S02]  /*a8980*/  LEA.HI.X.SX32 R7, R89, R3, 0x2, P5 ;  /* 0x0000000359077211 */ /* 0x000fe400028f16ff */
[----:B------:R-:W2:Y:S01]  /*a8990*/  LDC R90, c[0x0][0x22c] ;  /* 0x00008b00ff5a7b82 */ /* 0x000ea20000000800 */
[----:B---3--:R-:W-:-:S07]  /*a89a0*/  LEA R64, P4, R88, R2, 0x2 ;  /* 0x0000000258407211 */ /* 0x008fce00078810ff */
[----:B------:R-:W4:Y:S01]  /*a89b0*/  LDC R89, c[0x0][0x22c] ;  /* 0x00008b00ff597b82 */ /* 0x000f220000000800 */
[-C--:B------:R-:W-:Y:S02]  /*a89c0*/  LEA.HI.X.SX32 R65, R88, R3.reuse, 0x2, P4 ;  /* 0x0000000358417211 */ /* 0x080fe400020f16ff */
[----:B------:R-:W-:-:S05]  /*a89d0*/  LEA.HI.X.SX32 R79, R71, R3, 0x2, P6 ;  /* 0x00000003474f7211 */ /* 0x000fca00030f16ff */
[----:B------:R-:W3:Y:S01]  /*a89e0*/  LDC R88, c[0x0][0x22c] ;  /* 0x00008b00ff587b82 */ /* 0x000ee20000000800 */
[----:B------:R-:W-:Y:S01]  /*a89f0*/  @P3 STG.E desc[UR60][R78.64], R180 ;  /* 0x000000b44e003986 */ /* 0x000fe2000c10193c */
[----:B------:R-:W-:Y:S02]  /*a8a00*/  IADD3 R73, R87, R4, RZ ;  /* 0x0000000457497210 */ /* 0x000fe40007ffe0ff */
[----:B------:R-:W-:Y:S01]  /*a8a10*/  ISETP.LT.AND P3, PT, R13, R91, !P0 ;  /* 0x0000005b0d00720c */ /* 0x000fe20004761270 */
[----:B------:R-:W-:Y:S02]  /*a8a20*/  @P2 STG.E desc[UR60][R6.64], R176 ;  /* 0x000000b006002986 */ /* 0x000fe4000c10193c */
[----:B------:R-:W-:Y:S01]  /*a8a30*/  IMAD.IADD R75, R73, 0x1, R4 ;  /* 0x00000001494b7824 */ /* 0x000fe200078e0204 */
[----:B------:R-:W4:Y:S01]  /*a8a40*/  LDC R91, c[0x0][0x22c] ;  /* 0x00008b00ff5b7b82 */ /* 0x000f220000000800 */
[----:B------:R1:W-:Y:S02]  /*a8a50*/  @P1 STG.E desc[UR60][R64.64], R181 ;  /* 0x000000b540001986 */ /* 0x0003e4000c10193c */
[----:B-1----:R-:W-:-:S02]  /*a8a60*/  LEA R64, P1, R87, R2, 0x2 ;  /* 0x0000000257407211 */ /* 0x002fc400078210ff */
[-C--:B------:R-:W-:Y:S02]  /*a8a70*/  LEA R6, P2, R75, R2.reuse, 0x2 ;  /* 0x000000024b067211 */ /* 0x080fe400078410ff */
[-C--:B------:R-:W-:Y:S02]  /*a8a80*/  LEA.HI.X.SX32 R65, R87, R3.reuse, 0x2, P1 ;  /* 0x0000000357417211 */ /* 0x080fe400008f16ff */
[----:B------:R-:W-:Y:S02]  /*a8a90*/  LEA R78, P1, R73, R2, 0x2 ;  /* 0x00000002494e7211 */ /* 0x000fe400078210ff */
[----:B------:R-:W-:Y:S01]  /*a8aa0*/  ISETP.LT.AND P4, PT, R12, R94, !P0 ;  /* 0x0000005e0c00720c */ /* 0x000fe20004781270 */
[----:B------:R-:W-:Y:S01]  /*a8ab0*/  @P3 STG.E desc[UR60][R64.64], R177 ;  /* 0x000000b140003986 */ /* 0x000fe2000c10193c */
[-C--:B------:R-:W-:Y:S02]  /*a8ac0*/  LEA.HI.X.SX32 R7, R75, R3.reuse, 0x2, P2 ;  /* 0x000000034b077211 */ /* 0x080fe400010f16ff */
[----:B------:R-:W-:Y:S01]  /*a8ad0*/  ISETP.LT.AND P5, PT, R11, R92, !P0 ;  /* 0x0000005c0b00720c */ /* 0x000fe200047a1270 */
[----:B------:R-:W4:Y:S01]  /*a8ae0*/  LDL.LU R12, [R1+0x2050] ;  /* 0x00205000010c7983 */ /* 0x000f220000300800 */
[----:B------:R-:W-:Y:S01]  /*a8af0*/  LEA.HI.X.SX32 R79, R73, R3, 0x2, P1 ;  /* 0x00000003494f7211 */ /* 0x000fe200008f16ff */
[----:B------:R-:W-:Y:S01]  /*a8b00*/  IMAD.IADD R77, R75, 0x1, R4 ;  /* 0x000000014b4d7824 */ /* 0x000fe200078e0204 */
[----:B---3--:R-:W-:Y:S01]  /*a8b10*/  ISETP.LT.AND P3, PT, R10, R88, !P0 ;  /* 0x000000580a00720c */ /* 0x008fe20004761270 */
[----:B------:R-:W3:Y:S01]  /*a8b20*/  LDL.LU R11, [R1+0x2068] ;  /* 0x00206800010b7983 */ /* 0x000ee20000300800 */
[----:B------:R-:W1:Y:S03]  /*a8b30*/  LDC R88, c[0x0][0x22c] ;  /* 0x00008b00ff587b82 */ /* 0x000e660000000800 */
[----:B------:R-:W3:Y:S01]  /*a8b40*/  LDL.LU R10, [R1+0x207c] ;  /* 0x00207c00010a7983 */ /* 0x000ee20000300800 */
[----:B------:R-:W-:-:S04]  /*a8b50*/  IADD3 R86, R77, R4, RZ ;  /* 0x000000044d567210 */ /* 0x000fc80007ffe0ff */
[----:B------:R-:W3:Y:S01]  /*a8b60*/  LDC R87, c[0x0][0x22c] ;  /* 0x00008b00ff577b82 */ /* 0x000ee20000000800 */
[----:B------:R-:W-:-:S04]  /*a8b70*/  IMAD.IADD R84, R86, 0x1, R4 ;  /* 0x0000000156547824 */ /* 0x000fc800078e0204 */
[----:B------:R-:W-:-:S05]  /*a8b80*/  IMAD.IADD R85, R84, 0x1, R4 ;  /* 0x0000000154557824 */ /* 0x000fca00078e0204 */
[----:B------:R-:W-:-:S05]  /*a8b90*/  IADD3 R0, R85, R4, RZ ;  /* 0x0000000455007210 */ /* 0x000fca0007ffe0ff */
[----:B------:R-:W-:-:S04]  /*a8ba0*/  IMAD.IADD R81, R0, 0x1, R4 ;  /* 0x0000000100517824 */ /* 0x000fc800078e0204 */
[----:B------:R-:W-:Y:S01]  /*a8bb0*/  IMAD.IADD R82, R81, 0x1, R4 ;  /* 0x0000000151527824 */ /* 0x000fe200078e0204 */
[----:B--2---:R-:W-:Y:S02]  /*a8bc0*/  ISETP.LT.AND P2, PT, R9, R90, !P0 ;  /* 0x0000005a0900720c */ /* 0x004fe40004741270 */
[----:B------:R-:W2:Y:S01]  /*a8bd0*/  LDL.LU R9, [R1+0x2078] ;  /* 0x0020780001097983 */ /* 0x000ea20000300800 */
[----:B----4-:R-:W-:Y:S01]  /*a8be0*/  ISETP.LT.AND P1, PT, R8, R89, !P0 ;  /* 0x000000590800720c */ /* 0x010fe20004721270 */
[----:B------:R-:W4:Y:S02]  /*a8bf0*/  LDC R90, c[0x0][0x22c] ;  /* 0x00008b00ff5a7b82 */ /* 0x000f240000000800 */
[----:B------:R-:W1:Y:S01]  /*a8c00*/  LDL.LU R8, [R1+0x206c] ;  /* 0x00206c0001087983 */ /* 0x000e620000300800 */
[----:B------:R-:W-:-:S05]  /*a8c10*/  IADD3 R83, R82, R4, RZ ;  /* 0x0000000452537210 */ /* 0x000fca0007ffe0ff */
[--C-:B------:R-:W-:Y:S01]  /*a8c20*/  IMAD.IADD R80, R83, 0x1, R4.reuse ;  /* 0x0000000153507824 */ /* 0x100fe200078e0204 */
[----:B------:R4:W-:Y:S01]  /*a8c30*/  @P4 STG.E desc[UR60][R78.64], R182 ;  /* 0x000000b64e004986 */ /* 0x0009e2000c10193c */
[----:B------:R-:W2:Y:S02]  /*a8c40*/  LDC R89, c[0x0][0x22c] ;  /* 0x00008b00ff597b82 */ /* 0x000ea40000000800 */
[----:B------:R-:W-:-:S05]  /*a8c50*/  IMAD.IADD R76, R80, 0x1, R4 ;  /* 0x00000001504c7824 */ /* 0x000fca00078e0204 */
[----:B------:R-:W-:-:S05]  /*a8c60*/  IADD3 R74, R76, R4, RZ ;  /* 0x000000044c4a7210 */ /* 0x000fca0007ffe0ff */
[----:B------:R-:W-:-:S04]  /*a8c70*/  IMAD.IADD R72, R74, 0x1, R4 ;  /* 0x000000014a487824 */ /* 0x000fc800078e0204 */
        /* <DEDUP_REMOVED lines=15> */
[----:B------:R-:W-:Y:S01]  /*a8d70*/  IMAD.IADD R111, R92, 0x1, R4 ;  /* 0x000000015c6f7824 */ /* 0x000fe200078e0204 */
[----:B------:R3:W-:Y:S04]  /*a8d80*/  @P5 STG.E desc[UR60][R6.64], R178 ;  /* 0x000000b206005986 */ /* 0x0007e8000c10193c */
[----:B------:R-:W-:Y:S02]  /*a8d90*/  IADD3 R73, R111, R4, RZ ;  /* 0x000000046f497210 */ /* 0x000fe40007ffe0ff */
[----:B----4-:R-:W-:-:S03]  /*a8da0*/  LEA R78, P4, R77, R2, 0x2 ;  /* 0x000000024d4e7211 */ /* 0x010fc600078810ff */
[----:B------:R-:W-:Y:S01]  /*a8db0*/  IMAD.IADD R226, R73, 0x1, R4 ;  /* 0x0000000149e27824 */ /* 0x000fe200078e0204 */
[----:B---3--:R-:W-:-:S03]  /*a8dc0*/  LEA R6, P5, R86, R2, 0x2 ;  /* 0x0000000256067211 */ /* 0x008fc600078a10ff */
[----:B------:R-:W-:Y:S01]  /*a8dd0*/  IMAD.IADD R230, R226, 0x1, R4 ;  /* 0x00000001e2e67824 */ /* 0x000fe200078e0204 */
[-C--:B------:R-:W-:Y:S02]  /*a8de0*/  LEA.HI.X.SX32 R7, R86, R3.reuse, 0x2, P5 ;  /* 0x0000000356077211 */ /* 0x080fe400028f16ff */
[----:B------:R-:W-:Y:S01]  /*a8df0*/  LEA R64, P5, R84, R2, 0x2 ;  /* 0x0000000254407211 */ /* 0x000fe200078a10ff */
[----:B------:R-:W3:Y:S01]  /*a8e00*/  LDC R86, c[0x0][0x22c] ;  /* 0x00008b00ff567b82 */ /* 0x000ee20000000800 */
[-C--:B------:R-:W-:Y:S02]  /*a8e10*/  LEA.HI.X.SX32 R79, R77, R3.reuse, 0x2, P4 ;  /* 0x000000034d4f7211 */ /* 0x080fe400020f16ff */
[----:B------:R-:W-:Y:S02]  /*a8e20*/  IADD3 R227, R230, R4, RZ ;  /* 0x00000004e6e37210 */ /* 0x000fe40007ffe0ff */
[----:B------:R-:W-:Y:S01]  /*a8e30*/  LEA.HI.X.SX32 R65, R84, R3, 0x2, P5 ;  /* 0x0000000354417211 */ /* 0x000fe200028f16ff */
[----:B------:R4:W-:Y:S01]  /*a8e40*/  @P3 STG.E desc[UR60][R78.64], R183 ;  /* 0x000000b74e003986 */ /* 0x0009e2000c10193c */
[----:B------:R-:W-:-:S03]  /*a8e50*/  ISETP.LT.AND P4, PT, R12, R91, !P0 ;  /* 0x0000005b0c00720c */ /* 0x000fc60004781270 */
[----:B------:R-:W-:Y:S01]  /*a8e60*/  STL.64 [R1+0x2770], R226 ;  /* 0x002770e201007387 */ /* 0x000fe20000100a00 */
[----:B------:R-:W-:Y:S01]  /*a8e70*/  IMAD.IADD R75, R227, 0x1, R4 ;  /* 0x00000001e34b7824 */ /* 0x000fe200078e0204 */
[----:B------:R-:W3:Y:S02]  /*a8e80*/  LDC R84, c[0x0][0x22c] ;  /* 0x00008b00ff547b82 */ /* 0x000ee40000000800 */
[----:B------:R-:W-:Y:S04]  /*a8e90*/  @P2 STG.E desc[UR60][R6.64], R179 ;  /* 0x000000b306002986 */ /* 0x000fe8000c10193c */
[----:B------:R4:W-:Y:S04]  /*a8ea0*/  @P1 STG.E desc[UR60][R64.64], R172 ;  /* 0x000000ac40001986 */ /* 0x0009e8000c10193c */
[----:B------:R-:W3:Y:S01]  /*a8eb0*/  LDL.LU R12, [R1+0x2094] ;  /* 0x00209400010c7983 */ /* 0x000ee20000300800 */
[----:B-1----:R-:W-:-:S03]  /*a8ec0*/  ISETP.LT.AND P1, PT, R8, R88, !P0 ;  /* 0x000000580800720c */ /* 0x002fc60004721270 */
[----:B------:R-:W3:Y:S01]  /*a8ed0*/  LDL.LU R8, [R1+0x20a4] ;  /* 0x0020a40001087983 */ /* 0x000ee20000300800 */
[----:B------:R-:W-:Y:S01]  /*a8ee0*/  IMAD.IADD R110, R75, 0x1, R4 ;  /* 0x000000014b6e7824 */ /* 0x000fe200078e0204 */
[----:B----4-:R-:W-:-:S04]  /*a8ef0*/  LEA R78, P3, R85, R2, 0x2 ;  /* 0x00000002554e7211 */ /* 0x010fc800078610ff */
[----:B------:R-:W-:Y:S02]  /*a8f00*/  IADD3 R77, R110, R4, RZ ;  /* 0x000000046e4d7210 */ /* 0x000fe40007ffe0ff */
[----:B------:R-:W-:Y:S02]  /*a8f10*/  LEA.HI.X.SX32 R79, R85, R3, 0x2, P3 ;  /* 0x00000003554f7211 */ /* 0x000fe400018f16ff */
[----:B------:R-:W3:Y:S01]  /*a8f20*/  LDC R85, c[0x0][0x22c] ;  /* 0x00008b00ff557b82 */ /* 0x000ee20000000800 */
[--C-:B------:R-:W-:Y:S02]  /*a8f30*/  IMAD.IADD R91, R77, 0x1, R4.reuse ;  /* 0x000000014d5b7824 */ /* 0x100fe400078e0204 */
[----:B------:R-:W-:Y:S02]  /*a8f40*/  @P4 STG.E desc[UR60][R78.64], R168 ;  /* 0x000000a84e004986 */ /* 0x000fe4000c10193c */
[----:B------:R-:W-:Y:S01]  /*a8f50*/  IMAD.IADD R109, R91, 0x1, R4 ;  /* 0x000000015b6d7824 */ /* 0x000fe200078e0204 */
[----:B------:R-:W-:-:S02]  /*a8f60*/  ISETP.LT.AND P4, PT, R11, R87, !P0 ;  /* 0x000000570b00720c */ /* 0x000fc40004781270 */
[----:B------:R-:W4:Y:S02]  /*a8f70*/  LDL.LU R11, [R1+0x20a8] ;  /* 0x0020a800010b7983 */ /* 0x000f240000300800 */
[----:B------:R-:W-:Y:S02]  /*a8f80*/  IADD3 R181, R109, R4, RZ ;  /* 0x000000046db57210 */ /* 0x000fe40007ffe0ff */
[----:B------:R-:W-:-:S03]  /*a8f90*/  LEA R64, P5, R0, R2, 0x2 ;  /* 0x0000000200407211 */ /* 0x000fc600078a10ff */
[--C-:B------:R-:W-:Y:S01]  /*a8fa0*/  IMAD.IADD R182, R181, 0x1, R4.reuse ;  /* 0x00000001b5b67824 */ /* 0x100fe200078e0204 */
[----:B------:R-:W-:Y:S02]  /*a8fb0*/  ISETP.LT.AND P3, PT, R10, R90, !P0 ;  /* 0x0000005a0a00720c */ /* 0x000fe40004761270 */
[----:B------:R-:W4:Y:S01]  /*a8fc0*/  LDL.LU R10, [R1+0x20c4] ;  /* 0x0020c400010a7983 */ /* 0x000f220000300800 */
[----:B------:R-:W-:Y:S01]  /*a8fd0*/  LEA.HI.X.SX32 R65, R0, R3, 0x2, P5 ;  /* 0x0000000300417211 */ /* 0x000fe200028f16ff */
[----:B------:R-:W-:Y:S01]  /*a8fe0*/  IMAD.IADD R225, R182, 0x1, R4 ;  /* 0x00000001b6e17824 */ /* 0x000fe200078e0204 */
[----:B--2---:R-:W-:Y:S02]  /*a8ff0*/  ISETP.LT.AND P2, PT, R9, R89, !P0 ;  /* 0x000000590900720c */ /* 0x004fe40004741270 */
[----:B------:R-:W2:Y:S02]  /*a9000*/  LDL.LU R9, [R1+0x20cc] ;  /* 0x0020cc0001097983 */ /* 0x000ea40000300800 */
[----:B------:R-:W-:-:S02]  /*a9010*/  IADD3 R180, R225, R4, RZ ;  /* 0x00000004e1b47210 */ /* 0x000fc40007ffe0ff */
[----:B------:R1:W-:Y:S04]  /*a9020*/  @P4 STG.E desc[UR60][R64.64], R173 ;  /* 0x000000ad40004986 */ /* 0x0003e8000c10193c */
[----:B------:R-:W-:Y:S01]  /*a9030*/  STL [R1+0x2768], R182 ;  /* 0x002768b601007387 */ /* 0x000fe20000100800 */
[----:B-1----:R-:W-:-:S03]  /*a9040*/  LEA R64, P4, R83, R2, 0x2 ;  /* 0x0000000253407211 */ /* 0x002fc600078810ff */
[----:B------:R-:W-:Y:S01]  /*a9050*/  STL.64 [R1+0x2760], R180 ;  /* 0x002760b401007387 */ /* 0x000fe20000100a00 */
[----:B------:R-:W-:Y:S02]  /*a9060*/  LEA.HI.X.SX32 R65, R83, R3, 0x2, P4 ;  /* 0x0000000353417211 */ /* 0x000fe400020f16ff */
[----:B---3--:R-:W-:Y:S02]  /*a9070*/  ISETP.LT.AND P4, PT, R8, R85, !P0 ;  /* 0x000000550800720c */ /* 0x008fe40004781270 */
[----:B------:R-:W3:Y:S01]  /*a9080*/  LDL.LU R8, [R1+0x20c0] ;  /* 0x0020c00001087983 */ /* 0x000ee20000300800 */
[CC--:B------:R-:W-:Y:S02]  /*a9090*/  LEA R78, P6, R81.reuse, R2.reuse, 0x2 ;  /* 0x00000002514e7211 */ /* 0x0c0fe400078c10ff */
[----:B------:R-:W-:Y:S01]  /*a90a0*/  LEA R6, P5, R82, R2, 0x2 ;  /* 0x0000000252067211 */ /* 0x000fe200078a10ff */
[----:B------:R-:W3:Y:S01]  /*a90b0*/  LDL.LU R14, [R1+0x20d8] ;  /* 0x0020d800010e7983 */ /* 0x000ee20000300800 */
[----:B------:R-:W-:-:S02]  /*a90c0*/  LEA.HI.X.SX32 R79, R81, R3, 0x2, P6 ;  /* 0x00000003514f7211 */ /* 0x000fc400030f16ff */
[----:B------:R-:W-:Y:S01]  /*a90d0*/  LEA.HI.X.SX32 R7, R82, R3, 0x2, P5 ;  /* 0x0000000352077211 */ /* 0x000fe200028f16ff */
[----:B------:R-:W3:Y:S01]  /*a90e0*/  LDL.LU R13, [R1+0x20c8] ;  /* 0x0020c800010d7983 */ /* 0x000ee20000300800 */
[----:B------:R-:W1:Y:S03]  /*a90f0*/  LDC R82, c[0x0][0x22c] ;  /* 0x00008b00ff527b82 */ /* 0x000e660000000800 */
[----:B------:R4:W-:Y:S04]  /*a9100*/  @P3 STG.E desc[UR60][R78.64], R169 ;  /* 0x000000a94e003986 */ /* 0x0009e8000c10193c */
[----:B------:R-:W-:Y:S04]  /*a9110*/  @P2 STG.E desc[UR60][R6.64], R174 ;  /* 0x000000ae06002986 */ /* 0x000fe8000c10193c */
[----:B------:R2:W-:Y:S01]  /*a9120*/  @P1 STG.E desc[UR60][R64.64], R170 ;  /* 0x000000aa40001986 */ /* 0x0005e2000c10193c */
[----:B------:R-:W-:-:S02]  /*a9130*/  ISETP.LT.AND P3, PT, R12, R84, !P0 ;  /* 0x000000540c00720c */ /* 0x000fc40004761270 */
[----:B------:R-:W1:Y:S01]  /*a9140*/  LDC R84, c[0x0][0x22c] ;  /* 0x00008b00ff547b82 */ /* 0x000e620000000800 */
[C---:B----4-:R-:W-:Y:S01]  /*a9150*/  LEA R78, P1, R80.reuse, R2, 0x2 ;  /* 0x00000002504e7211 */ /* 0x050fe200078210ff */
[----:B------:R-:W4:Y:S03]  /*a9160*/  LDL.LU R12, [R1+0x20bc] ;  /* 0x0020bc00010c7983 */ /* 0x000f260000300800 */
[----:B------:R-:W-:-:S03]  /*a9170*/  LEA.HI.X.SX32 R79, R80, R3, 0x2, P1 ;  /* 0x00000003504f7211 */ /* 0x000fc600008f16ff */
[----:B------:R-:W3:Y:S01]  /*a9180*/  LDC R80, c[0x0][0x22c] ;  /* 0x00008b00ff507b82 */ /* 0x000ee20000000800 */
[----:B------:R-:W-:Y:S02]  /*a9190*/  ISETP.LT.AND P5, PT, R11, R86, !P0 ;  /* 0x000000560b00720c */ /* 0x000fe400047a1270 */
[-C--:B--2---:R-:W-:Y:S02]  /*a91a0*/  LEA R64, P2, R76, R2.reuse, 0x2 ;  /* 0x000000024c407211 */ /* 0x084fe400078410ff */
[----:B------:R-:W-:Y:S02]  /*a91b0*/  LEA R6, P1, R74, R2, 0x2 ;  /* 0x000000024a067211 */ /* 0x000fe400078210ff */
[-C--:B------:R-:W-:Y:S01]  /*a91c0*/  LEA.HI.X.SX32 R65, R76, R3.reuse, 0x2, P2 ;  /* 0x000000034c417211 */ /* 0x080fe200010f16ff */
[----:B------:R2:W-:Y:S01]  /*a91d0*/  @P3 STG.E desc[UR60][R78.64], R175 ;  /* 0x000000af4e003986 */ /* 0x0005e2000c10193c */
[----:B------:R-:W-:Y:S01]  /*a91e0*/  LEA.HI.X.SX32 R7, R74, R3, 0x2, P1 ;  /* 0x000000034a077211 */ /* 0x000fe200008f16ff */
[----:B------:R-:W3:Y:S01]  /*a91f0*/  LDC R76, c[0x0][0x22c] ;  /* 0x00008b00ff4c7b82 */ /* 0x000ee20000000800 */
[----:B-1----:R-:W-:Y:S01]  /*a9200*/  ISETP.LT.AND P2, PT, R10, R82, !P0 ;  /* 0x000000520a00720c */ /* 0x002fe20004741270 */
[----:B------:R-:W-:Y:S04]  /*a9210*/  @P4 STG.E desc[UR60][R64.64], R171 ;  /* 0x000000ab40004986 */ /* 0x000fe8000c10193c */
[----:B------:R1:W-:Y:S01]  /*a9220*/  @P5 STG.E desc[UR60][R6.64], R16 ;  /* 0x0000001006005986 */ /* 0x0003e2000c10193c */
[----:B------:R-:W-:Y:S01]  /*a9230*/  ISETP.LT.AND P3, PT, R9, R84, !P0 ;  /* 0x000000540900720c */ /* 0x000fe20004761270 */
[----:B------:R-:W-:Y:S01]  /*a9240*/  IMAD.IADD R0, R180, 0x1, R4 ;  /* 0x00000001b4007824 */ /* 0x000fe200078e0204 */
[----:B------:R-:W4:Y:S01]  /*a9250*/  LDC R74, c[0x0][0x22c] ;  /* 0x00008b00ff4a7b82 */ /* 0x000f220000000800 */
[----:B------:R-:W4:Y:S04]  /*a9260*/  LDL.LU R10, [R1+0x1d58] ;  /* 0x001d5800010a7983 */ /* 0x000f280000300800 */
[----:B------:R-:W4:Y:S03]  /*a9270*/  LDL.LU R9, [R1+0x20dc] ;  /* 0x0020dc0001097983 */ /* 0x000f260000300800 */
[----:B--2---:R-:W2:Y:S01]  /*a9280*/  LDC R78, c[0x0][0x22c] ;  /* 0x00008b00ff4e7b82 */ /* 0x004ea20000000800 */
[----:B-1----:R-:W-:-:S04]  /*a9290*/  LEA R6, P1, R72, R2, 0x2 ;  /* 0x0000000248067211 */ /* 0x002fc800078210ff */
[----:B------:R-:W-:-:S03]  /*a92a0*/  LEA.HI.X.SX32 R7, R72, R3, 0x2, P1 ;  /* 0x0000000348077211 */ /* 0x000fc600008f16ff */
[----:B------:R-:W1:Y:S02]  /*a92b0*/  LDC R11, c[0x0][0x22c] ;  /* 0x00008b00ff0b7b82 */ /* 0x000e640000000800 */
[----:B------:R3:W-:Y:S02]  /*a92c0*/  @P2 STG.E desc[UR60][R6.64], R18 ;  /* 0x0000001206002986 */ /* 0x0007e4000c10193c */
[----:B---3--:R-:W-:Y:S02]  /*a92d0*/  ISETP.LT.AND P5, PT, R8, R80, !P0 ;  /* 0x000000500800720c */ /* 0x008fe400047a1270 */
[----:B------:R-:W3:Y:S04]  /*a92e0*/  LDL.LU R8, [R1+0x20b4] ;  /* 0x0020b40001087983 */ /* 0x000ee80000300800 */
[----:B------:R-:W3:Y:S01]  /*a92f0*/  LDL.LU R18, [R1+0x277c] ;  /* 0x00277c0001127983 */ /* 0x000ee20000300800 */
[----:B------:R-:W-:-:S04]  /*a9300*/  LEA R64, P1, R70, R2, 0x2 ;  /* 0x0000000246407211 */ /* 0x000fc800078210ff */
[-C--:B------:R-:W-:Y:S02]  /*a9310*/  LEA.HI.X.SX32 R65, R70, R3.reuse, 0x2, P1 ;  /* 0x0000000346417211 */ /* 0x080fe400008f16ff */
[----:B------:R-:W-:Y:S01]  /*a9320*/  LEA R6, P1, R68, R2, 0x2 ;  /* 0x0000000244067211 */ /* 0x000fe200078210ff */
[----:B------:R-:W-:Y:S01]  /*a9330*/  IMAD.IADD R81, R0, 0x1, R4 ;  /* 0x0000000100517824 */ /* 0x000fe200078e0204 */
[----:B--2---:R-:W-:Y:S01]  /*a9340*/  ISETP.LT.AND P4, PT, R14, R78, !P0 ;  /* 0x0000004e0e00720c */ /* 0x004fe20004781270 */
[----:B------:R2:W-:Y:S01]  /*a9350*/  @P3 STG.E desc[UR60][R64.64], R17 ;  /* 0x0000001140003986 */ /* 0x0005e2000c10193c */
[----:B------:R-:W-:Y:S01]  /*a9360*/  LEA.HI.X.SX32 R7, R68, R3, 0x2, P1 ;  /* 0x0000000344077211 */ /* 0x000fe200008f16ff */
[----:B------:R-:W1:Y:S01]  /*a9370*/  LDC R70, c[0x0][0x22c] ;  /* 0x00008b00ff467b82 */ /* 0x000e620000000800 */
[----:B------:R-:W-:Y:S02]  /*a9380*/  ISETP.LT.AND P3, PT, R13, R76, !P0 ;  /* 0x0000004c0d00720c */ /* 0x000fe40004761270 */
[----:B------:R-:W-:Y:S01]  /*a9390*/  LEA R16, P1, R67, R2, 0x2 ;  /* 0x0000000243107211 */ /* 0x000fe200078210ff */
[----:B------:R2:W-:Y:S01]  /*a93a0*/  @P5 STG.E desc[UR60][R6.64], R19 ;  /* 0x0000001306005986 */ /* 0x0005e2000c10193c */
[----:B------:R-:W-:-:S02]  /*a93b0*/  IADD3 R108, R81, R4, RZ ;  /* 0x00000004516c7210 */ /* 0x000fc40007ffe0ff */
[----:B----4-:R-:W-:Y:S01]  /*a93c0*/  ISETP.LT.AND P2, PT, R12, R74, !P0 ;  /* 0x0000004a0c00720c */ /* 0x010fe20004741270 */
[----:B------:R-:W4:Y:S01]  /*a93d0*/  LDC R68, c[0x0][0x22c] ;  /* 0x00008b00ff447b82 */ /* 0x000f220000000800 */
[-C--:B--2---:R-:W-:Y:S02]  /*a93e0*/  LEA R64, P5, R5, R2.reuse, 0x2 ;  /* 0x0000000205407211 */ /* 0x084fe400078a10ff */
[-C--:B------:R-:W-:Y:S02]  /*a93f0*/  LEA.HI.X.SX32 R17, R67, R3.reuse, 0x2, P1 ;  /* 0x0000000343117211 */ /* 0x080fe400008f16ff */
[-C--:B------:R-:W-:Y:S02]  /*a9400*/  LEA.HI.X.SX32 R65, R5, R3.reuse, 0x2, P5 ;  /* 0x0000000305417211 */ /* 0x080fe400028f16ff */
[CC--:B------:R-:W-:Y:S01]  /*a9410*/  LEA R180, P5, R185.reuse, R2.reuse, 0x2 ;  /* 0x00000002b9b47211 */ /* 0x0c0fe200078a10ff */
[----:B------:R-:W2:Y:S01]  /*a9420*/  LDL.LU R19, [R1+0x2778] ;  /* 0x0027780001137983 */ /* 0x000ea20000300800 */
[----:B------:R-:W-:Y:S01]  /*a9430*/  LEA R6, P6, R66, R2, 0x2 ;  /* 0x0000000242067211 */ /* 0x000fe200078c10ff */
[--C-:B------:R-:W-:Y:S01]  /*a9440*/  IMAD.IADD R178, R108, 0x1, R4.reuse ;  /* 0x000000016cb27824 */ /* 0x100fe200078e0204 */
[-C--:B------:R-:W-:Y:S01]  /*a9450*/  LEA.HI.X.SX32 R181, R185, R3.reuse, 0x2, P5 ;  /* 0x00000003b9b57211 */ /* 0x080fe200028f16ff */
[----:B------:R-:W4:Y:S01]  /*a9460*/  LDC R13, c[0x0][0x248] ;  /* 0x00009200ff0d7b82 */ /* 0x000f220000000800 */
[----:B------:R-:W-:Y:S01]  /*a9470*/  LEA.HI.X.SX32 R7, R66, R3, 0x2, P6 ;  /* 0x0000000342077211 */ /* 0x000fe200030f16ff */
[----:B------:R-:W-:-:S05]  /*a9480*/  IMAD.IADD R223, R178, 0x1, R4 ;  /* 0x00000001b2df7824 */ /* 0x000fca00078e0204 */
[----:B------:R-:W-:Y:S01]  /*a9490*/  IADD3 R224, R223, R4, RZ ;  /* 0x00000004dfe07210 */ /* 0x000fe20007ffe0ff */
[----:B------:R-:W4:Y:S04]  /*a94a0*/  LDC R12, c[0x0][0x248] ;  /* 0x00009200ff0c7b82 */ /* 0x000f280000000800 */
[----:B------:R-:W-:-:S04]  /*a94b0*/  IMAD.IADD R179, R224, 0x1, R4 ;  /* 0x00000001e0b37824 */ /* 0x000fc800078e0204 */
[----:B------:R-:W-:Y:S01]  /*a94c0*/  IMAD.IADD R220, R179, 0x1, R4 ;  /* 0x00000001b3dc7824 */ /* 0x000fe200078e0204 */
[----:B------:R-:W4:Y:S04]  /*a94d0*/  LDC R14, c[0x0][0x248] ;  /* 0x00009200ff0e7b82 */ /* 0x000f280000000800 */
        /* <DEDUP_REMOVED lines=12> */
[----:B---3--:R-:W-:Y:S04]  /*a95a0*/  @P4 STG.E desc[UR60][R16.64], R18 ;  /* 0x0000001210004986 */ /* 0x008fe8000c10193c */
[----:B------:R3:W-:Y:S01]  /*a95b0*/  @P3 STG.E desc[UR60][R64.64], R252 ;  /* 0x000000fc40003986 */ /* 0x0007e2000c10193c */
[----:B------:R-:W-:-:S04]  /*a95c0*/  LEA R182, P3, R69, R2, 0x2 ;  /* 0x0000000245b67211 */ /* 0x000fc800078610ff */
[----:B------:R-:W-:Y:S02]  /*a95d0*/  LEA.HI.X.SX32 R183, R69, R3, 0x2, P3 ;  /* 0x0000000345b77211 */ /* 0x000fe400018f16ff */
[----:B------:R-:W-:-:S04]  /*a95e0*/  LEA R226, P3, R93, R2, 0x2 ;  /* 0x000000025de27211 */ /* 0x000fc800078610ff */
[----:B------:R-:W-:Y:S01]  /*a95f0*/  LEA.HI.X.SX32 R227, R93, R3, 0x2, P3 ;  /* 0x000000035de37211 */ /* 0x000fe200018f16ff */
[----:B------:R1:W-:Y:S01]  /*a9600*/  STL.64 [R1+0xae8], R182 ;  /* 0x000ae8b601007387 */ /* 0x0003e20000100a00 */
[----:B------:R-:W-:Y:S01]  /*a9610*/  IADD3 R106, R176, R4, RZ ;  /* 0x00000004b06a7210 */ /* 0x000fe20007ffe0ff */
[----:B---3--:R-:W3:Y:S02]  /*a9620*/  LDC R252, c[0x0][0x248] ;  /* 0x00009200fffc7b82 */ /* 0x008ee40000000800 */
[----:B------:R4:W-:Y:S04]  /*a9630*/  STL.64 [R1+0xae0], R180 ;  /* 0x000ae0b401007387 */ /* 0x0009e80000100a00 */
[----:B------:R2:W-:Y:S01]  /*a9640*/  STL.64 [R1+0xad8], R226 ;  /* 0x000ad8e201007387 */ /* 0x0005e20000100a00 */
[----:B-1----:R-:W-:-:S02]  /*a9650*/  LEA R182, P5, R71, R2, 0x2 ;  /* 0x0000000247b67211 */ /* 0x002fc400078a10ff */
[-C--:B----4-:R-:W-:Y:S02]  /*a9660*/  LEA R180, P6, R112, R2.reuse, 0x2 ;  /* 0x0000000270b47211 */ /* 0x090fe400078c10ff */
[-C--:B------:R-:W-:Y:S02]  /*a9670*/  LEA.HI.X.SX32 R183, R71, R3.reuse, 0x2, P5 ;  /* 0x0000000347b77211 */ /* 0x080fe400028f16ff */
[-C--:B--2---:R-:W-:Y:S02]  /*a9680*/  LEA R226, P3, R184, R2.reuse, 0x2 ;  /* 0x00000002b8e27211 */ /* 0x084fe400078610ff */
[-C--:B------:R-:W-:Y:S02]  /*a9690*/  LEA.HI.X.SX32 R181, R112, R3.reuse, 0x2, P6 ;  /* 0x0000000370b57211 */ /* 0x080fe400030f16ff */
[----:B------:R-:W-:Y:S01]  /*a96a0*/  LEA.HI.X.SX32 R227, R184, R3, 0x2, P3 ;  /* 0x00000003b8e37211 */ /* 0x000fe200018f16ff */
[----:B------:R1:W-:Y:S04]  /*a96b0*/  STL.64 [R1+0xad0], R182 ;  /* 0x000ad0b601007387 */ /* 0x0003e80000100a00 */
[----:B------:R2:W-:Y:S04]  /*a96c0*/  STL.64 [R1+0xab8], R180 ;  /* 0x000ab8b401007387 */ /* 0x0005e80000100a00 */
[----:B------:R4:W-:Y:S01]  /*a96d0*/  STL.64 [R1+0xab0], R226 ;  /* 0x000ab0e201007387 */ /* 0x0009e20000100a00 */
[----:B-1----:R-:W-:-:S02]  /*a96e0*/  LEA R182, P5, R228, R2, 0x2 ;  /* 0x00000002e4b67211 */ /* 0x002fc400078a10ff */
[-C--:B--2---:R-:W-:Y:S02]  /*a96f0*/  LEA R180, P6, R231, R2.reuse, 0x2 ;  /* 0x00000002e7b47211 */ /* 0x084fe400078c10ff */
[-C--:B------:R-:W-:Y:S02]  /*a9700*/  LEA.HI.X.SX32 R183, R228, R3.reuse, 0x2, P5 ;  /* 0x00000003e4b77211 */ /* 0x080fe400028f16ff */
[----:B----4-:R-:W-:Y:S02]  /*a9710*/  LEA R226, P3, R229, R2, 0x2 ;  /* 0x00000002e5e27211 */ /* 0x010fe400078610ff */
[-C--:B------:R-:W-:Y:S02]  /*a9720*/  LEA.HI.X.SX32 R181, R231, R3.reuse, 0x2, P6 ;  /* 0x00000003e7b57211 */ /* 0x080fe400030f16ff */
[----:B------:R-:W-:Y:S01]  /*a9730*/  LEA.HI.X.SX32 R227, R229, R3, 0x2, P3 ;  /* 0x00000003e5e37211 */ /* 0x000fe200018f16ff */
[----:B------:R-:W-:Y:S04]  /*a9740*/  STL.64 [R1+0xaa8], R182 ;  /* 0x000aa8b601007387 */ /* 0x000fe80000100a00 */
[----:B------:R-:W-:Y:S04]  /*a9750*/  STL.64 [R1+0xaa0], R180 ;  /* 0x000aa0b401007387 */ /* 0x000fe80000100a00 */
[----:B------:R1:W-:Y:S04]  /*a9760*/  STL.64 [R1+0xa98], R226 ;  /* 0x000a98e201007387 */ /* 0x0003e80000100a00 */
[----:B-1----:R-:W2:Y:S01]  /*a9770*/  LDL.LU.64 R226, [R1+0x2770] ;  /* 0x0027700001e27983 */ /* 0x002ea20000300a00 */
        /* <DEDUP_REMOVED lines=23> */
[----:B------:R-:W-:-:S04]  /*a98f0*/  LEA R182, P5, R92, R2, 0x2 ;  /* 0x000000025cb67211 */ /* 0x000fc800078a10ff */
[----:B------:R-:W-:Y:S02]  /*a9900*/  IADD3 R76, R208, R4, RZ ;  /* 0x00000004d04c7210 */ /* 0x000fe40007ffe0ff */
[----:B------:R-:W-:-:S03]  /*a9910*/  LEA R180, P6, R111, R2, 0x2 ;  /* 0x000000026fb47211 */ /* 0x000fc600078c10ff */
[--C-:B------:R-:W-:Y:S01]  /*a9920*/  IMAD.IADD R78, R76, 0x1, R4.reuse ;  /* 0x000000014c4e7824 */ /* 0x100fe200078e0204 */
[-C--:B------:R-:W-:Y:S02]  /*a9930*/  LEA.HI.X.SX32 R183, R92, R3.reuse, 0x2, P5 ;  /* 0x000000035cb77211 */ /* 0x080fe400028f16ff */
[----:B------:R-:W-:Y:S01]  /*a9940*/  LEA.HI.X.SX32 R181, R111, R3, 0x2, P6 ;  /* 0x000000036fb57211 */ /* 0x000fe200030f16ff */
[----:B------:R-:W-:Y:S02]  /*a9950*/  IMAD.IADD R207, R78, 0x1, R4 ;  /* 0x000000014ecf7824 */ /* 0x000fe400078e0204 */
[----:B------:R1:W-:Y:S03]  /*a9960*/  STL.64 [R1+0xa90], R182 ;  /* 0x000a90b601007387 */ /* 0x0003e60000100a00 */
[----:B------:R-:W-:Y:S01]  /*a9970*/  IADD3 R170, R207, R4, RZ ;  /* 0x00000004cfaa7210 */ /* 0x000fe20007ffe0ff */
[----:B------:R4:W-:Y:S01]  /*a9980*/  STL.64 [R1+0xa88], R180 ;  /* 0x000a88b401007387 */ /* 0x0009e20000100a00 */
[----:B-1----:R-:W-:-:S03]  /*a9990*/  LEA R182, P3, R73, R2, 0x2 ;  /* 0x0000000249b67211 */ /* 0x002fc600078610ff */
[--C-:B------:R-:W-:Y:S01]  /*a99a0*/  IMAD.IADD R102, R170, 0x1, R4.reuse ;  /* 0x00000001aa667824 */ /* 0x100fe200078e0204 */
[C---:B----4-:R-:W-:Y:S02]  /*a99b0*/  LEA R180, P6, R230.reuse, R2, 0x2 ;  /* 0x00000002e6b47211 */ /* 0x050fe400078c10ff */
[-C--:B------:R-:W-:Y:S02]  /*a99c0*/  LEA.HI.X.SX32 R183, R73, R3.reuse, 0x2, P3 ;  /* 0x0000000349b77211 */ /* 0x080fe400018f16ff */
[----:B------:R-:W-:Y:S01]  /*a99d0*/  LEA.HI.X.SX32 R181, R230, R3, 0x2, P6 ;  /* 0x00000003e6b57211 */ /* 0x000fe200030f16ff */
[--C-:B------:R-:W-:Y:S02]  /*a99e0*/  IMAD.IADD R206, R102, 0x1, R4.reuse ;  /* 0x0000000166ce7824 */ /* 0x100fe400078e0204 */
[----:B------:R1:W-:Y:S03]  /*a99f0*/  STL.64 [R1+0xa80], R182 ;  /* 0x000a80b601007387 */ /* 0x0003e60000100a00 */
[----:B------:R-:W-:Y:S01]  /*a9a00*/  IADD3 R79, R206, R4, RZ ;  /* 0x00000004ce4f7210 */ /* 0x000fe20007ffe0ff */
[----:B-1----:R-:W4:Y:S04]  /*a9a10*/  LDL.LU R182, [R1+0x2768] ;  /* 0x0027680001b67983 */ /* 0x002f280000300800 */
[----:B------:R1:W-:Y:S01]  /*a9a20*/  STL.64 [R1+0xa70], R180 ;  /* 0x000a70b401007387 */ /* 0x0003e20000100a00 */
[----:B------:R-:W-:-:S04]  /*a9a30*/  IMAD.IADD R169, R79, 0x1, R4 ;  /* 0x000000014fa97824 */ /* 0x000fc800078e0204 */
[----:B------:R-:W-:Y:S01]  /*a9a40*/  IMAD.IADD R205, R169, 0x1, R4 ;  /* 0x00000001a9cd7824 */ /* 0x000fe200078e0204 */
[----:B------:R-:W-:Y:S01]  /*a9a50*/  ISETP.LT.AND P4, PT, R8, R70, !P0 ;  /* 0x000000460800720c */ /* 0x000fe20004781270 */
[----:B------:R-:W-:Y:S01]  /*a9a60*/  @P2 STG.E desc[UR60][R6.64], R19 ;  /* 0x0000001306002986 */ /* 0x000fe2000c10193c */
[----:B------:R-:W-:Y:S01]  /*a9a70*/  ISETP.LT.AND P1, PT, R10, R11, !P0 ;  /* 0x0000000b0a00720c */ /* 0x000fe20004721270 */
[----:B------:R-:W3:Y:S01]  /*a9a80*/  LDC R8, c[0x0][0x248] ;  /* 0x00009200ff087b82 */ /* 0x000ee20000000800 */
[----:B------:R-:W-:-:S05]  /*a9a90*/  IADD3 R70, R205, R4, RZ ;  /* 0x00000004cd467210 */ /* 0x000fca0007ffe0ff */
[--C-:B------:R-:W-:Y:S01]  /*a9aa0*/  IMAD.IADD R101, R70, 0x1, R4.reuse ;  /* 0x0000000146657824 */ /* 0x100fe200078e0204 */
[----:B------:R-:W-:Y:S01]  /*a9ab0*/  ISETP.LT.AND P2, PT, R9, R68, !P0 ;  /* 0x000000440900720c */ /* 0x000fe20004741270 */
[----:B------:R-:W3:Y:S02]  /*a9ac0*/  LDC R11, c[0x0][0x248] ;  /* 0x00009200ff0b7b82 */ /* 0x000ee40000000800 */
[----:B------:R-:W-:-:S05]  /*a9ad0*/  IMAD.IADD R204, R101, 0x1, R4 ;  /* 0x0000000165cc7824 */ /* 0x000fca00078e0204 */
[----:B------:R-:W-:Y:S01]  /*a9ae0*/  IADD3 R168, R204, R4, RZ ;  /* 0x00000004cca87210 */ /* 0x000fe20007ffe0ff */
[----:B------:R-:W3:Y:S04]  /*a9af0*/  LDC R10, c[0x0][0x248] ;  /* 0x00009200ff0a7b82 */ /* 0x000ee80000000800 */
[----:B------:R-:W-:-:S04]  /*a9b00*/  IMAD.IADD R72, R168, 0x1, R4 ;  /* 0x00000001a8487824 */ /* 0x000fc800078e0204 */
[----:B------:R-:W-:Y:S01]  /*a9b10*/  IMAD.IADD R203, R72, 0x1, R4 ;  /* 0x0000000148cb7824 */ /* 0x000fe200078e0204 */
[----:B------:R-:W3:Y:S04]  /*a9b20*/  LDC R9, c[0x0][0x248] ;  /* 0x00009200ff097b82 */ /* 0x000ee80000000800 */
[----:B------:R-:W-:-:S05]  /*a9b30*/  IADD3 R151, R203, R4, RZ ;  /* 0x00000004cb977210 */ /* 0x000fca0007ffe0ff */
[----:B------:R-:W-:-:S04]  /*a9b40*/  IMAD.IADD R74, R151, 0x1, R4 ;  /* 0x00000001974a7824 */ /* 0x000fc800078e0204 */
[----:B------:R-:W-:-:S05]  /*a9b50*/  IMAD.IADD R202, R74, 0x1, R4 ;  /* 0x000000014aca7824 */ /* 0x000fca00078e0204 */
[----:B------:R-:W-:-:S05]  /*a9b60*/  IADD3 R100, R202, R4, RZ ;  /* 0x00000004ca647210 */ /* 0x000fca0007ffe0ff */
[----:B------:R-:W-:-:S04]  /*a9b70*/  IMAD.IADD R64, R100, 0x1, R4 ;  /* 0x0000000164407824 */ /* 0x000fc800078e0204 */
[----:B------:R-:W-:-:S05]  /*a9b80*/  IMAD.IADD R201, R64, 0x1, R4 ;  /* 0x0000000140c97824 */ /* 0x000fca00078e0204 */
[----:B------:R-:W-:Y:S02]  /*a9b90*/  IADD3 R150, R201, R4, RZ ;  /* 0x00000004c9967210 */ /* 0x000fe40007ffe0ff */
[CC--:B--2---:R-:W-:Y:S02]  /*a9ba0*/  LEA R228, P5, R226.reuse, R2.reuse, 0x2 ;  /* 0x00000002e2e47211 */ /* 0x0c4fe400078a10ff */
[C---:B-1----:R-:W-:Y:S02]  /*a9bb0*/  LEA R180, P3, R227.reuse, R2, 0x2 ;  /* 0x00000002e3b47211 */ /* 0x042fe400078610ff */
[-C--:B------:R-:W-:Y:S02]  /*a9bc0*/  LEA.HI.X.SX32 R229, R226, R3.reuse, 0x2, P5 ;  /* 0x00000003e2e57211 */ /* 0x080fe400028f16ff */
[----:B------:R-:W-:-:S03]  /*a9bd0*/  LEA.HI.X.SX32 R181, R227, R3, 0x2, P3 ;  /* 0x00000003e3b57211 */ /* 0x000fc600018f16ff */
        /* <DEDUP_REMOVED lines=47> */
[----:B------:R-:W-:Y:S02]  /*a9ed0*/  IADD3 R112, R185, R4, RZ ;  /* 0x00000004b9707210 */ /* 0x000fe40007ffe0ff */
[----:B------:R-:W-:-:S03]  /*a9ee0*/  LEA R230, P5, R75, R2, 0x2 ;  /* 0x000000024be67211 */ /* 0x000fc600078a10ff */
[----:B------:R-:W-:Y:S01]  /*a9ef0*/  IMAD.IADD R71, R112, 0x1, R4 ;  /* 0x0000000170477824 */ /* 0x000fe200078e0204 */
[----:B------:R-:W-:-:S03]  /*a9f00*/  LEA R228, P6, R110, R2, 0x2 ;  /* 0x000000026ee47211 */ /* 0x000fc600078c10ff */
[----:B------:R-:W-:Y:S01]  /*a9f10*/  IMAD.IADD R184, R71, 0x1, R4 ;  /* 0x0000000147b87824 */ /* 0x000fe200078e0204 */
[-C--:B------:R-:W-:Y:S02]  /*a9f20*/  LEA.HI.X.SX32 R231, R75, R3.reuse, 0x2, P5 ;  /* 0x000000034be77211 */ /* 0x080fe400028f16ff */
[----:B------:R-:W-:Y:S02]  /*a9f30*/  LEA.HI.X.SX32 R229, R110, R3, 0x2, P6 ;  /* 0x000000036ee57211 */ /* 0x000fe400030f16ff */
[----:B------:R-:W-:Y:S01]  /*a9f40*/  IADD3 R111, R184, R4, RZ ;  /* 0x00000004b86f7210 */ /* 0x000fe20007ffe0ff */
[----:B------:R1:W-:Y:S01]  /*a9f50*/  STL.64 [R1+0xa60], R230 ;  /* 0x000a60e601007387 */ /* 0x0003e20000100a00 */
[----:B------:R-:W-:-:S03]  /*a9f60*/  LEA R226, P6, R109, R2, 0x2 ;  /* 0x000000026de27211 */ /* 0x000fc600078c10ff */
[----:B------:R3:W-:Y:S01]  /*a9f70*/  STL.64 [R1+0xa58], R228 ;  /* 0x000a58e401007387 */ /* 0x0007e20000100a00 */
[--C-:B------:R-:W-:Y:S01]  /*a9f80*/  IMAD.IADD R73, R111, 0x1, R4.reuse ;  /* 0x000000016f497824 */ /* 0x100fe200078e0204 */
[-C--:B------:R-:W-:Y:S02]  /*a9f90*/  LEA.HI.X.SX32 R227, R109, R3.reuse, 0x2, P6 ;  /* 0x000000036de37211 */ /* 0x080fe400030f16ff */
[-C--:B-1----:R-:W-:Y:S02]  /*a9fa0*/  LEA R230, P3, R77, R2.reuse, 0x2 ;  /* 0x000000024de67211 */ /* 0x082fe400078610ff */
[----:B---3--:R-:W-:Y:S01]  /*a9fb0*/  LEA R228, P5, R91, R2, 0x2 ;  /* 0x000000025be47211 */ /* 0x008fe200078a10ff */
[----:B------:R-:W-:Y:S01]  /*a9fc0*/  IMAD.IADD R183, R73, 0x1, R4 ;  /* 0x0000000149b77824 */ /* 0x000fe200078e0204 */
[-C--:B------:R-:W-:Y:S02]  /*a9fd0*/  LEA.HI.X.SX32 R231, R77, R3.reuse, 0x2, P3 ;  /* 0x000000034de77211 */ /* 0x080fe400018f16ff */
[----:B------:R-:W-:-:S02]  /*a9fe0*/  LEA.HI.X.SX32 R229, R91, R3, 0x2, P5 ;  /* 0x000000035be57211 */ /* 0x000fc400028f16ff */
[----:B------:R-:W-:Y:S01]  /*a9ff0*/  IADD3 R92, R183, R4, RZ ;  /* 0x00000004b75c7210 */ /* 0x000fe20007ffe0ff */
[----:B------:R-:W-:Y:S04]  /*aa000*/  STL.64 [R1+0xa50], R230 ;  /* 0x000a50e601007387 */ /* 0x000fe80000100a00 */
[----:B------:R4:W-:Y:S04]  /*aa010*/  STL.64 [R1+0xa38], R228 ;  /* 0x000a38e401007387 */ /* 0x0009e80000100a00 */
[----:B------:R1:W-:Y:S01]  /*aa020*/  STL.64 [R1+0xa30], R226 ;  /* 0x000a30e201007387 */ /* 0x0003e20000100a00 */
[----:B------:R-:W-:Y:S01]  /*aa030*/  IMAD.IADD R75, R92, 0x1, R4 ;  /* 0x000000015c4b7824 */ /* 0x000fe200078e0204 */
[----:B----4-:R-:W-:-:S02]  /*aa040*/  LEA R228, P5, R182, R2, 0x2 ;  /* 0x00000002b6e47211 */ /* 0x010fc400078a10ff */
[C---:B-1----:R-:W-:Y:S02]  /*aa050*/  LEA R226, P6, R225.reuse, R2, 0x2 ;  /* 0x00000002e1e27211 */ /* 0x042fe400078c10ff */
[-C--:B------:R-:W-:Y:S02]  /*aa060*/  LEA.HI.X.SX32 R229, R182, R3.reuse, 0x2, P5 ;  /* 0x00000003b6e57211 */ /* 0x080fe400028f16ff */
[----:B------:R-:W-:Y:S01]  /*aa070*/  LEA.HI.X.SX32 R227, R225, R3, 0x2, P6 ;  /* 0x00000003e1e37211 */ /* 0x000fe200030f16ff */
[----:B------:R-:W-:-:S05]  /*aa080*/  IMAD.IADD R110, R75, 0x1, R4 ;  /* 0x000000014b6e7824 */ /* 0x000fca00078e0204 */
[----:B------:R-:W-:Y:S02]  /*aa090*/  IADD3 R77, R110, R4, RZ ;  /* 0x000000046e4d7210 */ /* 0x000fe40007ffe0ff */
[----:B--2---:R-:W-:-:S04]  /*aa0a0*/  LEA R230, P3, R181, R2, 0x2 ;  /* 0x00000002b5e67211 */ /* 0x004fc800078610ff */
[----:B------:R-:W-:-:S05]  /*aa0b0*/  LEA.HI.X.SX32 R231, R181, R3, 0x2, P3 ;  /* 0x00000003b5e77211 */ /* 0x000fca00018f16ff */
[----:B------:R1:W-:Y:S04]  /*aa0c0*/  STL.64 [R1+0xa28], R230 ;  /* 0x000a28e601007387 */ /* 0x0003e80000100a00 */
[----:B------:R2:W-:Y:S04]  /*aa0d0*/  STL.64 [R1+0xa20], R228 ;  /* 0x000a20e401007387 */ /* 0x0005e80000100a00 */
[----:B------:R3:W-:Y:S01]  /*aa0e0*/  STL.64 [R1+0xa18], R226 ;  /* 0x000a18e201007387 */ /* 0x0007e20000100a00 */
[-C--:B-1----:R-:W-:Y:S02]  /*aa0f0*/  LEA R230, P3, R180, R2.reuse, 0x2 ;  /* 0x00000002b4e67211 */ /* 0x082fe400078610ff */
[----:B--2---:R-:W-:-:S02]  /*aa100*/  LEA R228, P5, R0, R2, 0x2 ;  /* 0x0000000200e47211 */ /* 0x004fc400078a10ff */
[-C--:B------:R-:W-:Y:S02]  /*aa110*/  LEA.HI.X.SX32 R231, R180, R3.reuse, 0x2, P3 ;  /* 0x00000003b4e77211 */ /* 0x080fe400018f16ff */
[C---:B---3--:R-:W-:Y:S02]  /*aa120*/  LEA R226, P6, R81.reuse, R2, 0x2 ;  /* 0x0000000251e27211 */ /* 0x048fe400078c10ff */
[-C--:B------:R-:W-:Y:S02]  /*aa130*/  LEA.HI.X.SX32 R229, R0, R3.reuse, 0x2, P5 ;  /* 0x0000000300e57211 */ /* 0x080fe400028f16ff */
[----:B------:R-:W-:Y:S01]  /*aa140*/  LEA.HI.X.SX32 R227, R81, R3, 0x2, P6 ;  /* 0x0000000351e37211 */ /* 0x000fe200030f16ff */
[----:B------:R-:W-:Y:S01]  /*aa150*/  IMAD.IADD R181, R77, 0x1, R4 ;  /* 0x000000014db57824 */ /* 0x000fe200078e0204 */
[----:B------:R1:W-:Y:S04]  /*aa160*/  STL.64 [R1+0xa10], R230 ;  /* 0x000a10e601007387 */ /* 0x0003e80000100a00 */
[----:B------:R2:W-:Y:S01]  /*aa170*/  STL.64 [R1+0xa08], R228 ;  /* 0x000a08e401007387 */ /* 0x0005e20000100a00 */
[----:B------:R-:W-:-:S02]  /*aa180*/  IMAD.IADD R182, R181, 0x1, R232 ;  /* 0x00000001b5b67824 */ /* 0x000fc400078e02e8 */
[----:B------:R-:W3:Y:S01]  /*aa190*/  LDC R232, c[0x0][0x248] ;  /* 0x00009200ffe87b82 */ /* 0x000ee20000000800 */
[----:B------:R4:W-:Y:S01]  /*aa1a0*/  STL.64 [R1+0xa00], R226 ;  /* 0x000a00e201007387 */ /* 0x0009e20000100a00 */
[-C--:B-1----:R-:W-:Y:S02]  /*aa1b0*/  LEA R230, P3, R108, R2.reuse, 0x2 ;  /* 0x000000026ce67211 */ /* 0x082fe400078610ff */
[-C--:B--2---:R-:W-:Y:S02]  /*aa1c0*/  LEA R228, P5, R178, R2.reuse, 0x2 ;  /* 0x00000002b2e47211 */ /* 0x084fe400078a10ff */
[-C--:B------:R-:W-:Y:S02]  /*aa1d0*/  LEA.HI.X.SX32 R231, R108, R3.reuse, 0x2, P3 ;  /* 0x000000036ce77211 */ /* 0x080fe400018f16ff */
[----:B----4-:R-:W-:Y:S02]  /*aa1e0*/  LEA R226, P6, R223, R2, 0x2 ;  /* 0x00000002dfe27211 */ /* 0x010fe400078c10ff */
[----:B------:R-:W-:-:S02]  /*aa1f0*/  LEA.HI.X.SX32 R229, R178, R3, 0x2, P5 ;  /* 0x00000003b2e57211 */ /* 0x000fc400028f16ff */
[----:B------:R-:W-:Y:S01]  /*aa200*/  LEA.HI.X.SX32 R227, R223, R3, 0x2, P6 ;  /* 0x00000003dfe37211 */ /* 0x000fe200030f16ff */
[----:B------:R1:W-:Y:S01]  /*aa210*/  STL.64 [R1+0x9f8], R230 ;  /* 0x0009f8e601007387 */ /* 0x0003e20000100a00 */
[----:B------:R-:W-:-:S03]  /*aa220*/  IADD3 R91, R182, R233, RZ ;  /* 0x000000e9b65b7210 */ /* 0x000fc60007ffe0ff */
[----:B------:R2:W-:Y:S02]  /*aa230*/  STL.64 [R1+0x9f0], R228 ;  /* 0x0009f0e401007387 */ /* 0x0005e40000100a00 */
[----:B------:R-:W-:Y:S02]  /*aa240*/  IMAD.IADD R109, R91, 0x1, R234 ;  /* 0x000000015b6d7824 */ /* 0x000fe400078e02ea */
[----:B------:R4:W-:Y:S01]  /*aa250*/  STL.64 [R1+0x9d8], R226 ;  /* 0x0009d8e201007387 */ /* 0x0009e20000100a00 */
[CC--:B-1----:R-:W-:Y:S02]  /*aa260*/  LEA R230, P3, R224.reuse, R2.reuse, 0x2 ;  /* 0x00000002e0e67211 */ /* 0x0c2fe400078610ff */
[-C--:B--2---:R-:W-:Y:S02]  /*aa270*/  LEA R228, P5, R179, R2.reuse, 0x2 ;  /* 0x00000002b3e47211 */ /* 0x084fe400078a10ff */
[----:B------:R-:W-:Y:S02]  /*aa280*/  LEA.HI.X.SX32 R231, R224, R3, 0x2, P3 ;  /* 0x00000003e0e77211 */ /* 0x000fe400018f16ff */
[----:B----4-:R-:W-:-:S02]  /*aa290*/  LEA R226, P6, R220, R2, 0x2 ;  /* 0x00000002dce27211 */ /* 0x010fc400078c10ff */
[-C--:B------:R-:W-:Y:S01]  /*aa2a0*/  LEA.HI.X.SX32 R229, R179, R3.reuse, 0x2, P5 ;  /* 0x00000003b3e57211 */ /* 0x080fe200028f16ff */
[----:B------:R-:W-:Y:S01]  /*aa2b0*/  IMAD.IADD R180, R109, 0x1, R235 ;  /* 0x000000016db47824 */ /* 0x000fe200078e02eb */
[----:B------:R-:W-:Y:S01]  /*aa2c0*/  LEA.HI.X.SX32 R227, R220, R3, 0x2, P6 ;  /* 0x00000003dce37211 */ /* 0x000fe200030f16ff */
[----:B------:R-:W-:Y:S01]  /*aa2d0*/  STL.64 [R1+0x9d0], R230 ;  /* 0x0009d0e601007387 */ /* 0x000fe20000100a00 */
[----:B------:R-:W-:-:S03]  /*aa2e0*/  LEA R224, P6, R221, R2, 0x2 ;  /* 0x00000002dde07211 */ /* 0x000fc600078c10ff */
[----:B------:R1:W-:Y:S01]  /*aa2f0*/  STL.64 [R1+0x9c8], R228 ;  /* 0x0009c8e401007387 */ /* 0x0003e20000100a00 */
[----:B------:R-:W-:Y:S02]  /*aa300*/  IADD3 R0, R180, R236, RZ ;  /* 0x000000ecb4007210 */ /* 0x000fe40007ffe0ff */
[----:B------:R-:W-:Y:S01]  /*aa310*/  LEA.HI.X.SX32 R225, R221, R3, 0x2, P6 ;  /* 0x00000003dde17211 */ /* 0x000fe200030f16ff */
[----:B------:R2:W-:Y:S01]  /*aa320*/  STL.64 [R1+0x9c0], R226 ;  /* 0x0009c0e201007387 */ /* 0x0005e20000100a00 */
[----:B------:R-:W4:Y:S01]  /*aa330*/  LDC R236, c[0x0][0x248] ;  /* 0x00009200ffec7b82 */ /* 0x000f220000000800 */
[----:B------:R-:W-:Y:S01]  /*aa340*/  IMAD.IADD R81, R0, 0x1, R237 ;  /* 0x0000000100517824 */ /* 0x000fe200078e02ed */
[----:B-1----:R-:W-:-:S06]  /*aa350*/  LEA R228, P3, R83, R2, 0x2 ;  /* 0x0000000253e47211 */ /* 0x002fcc00078610ff */
[----:B------:R-:W1:Y:S01]  /*aa360*/  LDC R230, c[0x0][0x248] ;  /* 0x00009200ffe67b82 */ /* 0x000e620000000800 */
[CC--:B--2---:R-:W-:Y:S02]  /*aa370*/  LEA R226, P5, R90.reuse, R2.reuse, 0x2 ;  /* 0x000000025ae27211 */ /* 0x0c4fe400078a10ff */
[-C--:B------:R-:W-:Y:S02]  /*aa380*/  LEA.HI.X.SX32 R229, R83, R3.reuse, 0x2, P3 ;  /* 0x0000000353e57211 */ /* 0x080fe400018f16ff */
[----:B------:R-:W-:Y:S01]  /*aa390*/  LEA.HI.X.SX32 R227, R90, R3, 0x2, P5 ;  /* 0x000000035ae37211 */ /* 0x000fe200028f16ff */
[----:B------:R-:W-:Y:S02]  /*aa3a0*/  IMAD.IADD R179, R81, 0x1, R238 ;  /* 0x0000000151b37824 */ /* 0x000fe400078e02ee */
[----:B------:R2:W-:Y:S04]  /*aa3b0*/  STL.64 [R1+0x9b8], R228 ;  /* 0x0009b8e401007387 */ /* 0x0005e80000100a00 */
[----:B------:R-:W-:Y:S04]  /*aa3c0*/  STL.64 [R1+0x9b0], R226 ;  /* 0x0009b0e201007387 */ /* 0x000fe80000100a00 */
[----:B------:R3:W-:Y:S01]  /*aa3d0*/  STL.64 [R1+0x9a8], R224 ;  /* 0x0009a8e001007387 */ /* 0x0007e20000100a00 */
[----:B--2---:R-:W-:-:S02]  /*aa3e0*/  LEA R228, P3, R222, R2, 0x2 ;  /* 0x00000002dee47211 */ /* 0x004fc400078610ff */
[----:B------:R-:W-:Y:S02]  /*aa3f0*/  IADD3 R108, R179, R239, RZ ;  /* 0x000000efb36c7210 */ /* 0x000fe40007ffe0ff */
[-C--:B------:R-:W-:Y:S02]  /*aa400*/  LEA.HI.X.SX32 R229, R222, R3.reuse, 0x2, P3 ;  /* 0x00000003dee57211 */ /* 0x080fe400018f16ff */
[CC--:B---3--:R-:W-:Y:S02]  /*aa410*/  LEA R224, P6, R219.reuse, R2.reuse, 0x2 ;  /* 0x00000002dbe07211 */ /* 0x0c8fe400078c10ff */
[----:B------:R-:W-:Y:S02]  /*aa420*/  LEA R226, P5, R218, R2, 0x2 ;  /* 0x00000002dae27211 */ /* 0x000fe400078a10ff */
[-C--:B------:R-:W-:Y:S01]  /*aa430*/  LEA.HI.X.SX32 R225, R219, R3.reuse, 0x2, P6 ;  /* 0x00000003dbe17211 */ /* 0x080fe200030f16ff */
[----:B------:R-:W-:Y:S01]  /*aa440*/  IMAD.IADD R90, R108, 0x1, R240 ;  /* 0x000000016c5a7824 */ /* 0x000fe200078e02f0 */
[----:B------:R2:W-:Y:S01]  /*aa450*/  STL.64 [R1+0x9a0], R228 ;  /* 0x0009a0e401007387 */ /* 0x0005e20000100a00 */
[----:B------:R-:W-:-:S03]  /*aa460*/  LEA.HI.X.SX32 R227, R218, R3, 0x2, P5 ;  /* 0x00000003dae37211 */ /* 0x000fc600028f16ff */
[----:B------:R3:W-:Y:S01]  /*aa470*/  STL.64 [R1+0x990], R224 ;  /* 0x000990e001007387 */ /* 0x0007e20000100a00 */
[-C--:B------:R-:W-:Y:S01]  /*aa480*/  LEA R222, P5, R88, R2.reuse, 0x2 ;  /* 0x0000000258de7211 */ /* 0x080fe200078a10ff */
[----:B------:R-:W-:Y:S01]  /*aa490*/  IMAD.IADD R178, R90, 0x1, R241 ;  /* 0x000000015ab27824 */ /* 0x000fe200078e02f1 */
[-C--:B------:R-:W-:Y:S02]  /*aa4a0*/  LEA R220, P6, R177, R2.reuse, 0x2 ;  /* 0x00000002b1dc7211 */ /* 0x080fe400078c10ff */
[-C--:B------:R-:W-:Y:S01]  /*aa4b0*/  LEA.HI.X.SX32 R223, R88, R3.reuse, 0x2, P5 ;  /* 0x0000000358df7211 */ /* 0x080fe200028f16ff */
[----:B--2---:R-:W2:Y:S01]  /*aa4c0*/  LDC R228, c[0x0][0x248] ;  /* 0x00009200ffe47b82 */ /* 0x004ea20000000800 */
[----:B---3--:R-:W-:Y:S02]  /*aa4d0*/  LEA R224, P3, R107, R2, 0x2 ;  /* 0x000000026be07211 */ /* 0x008fe400078610ff */
[-C--:B------:R-:W-:Y:S02]  /*aa4e0*/  LEA.HI.X.SX32 R221, R177, R3.reuse, 0x2, P6 ;  /* 0x00000003b1dd7211 */ /* 0x080fe400030f16ff */
[----:B------:R-:W-:Y:S01]  /*aa4f0*/  LEA.HI.X.SX32 R225, R107, R3, 0x2, P3 ;  /* 0x000000036be17211 */ /* 0x000fe200018f16ff */
[----:B------:R-:W-:Y:S01]  /*aa500*/  STL.64 [R1+0x998], R226 ;  /* 0x000998e201007387 */ /* 0x000fe20000100a00 */
[----:B------:R-:W-:-:S02]  /*aa510*/  IADD3 R83, R178, R242, RZ ;  /* 0x000000f2b2537210 */ /* 0x000fc40007ffe0ff */
[CC--:B------:R-:W-:Y:S01]  /*aa520*/  LEA R218, P6, R176.reuse, R2.reuse, 0x2 ;  /* 0x00000002b0da7211 */ /* 0x0c0fe200078c10ff */
[----:B------:R-:W-:Y:S01]  /*aa530*/  STL.64 [R1+0x978], R224 ;  /* 0x000978e001007387 */ /* 0x000fe20000100a00 */
[----:B------:R-:W3:Y:S01]  /*aa540*/  LDC R242, c[0x0][0x248] ;  /* 0x00009200fff27b82 */ /* 0x000ee20000000800 */
[----:B------:R-:W-:Y:S02]  /*aa550*/  IMAD.IADD R107, R83, 0x1, R243 ;  /* 0x00000001536b7824 */ /* 0x000fe400078e02f3 */
[----:B------:R4:W-:Y:S04]  /*aa560*/  STL.64 [R1+0x970], R222 ;  /* 0x000970de01007387 */ /* 0x0009e80000100a00 */
[----:B------:R1:W-:Y:S01]  /*aa570*/  STL.64 [R1+0x968], R220 ;  /* 0x000968dc01007387 */ /* 0x0003e20000100a00 */
[----:B------:R-:W-:Y:S01]  /*aa580*/  IMAD.IADD R177, R107, 0x1, R244 ;  /* 0x000000016bb17824 */ /* 0x000fe200078e02f4 */
[----:B------:R-:W-:Y:S01]  /*aa590*/  LEA.HI.X.SX32 R219, R176, R3, 0x2, P6 ;  /* 0x00000003b0db7211 */ /* 0x000fe200030f16ff */
[----:B------:R-:W3:Y:S01]  /*aa5a0*/  LDC R244, c[0x0][0x248] ;  /* 0x00009200fff47b82 */ /* 0x000ee20000000800 */
[----:B----4-:R-:W-:-:S02]  /*aa5b0*/  LEA R222, P3, R217, R2, 0x2 ;  /* 0x00000002d9de7211 */ /* 0x010fc400078610ff */
[-C--:B-1----:R-:W-:Y:S02]  /*aa5c0*/  LEA R220, P5, R89, R2.reuse, 0x2 ;  /* 0x0000000259dc7211 */ /* 0x082fe400078a10ff */
[-C--:B------:R-:W-:Y:S02]  /*aa5d0*/  LEA.HI.X.SX32 R223, R217, R3.reuse, 0x2, P3 ;  /* 0x00000003d9df7211 */ /* 0x080fe400018f16ff */
[----:B------:R-:W-:Y:S02]  /*aa5e0*/  LEA.HI.X.SX32 R221, R89, R3, 0x2, P5 ;  /* 0x0000000359dd7211 */ /* 0x000fe400028f16ff */
[----:B------:R-:W-:Y:S01]  /*aa5f0*/  IADD3 R88, R177, R245, RZ ;  /* 0x000000f5b1587210 */ /* 0x000fe20007ffe0ff */
[----:B------:R1:W-:Y:S04]  /*aa600*/  STL.64 [R1+0x960], R222 ;  /* 0x000960de01007387 */ /* 0x0003e80000100a00 */
[----:B------:R4:W-:Y:S04]  /*aa610*/  STL.64 [R1+0x958], R220 ;  /* 0x000958dc01007387 */ /* 0x0009e80000100a00 */
[----:B------:R2:W-:Y:S01]  /*aa620*/  STL.64 [R1+0x950], R218 ;  /* 0x000950da01007387 */ /* 0x0005e20000100a00 */
[----:B-1----:R-:W-:-:S02]  /*aa630*/  LEA R222, P3, R106, R2, 0x2 ;  /* 0x000000026ade7211 */ /* 0x002fc400078610ff */
[-C--:B----4-:R-:W-:Y:S01]  /*aa640*/  LEA R220, P5, R85, R2.reuse, 0x2 ;  /* 0x0000000255dc7211 */ /* 0x090fe200078a10ff */
[----:B------:R-:W-:Y:S01]  /*aa650*/  IMAD.IADD R89, R88, 0x1, R246 ;  /* 0x0000000158597824 */ /* 0x000fe200078e02f6 */
[-C--:B------:R-:W-:Y:S02]  /*aa660*/  LEA.HI.X.SX32 R223, R106, R3.reuse, 0x2, P3 ;  /* 0x000000036adf7211 */ /* 0x080fe400018f16ff */
[----:B--2---:R-:W-:Y:S02]  /*aa670*/  LEA R218, P6, R215, R2, 0x2 ;  /* 0x00000002d7da7211 */ /* 0x004fe400078c10ff */
[-C--:B------:R-:W-:Y:S02]  /*aa680*/  LEA.HI.X.SX32 R221, R85, R3.reuse, 0x2, P5 ;  /* 0x0000000355dd7211 */ /* 0x080fe400028f16ff */
[----:B------:R-:W-:Y:S01]  /*aa690*/  LEA.HI.X.SX32 R219, R215, R3, 0x2, P6 ;  /* 0x00000003d7db7211 */ /* 0x000fe200030f16ff */
[----:B------:R-:W-:Y:S01]  /*aa6a0*/  IMAD.IADD R176, R89, 0x1, R247 ;  /* 0x0000000159b07824 */ /* 0x000fe200078e02f7 */
[----:B------:R1:W-:Y:S04]  /*aa6b0*/  STL.64 [R1+0x948], R222 ;  /* 0x000948de01007387 */ /* 0x0003e80000100a00 */
[----:B------:R2:W-:Y:S01]  /*aa6c0*/  STL.64 [R1+0x940], R220 ;  /* 0x000940dc01007387 */ /* 0x0005e20000100a00 */
[----:B------:R-:W-:-:S03]  /*aa6d0*/  IADD3 R106, R176, R248, RZ ;  /* 0x000000f8b06a7210 */ /* 0x000fc60007ffe0ff */
[----:B------:R4:W-:Y:S01]  /*aa6e0*/  STL.64 [R1+0x938], R218 ;  /* 0x000938da01007387 */ /* 0x0009e20000100a00 */
[CC--:B-1----:R-:W-:Y:S02]  /*aa6f0*/  LEA R222, P3, R216.reuse, R2.reuse, 0x2 ;  /* 0x00000002d8de7211 */ /* 0x0c2fe400078610ff */
[CC--:B--2---:R-:W-:Y:S02]  /*aa700*/  LEA R220, P5, R175.reuse, R2.reuse, 0x2 ;  /* 0x00000002afdc7211 */ /* 0x0c4fe400078a10ff */
[-C--:B------:R-:W-:Y:S02]  /*aa710*/  LEA.HI.X.SX32 R223, R216, R3.reuse, 0x2, P3 ;  /* 0x00000003d8df7211 */ /* 0x080fe400018f16ff */
[C---:B----4-:R-:W-:Y:S02]  /*aa720*/  LEA R218, P6, R214.reuse, R2, 0x2 ;  /* 0x00000002d6da7211 */ /* 0x050fe400078c10ff */
[-C--:B------:R-:W-:Y:S02]  /*aa730*/  LEA.HI.X.SX32 R221, R175, R3.reuse, 0x2, P5 ;  /* 0x00000003afdd7211 */ /* 0x080fe400028f16ff */
[----:B------:R-:W-:Y:S01]  /*aa740*/  LEA.HI.X.SX32 R219, R214, R3, 0x2, P6 ;  /* 0x00000003d6db7211 */ /* 0x000fe200030f16ff */
[----:B------:R-:W-:Y:S01]  /*aa750*/  IMAD.IADD R85, R106, 0x1, R249 ;  /* 0x000000016a557824 */ /* 0x000fe200078e02f9 */
[----:B------:R-:W-:Y:S04]  /*aa760*/  STL.64 [R1+0x930], R222 ;  /* 0x000930de01007387 */ /* 0x000fe80000100a00 */
[----:B------:R1:W-:Y:S01]  /*aa770*/  STL.64 [R1+0x928], R220 ;  /* 0x000928dc01007387 */ /* 0x0003e20000100a00 */
[----:B------:R-:W-:-:S03]  /*aa780*/  IMAD.IADD R175, R85, 0x1, R250 ;  /* 0x0000000155af7824 */ /* 0x000fc600078e02fa */
[----:B------:R2:W-:Y:S01]  /*aa790*/  STL.64 [R1+0x920], R218 ;  /* 0x000920da01007387 */ /* 0x0005e20000100a00 */
[CC--:B-1----:R-:W-:Y:S02]  /*aa7a0*/  LEA R220, P3, R105.reuse, R2.reuse, 0x2 ;  /* 0x0000000269dc7211 */ /* 0x0c2fe400078610ff */
[CC--:B--2---:R-:W-:Y:S02]  /*aa7b0*/  LEA R218, P5, R86.reuse, R2.reuse, 0x2 ;  /* 0x0000000256da7211 */ /* 0x0c4fe400078a10ff */
[-C--:B------:R-:W-:Y:S02]  /*aa7c0*/  LEA.HI.X.SX32 R221, R105, R3.reuse, 0x2, P3 ;  /* 0x0000000369dd7211 */ /* 0x080fe400018f16ff */
[----:B------:R-:W-:Y:S02]  /*aa7d0*/  LEA.HI.X.SX32 R219, R86, R3, 0x2, P5 ;  /* 0x0000000356db7211 */ /* 0x000fe400028f16ff */
[----:B------:R-:W-:Y:S01]  /*aa7e0*/  IADD3 R105, R175, R251, RZ ;  /* 0x000000fbaf697210 */ /* 0x000fe20007ffe0ff */
[----:B------:R-:W-:Y:S04]  /*aa7f0*/  STL.64 [R1+0x918], R220 ;  /* 0x000918dc01007387 */ /* 0x000fe80000100a00 */
[----:B------:R1:W-:Y:S01]  /*aa800*/  STL.64 [R1+0x910], R218 ;  /* 0x000910da01007387 */ /* 0x0003e20000100a00 */
[----:B------:R-:W-:Y:S01]  /*aa810*/  IMAD.IADD R86, R105, 0x1, R252 ;  /* 0x0000000169567824 */ /* 0x000fe200078e02fc */
[----:B-1----:R-:W-:-:S04]  /*aa820*/  LEA R218, P3, R174, R2, 0x2 ;  /* 0x00000002aeda7211 */ /* 0x002fc800078610ff */
[----:B------:R-:W-:Y:S01]  /*aa830*/  LEA.HI.X.SX32 R219, R174, R3, 0x2, P3 ;  /* 0x00000003aedb7211 */ /* 0x000fe200018f16ff */
[----:B------:R-:W-:Y:S02]  /*aa840*/  IMAD.IADD R174, R86, 0x1, R228 ;  /* 0x0000000156ae7824 */ /* 0x000fe400078e02e4 */
[----:B------:R-:W1:Y:S01]  /*aa850*/  LDC R228, c[0x0][0x248] ;  /* 0x00009200ffe47b82 */ /* 0x000e620000000800 */
[----:B------:R-:W-:-:S04]  /*aa860*/  LEA R216, P6, R213, R2, 0x2 ;  /* 0x00000002d5d87211 */ /* 0x000fc800078c10ff */
[----:B------:R-:W-:-:S05]  /*aa870*/  LEA.HI.X.SX32 R217, R213, R3, 0x2, P6 ;  /* 0x00000003d5d97211 */ /* 0x000fca00030f16ff */
[----:B------:R2:W-:Y:S02]  /*aa880*/  STL.64 [R1+0x8f8], R216 ;  /* 0x0008f8d801007387 */ /* 0x0005e40000100a00 */
[----:B--2---:R-:W-:-:S04]  /*aa890*/  LEA R216, P5, R87, R2, 0x2 ;  /* 0x0000000257d87211 */ /* 0x004fc800078a10ff */
[----:B------:R-:W-:Y:S02]  /*aa8a0*/  LEA.HI.X.SX32 R217, R87, R3, 0x2, P5 ;  /* 0x0000000357d97211 */ /* 0x000fe400028f16ff */
[----:B-1----:R-:W-:Y:S02]  /*aa8b0*/  IADD3 R87, R174, R228, RZ ;  /* 0x000000e4ae577210 */ /* 0x002fe40007ffe0ff */
[----:B------:R-:W1:Y:S01]  /*aa8c0*/  LDC R228, c[0x0][0x248] ;  /* 0x00009200ffe47b82 */ /* 0x000e620000000800 */
[----:B------:R-:W-:Y:S04]  /*aa8d0*/  STL.64 [R1+0x8f0], R218 ;  /* 0x0008f0da01007387 */ /* 0x000fe80000100a00 */
[----:B------:R2:W-:Y:S02]  /*aa8e0*/  STL.64 [R1+0x8e8], R216 ;  /* 0x0008e8d801007387 */ /* 0x0005e40000100a00 */
[----:B--2---:R-:W-:-:S04]  /*aa8f0*/  LEA R216, P3, R80, R2, 0x2 ;  /* 0x0000000250d87211 */ /* 0x004fc800078610ff */
[----:B------:R-:W-:Y:S01]  /*aa900*/  LEA.HI.X.SX32 R217, R80, R3, 0x2, P3 ;  /* 0x0000000350d97211 */ /* 0x000fe200018f16ff */
[----:B-1----:R-:W-:Y:S02]  /*aa910*/  IMAD.IADD R80, R87, 0x1, R228 ;  /* 0x0000000157507824 */ /* 0x002fe400078e02e4 */
[----:B------:R-:W1:Y:S01]  /*aa920*/  LDC R228, c[0x0][0x248] ;  /* 0x00009200ffe47b82 */ /* 0x000e620000000800 */
[----:B------:R-:W-:-:S04]  /*aa930*/  LEA R214, P6, R212, R2, 0x2 ;  /* 0x00000002d4d67211 */ /* 0x000fc800078c10ff */
[----:B------:R-:W-:-:S05]  /*aa940*/  LEA.HI.X.SX32 R215, R212, R3, 0x2, P6 ;  /* 0x00000003d4d77211 */ /* 0x000fca00030f16ff */
[----:B------:R2:W-:Y:S02]  /*aa950*/  STL.64 [R1+0x8e0], R214 ;  /* 0x0008e0d601007387 */ /* 0x0005e40000100a00 */
[----:B--2---:R-:W-:-:S04]  /*aa960*/  LEA R214, P5, R173, R2, 0x2 ;  /* 0x00000002add67211 */ /* 0x004fc800078a10ff */
[----:B------:R-:W-:Y:S01]  /*aa970*/  LEA.HI.X.SX32 R215, R173, R3, 0x2, P5 ;  /* 0x00000003add77211 */ /* 0x000fe200028f16ff */
[----:B-1----:R-:W-:Y:S02]  /*aa980*/  IMAD.IADD R173, R80, 0x1, R228 ;  /* 0x0000000150ad7824 */ /* 0x002fe400078e02e4 */
[----:B------:R-:W1:Y:S01]  /*aa990*/  LDC R228, c[0x0][0x248] ;  /* 0x00009200ffe47b82 */ /* 0x000e620000000800 */
[----:B------:R2:W-:Y:S02]  /*aa9a0*/  STL.64 [R1+0x8d8], R216 ;  /* 0x0008d8d801007387 */ /* 0x0005e40000100a00 */
[----:B--2---:R-:W-:-:S04]  /*aa9b0*/  LEA R216, P3, R104, R2, 0x2 ;  /* 0x0000000268d87211 */ /* 0x004fc800078610ff */
[----:B------:R-:W-:Y:S02]  /*aa9c0*/  LEA.HI.X.SX32 R217, R104, R3, 0x2, P3 ;  /* 0x0000000368d97211 */ /* 0x000fe400018f16ff */
[----:B-1----:R-:W-:Y:S02]  /*aa9d0*/  IADD3 R104, R173, R228, RZ ;  /* 0x000000e4ad687210 */ /* 0x002fe40007ffe0ff */
[----:B------:R-:W1:Y:S01]  /*aa9e0*/  LDC R228, c[0x0][0x248] ;  /* 0x00009200ffe47b82 */ /* 0x000e620000000800 */
[----:B------:R2:W-:Y:S02]  /*aa9f0*/  STL.64 [R1+0x8d0], R214 ;  /* 0x0008d0d601007387 */ /* 0x0005e40000100a00 */
[----:B--2---:R-:W-:-:S04]  /*aaa00*/  LEA R214, P5, R82, R2, 0x2 ;  /* 0x0000000252d67211 */ /* 0x004fc800078a10ff */
[----:B------:R-:W-:Y:S01]  /*aaa10*/  LEA.HI.X.SX32 R215, R82, R3, 0x2, P5 ;  /* 0x0000000352d77211 */ /* 0x000fe200028f16ff */
[----:B-1----:R-:W-:Y:S02]  /*aaa20*/  IMAD.IADD R82, R104, 0x1, R228 ;  /* 0x0000000168527824 */ /* 0x002fe400078e02e4 */
[----:B------:R-:W1:Y:S01]  /*aaa30*/  LDC R228, c[0x0][0x248] ;  /* 0x00009200ffe47b82 */ /* 0x000e620000000800 */
[----:B------:R-:W-:-:S04]  /*aaa40*/  LEA R212, P6, R211, R2, 0x2 ;  /* 0x00000002d3d47211 */ /* 0x000fc800078c10ff */
[----:B------:R-:W-:-:S05]  /*aaa50*/  LEA.HI.X.SX32 R213, R211, R3, 0x2, P6 ;  /* 0x00000003d3d57211 */ /* 0x000fca00030f16ff */
[----:B------:R-:W-:Y:S04]  /*aaa60*/  STL.64 [R1+0x8b8], R212 ;  /* 0x0008b8d401007387 */ /* 0x000fe80000100a00 */
        /* <DEDUP_REMOVED lines=29> */
[----:B------:R-:W-:Y:S02]  /*aac40*/  LEA.HI.X.SX32 R213, R76, R3, 0x2, P3 ;  /* 0x000000034cd57211 */ /* 0x000fe400018f16ff */
[----:B-1----:R-:W-:Y:S02]  /*aac50*/  IADD3 R76, R171, R228, RZ ;  /* 0x000000e4ab4c7210 */ /* 0x002fe40007ffe0ff */
        /* <DEDUP_REMOVED lines=114> */
[-C--:B------:R-:W-:Y:S02]  /*ab380*/  LEA.HI.X.SX32 R205, R68, R3.reuse, 0x2, P3 ;  /* 0x0000000344cd7211 */ /* 0x080fe400018f16ff */
[----:B-1----:R-:W-:Y:S02]  /*ab390*/  IADD3 R68, R149, R228, RZ ;  /* 0x000000e495447210 */ /* 0x002fe40007ffe0ff */
[----:B------:R-:W1:Y:S01]  /*ab3a0*/  LDC R228, c[0x0][0x248] ;  /* 0x00009200ffe47b82 */ /* 0x000e620000000800 */
[CC--:B------:R-:W-:Y:S01]  /*ab3b0*/  LEA R200, P6, R199.reuse, R2.reuse, 0x2 ;  /* 0x00000002c7c87211 */ /* 0x0c0fe200078c10ff */
[----:B------:R2:W-:Y:S03]  /*ab3c0*/  STL.64 [R1+0x740], R202 ;  /* 0x000740ca01007387 */ /* 0x0005e60000100a00 */
[----:B------:R-:W-:Y:S02]  /*ab3d0*/  LEA.HI.X.SX32 R201, R199, R3, 0x2, P6 ;  /* 0x00000003c7c97211 */ /* 0x000fe400030f16ff */
[----:B--2---:R-:W-:Y:S01]  /*ab3e0*/  LEA R202, P5, R197, R2, 0x2 ;  /* 0x00000002c5ca7211 */ /* 0x004fe200078a10ff */
[----:B-1----:R-:W-:-:S02]  /*ab3f0*/  IMAD.IADD R4, R68, 0x1, R228 ;  /* 0x0000000144047824 */ /* 0x002fc400078e02e4 */
[----:B------:R-:W1:Y:S01]  /*ab400*/  LDC R228, c[0x0][0x248] ;  /* 0x00009200ffe47b82 */ /* 0x000e620000000800 */
[----:B------:R-:W-:Y:S01]  /*ab410*/  LEA.HI.X.SX32 R203, R197, R3, 0x2, P5 ;  /* 0x00000003c5cb7211 */ /* 0x000fe200028f16ff */
        /* <DEDUP_REMOVED lines=205> */
[----:B------:R2:W-:Y:S04]  /*ac0f0*/  STL.64 [R1+0x550], R186 ;  /* 0x000550ba01007387 */ /* 0x0005e80000100a00 */
[----:B------:R-:W-:Y:S01]  /*ac100*/  STL.64 [R1+0x528], R184 ;  /* 0x000528b801007387 */ /* 0x000fe20000100a00 */
[----:B--2---:R-:W-:-:S04]  /*ac110*/  LEA R186, P5, R181, R2, 0x2 ;  /* 0x00000002b5ba7211 */ /* 0x004fc800078a10ff */
[----:B------:R-:W-:Y:S01]  /*ac120*/  LEA.HI.X.SX32 R187, R181, R3, 0x2, P5 ;  /* 0x00000003b5bb7211 */ /* 0x000fe200028f16ff */
        /* <DEDUP_REMOVED lines=64> */
[----:B------:R2:W-:Y:S04]  /*ac530*/  STL.64 [R1+0x4b0], R178 ;  /* 0x0004b0b201007387 */ /* 0x0005e80000100a00 */
[----:B------:R-:W-:Y:S04]  /*ac540*/  STL.64 [R1+0x4a8], R182 ;  /* 0x0004a8b601007387 */ /* 0x000fe80000100a00 */
[----:B------:R4:W-:Y:S01]  /*ac550*/  STL.64 [R1+0x4a0], R180 ;  /* 0x0004a0b401007387 */ /* 0x0009e20000100a00 */
[-C--:B--2---:R-:W-:Y:S02]  /*ac560*/  LEA R178, P6, R176, R2.reuse, 0x2 ;  /* 0x00000002b0b27211 */ /* 0x084fe400078c10ff */
[----:B----4-:R-:W-:-:S04]  /*ac570*/  LEA R180, P3, R106, R2, 0x2 ;  /* 0x000000026ab47211 */ /* 0x010fc800078610ff */
[-C--:B------:R-:W-:Y:S01]  /*ac580*/  LEA.HI.X.SX32 R181, R106, R3.reuse, 0x2, P3 ;  /* 0x000000036ab57211 */ /* 0x080fe200018f16ff */
[----:B-1----:R-:W-:Y:S02]  /*ac590*/  IMAD.IADD R106, R89, 0x1, R228 ;  /* 0x00000001596a7824 */ /* 0x002fe400078e02e4 */
[----:B------:R-:W1:Y:S01]  /*ac5a0*/  LDC R228, c[0x0][0x248] ;  /* 0x00009200ffe47b82 */ /* 0x000e620000000800 */
[----:B------:R-:W-:Y:S02]  /*ac5b0*/  LEA.HI.X.SX32 R179, R176, R3, 0x2, P6 ;  /* 0x00000003b0b37211 */ /* 0x000fe400030f16ff */
[----:B------:R-:W-:-:S03]  /*ac5c0*/  LEA R176, P6, R175, R2, 0x2 ;  /* 0x00000002afb07211 */ /* 0x000fc600078c10ff */
[----:B------:R2:W-:Y:S01]  /*ac5d0*/  STL.64 [R1+0x498], R178 ;  /* 0x000498b201007387 */ /* 0x0005e20000100a00 */
[----:B------:R-:W-:-:S03]  /*ac5e0*/  LEA.HI.X.SX32 R177, R175, R3, 0x2, P6 ;  /* 0x00000003afb17211 */ /* 0x000fc600030f16ff */
[----:B------:R4:W-:Y:S01]  /*ac5f0*/  STL.64 [R1+0x490], R180 ;  /* 0x000490b401007387 */ /* 0x0009e20000100a00 */
[----:B--2---:R-:W-:-:S04]  /*ac600*/  LEA R178, P5, R85, R2, 0x2 ;  /* 0x0000000255b27211 */ /* 0x004fc800078a10ff */
[----:B------:R-:W-:Y:S02]  /*ac610*/  LEA.HI.X.SX32 R179, R85, R3, 0x2, P5 ;  /* 0x0000000355b37211 */ /* 0x000fe400028f16ff */
[----:B----4-:R-:W-:-:S03]  /*ac620*/  LEA R180, P3, R105, R2, 0x2 ;  /* 0x0000000269b47211 */ /* 0x010fc600078610ff */
[----:B------:R-:W-:Y:S01]  /*ac630*/  STL.64 [R1+0x488], R178 ;  /* 0x000488b201007387 */ /* 0x000fe20000100a00 */
[----:B-1----:R-:W-:Y:S02]  /*ac640*/  IADD3 R85, R106, R228, RZ ;  /* 0x000000e46a557210 */ /* 0x002fe40007ffe0ff */
[----:B------:R-:W-:Y:S01]  /*ac650*/  LEA.HI.X.SX32 R181, R105, R3, 0x2, P3 ;  /* 0x0000000369b57211 */ /* 0x000fe200018f16ff */
[----:B------:R1:W-:Y:S01]  /*ac660*/  STL.64 [R1+0x480], R176 ;  /* 0x000480b001007387 */ /* 0x0003e20000100a00 */
[----:B------:R-:W2:Y:S01]  /*ac670*/  LDC R228, c[0x0][0x248] ;  /* 0x00009200ffe47b82 */ /* 0x000ea20000000800 */
[----:B------:R-:W-:Y:S02]  /*ac680*/  IMAD.IADD R105, R85, 0x1, R11 ;  /* 0x0000000155697824 */ /* 0x000fe400078e020b */
[----:B------:R-:W-:Y:S01]  /*ac690*/  STL.64 [R1+0x478], R180 ;  /* 0x000478b401007387 */ /* 0x000fe20000100a00 */
[-C--:B-1----:R-:W-:Y:S02]  /*ac6a0*/  LEA R176, P6, R174, R2.reuse, 0x2 ;  /* 0x00000002aeb07211 */ /* 0x082fe400078c10ff */
[----:B------:R-:W-:-:S02]  /*ac6b0*/  LEA R178, P5, R86, R2, 0x2 ;  /* 0x0000000256b27211 */ /* 0x000fc400078a10ff */
[-C--:B------:R-:W-:Y:S02]  /*ac6c0*/  LEA.HI.X.SX32 R177, R174, R3.reuse, 0x2, P6 ;  /* 0x00000003aeb17211 */ /* 0x080fe400030f16ff */
[-C--:B------:R-:W-:Y:S01]  /*ac6d0*/  LEA.HI.X.SX32 R179, R86, R3.reuse, 0x2, P5 ;  /* 0x0000000356b37211 */ /* 0x080fe200028f16ff */
[----:B------:R-:W-:Y:S02]  /*ac6e0*/  IMAD.IADD R86, R105, 0x1, R10 ;  /* 0x0000000169567824 */ /* 0x000fe400078e020a */
[----:B------:R1:W-:Y:S01]  /*ac6f0*/  STL.64 [R1+0x468], R176 ;  /* 0x000468b001007387 */ /* 0x0003e20000100a00 */
[CC--:B------:R-:W-:Y:S02]  /*ac700*/  LEA R10, P6, R173.reuse, R2.reuse, 0x2 ;  /* 0x00000002ad0a7211 */ /* 0x0c0fe400078c10ff */
[----:B------:R-:W-:Y:S02]  /*ac710*/  LEA R174, P5, R80, R2, 0x2 ;  /* 0x0000000250ae7211 */ /* 0x000fe400078a10ff */
[----:B------:R-:W-:-:S02]  /*ac720*/  LEA.HI.X.SX32 R11, R173, R3, 0x2, P6 ;  /* 0x00000003ad0b7211 */ /* 0x000fc400030f16ff */
[C---:B-1----:R-:W-:Y:S02]  /*ac730*/  LEA R176, P3, R87.reuse, R2, 0x2 ;  /* 0x0000000257b07211 */ /* 0x042fe400078610ff */
[-C--:B------:R-:W-:Y:S02]  /*ac740*/  LEA.HI.X.SX32 R175, R80, R3.reuse, 0x2, P5 ;  /* 0x0000000350af7211 */ /* 0x080fe400028f16ff */
[----:B------:R-:W-:Y:S01]  /*ac750*/  LEA.HI.X.SX32 R177, R87, R3, 0x2, P3 ;  /* 0x0000000357b17211 */ /* 0x000fe200018f16ff */
[----:B------:R-:W-:Y:S01]  /*ac760*/  STL.64 [R1+0x470], R178 ;  /* 0x000470b201007387 */ /* 0x000fe20000100a00 */
[----:B------:R-:W-:-:S03]  /*ac770*/  IADD3 R87, R86, R167, RZ ;  /* 0x000000a756577210 */ /* 0x000fc60007ffe0ff */
[----:B------:R-:W-:Y:S02]  /*ac780*/  STL.64 [R1+0x460], R176 ;  /* 0x000460b001007387 */ /* 0x000fe40000100a00 */
[----:B------:R-:W-:Y:S02]  /*ac790*/  IMAD.IADD R80, R87, 0x1, R166 ;  /* 0x0000000157507824 */ /* 0x000fe400078e02a6 */
[----:B------:R-:W-:Y:S01]  /*ac7a0*/  STL.64 [R1+0x2750], R10 ;  /* 0x0027500a01007387 */ /* 0x000fe20000100a00 */
[----:B------:R-:W-:-:S03]  /*ac7b0*/  LEA R166, P5, R82, R2, 0x2 ;  /* 0x0000000252a67211 */ /* 0x000fc600078a10ff */
[----:B------:R1:W-:Y:S01]  /*ac7c0*/  STL.64 [R1+0x458], R174 ;  /* 0x000458ae01007387 */ /* 0x0003e20000100a00 */
[----:B------:R-:W-:Y:S02]  /*ac7d0*/  LEA.HI.X.SX32 R167, R82, R3, 0x2, P5 ;  /* 0x0000000352a77211 */ /* 0x000fe400028f16ff */
[----:B-1----:R-:W-:-:S04]  /*ac7e0*/  LEA R174, P3, R104, R2, 0x2 ;  /* 0x0000000268ae7211 */ /* 0x002fc800078610ff */
[----:B------:R-:W-:Y:S01]  /*ac7f0*/  LEA.HI.X.SX32 R175, R104, R3, 0x2, P3 ;  /* 0x0000000368af7211 */ /* 0x000fe200018f16ff */
[----:B------:R-:W-:Y:S01]  /*ac800*/  IMAD.IADD R104, R80, 0x1, R165 ;  /* 0x0000000150687824 */ /* 0x000fe200078e02a5 */
[----:B------:R-:W-:-:S03]  /*ac810*/  LEA R10, P6, R172, R2, 0x2 ;  /* 0x00000002ac0a7211 */ /* 0x000fc600078c10ff */
[----:B------:R-:W-:Y:S01]  /*ac820*/  STL.64 [R1+0x448], R174 ;  /* 0x000448ae01007387 */ /* 0x000fe20000100a00 */
[----:B------:R-:W-:-:S03]  /*ac830*/  IADD3 R82, R104, R164, RZ ;  /* 0x000000a468527210 */ /* 0x000fc60007ffe0ff */
[----:B------:R1:W-:Y:S01]  /*ac840*/  STL.64 [R1+0x440], R166 ;  /* 0x000440a601007387 */ /* 0x0003e20000100a00 */
[CC--:B------:R-:W-:Y:S02]  /*ac850*/  LEA R164, P5, R103.reuse, R2.reuse, 0x2 ;  /* 0x0000000267a47211 */ /* 0x0c0fe400078a10ff */
[-C--:B------:R-:W-:Y:S02]  /*ac860*/  LEA.HI.X.SX32 R11, R172, R3.reuse, 0x2, P6 ;  /* 0x00000003ac0b7211 */ /* 0x080fe400030f16ff */
[----:B------:R-:W-:Y:S02]  /*ac870*/  LEA.HI.X.SX32 R165, R103, R3, 0x2, P5 ;  /* 0x0000000367a57211 */ /* 0x000fe400028f16ff */
[----:B-1----:R-:W-:-:S04]  /*ac880*/  LEA R166, P3, R84, R2, 0x2 ;  /* 0x0000000254a67211 */ /* 0x002fc800078610ff */
[----:B------:R-:W-:Y:S01]  /*ac890*/  LEA.HI.X.SX32 R167, R84, R3, 0x2, P3 ;  /* 0x0000000354a77211 */ /* 0x000fe200018f16ff */
[----:B------:R-:W-:Y:S01]  /*ac8a0*/  IMAD.IADD R84, R82, 0x1, R163 ;  /* 0x0000000152547824 */ /* 0x000fe200078e02a3 */
[----:B------:R1:W-:Y:S04]  /*ac8b0*/  STL.64 [R1+0x438], R10 ;  /* 0x0004380a01007387 */ /* 0x0003e80000100a00 */
[----:B------:R-:W-:Y:S01]  /*ac8c0*/  STL.64 [R1+0x430], R166 ;  /* 0x000430a601007387 */ /* 0x000fe20000100a00 */
[----:B------:R-:W-:Y:S01]  /*ac8d0*/  IMAD.IADD R103, R84, 0x1, R162 ;  /* 0x0000000154677824 */ /* 0x000fe200078e02a2 */
[-C--:B------:R-:W-:Y:S02]  /*ac8e0*/  LEA R162, P5, R78, R2.reuse, 0x2 ;  /* 0x000000024ea27211 */ /* 0x080fe400078a10ff */
[----:B------:R4:W-:Y:S01]  /*ac8f0*/  STL.64 [R1+0x428], R164 ;  /* 0x000428a401007387 */ /* 0x0009e20000100a00 */
[----:B-1----:R-:W-:-:S02]  /*ac900*/  LEA R10, P6, R171, R2, 0x2 ;  /* 0x00000002ab0a7211 */ /* 0x002fc400078c10ff */
[-C--:B------:R-:W-:Y:S02]  /*ac910*/  LEA.HI.X.SX32 R163, R78, R3.reuse, 0x2, P5 ;  /* 0x000000034ea37211 */ /* 0x080fe400028f16ff */
[----:B------:R-:W-:Y:S02]  /*ac920*/  LEA.HI.X.SX32 R11, R171, R3, 0x2, P6 ;  /* 0x00000003ab0b7211 */ /* 0x000fe400030f16ff */
[----:B----4-:R-:W-:-:S04]  /*ac930*/  LEA R164, P3, R76, R2, 0x2 ;  /* 0x000000024ca47211 */ /* 0x010fc800078610ff */
[----:B------:R-:W-:Y:S02]  /*ac940*/  LEA.HI.X.SX32 R165, R76, R3, 0x2, P3 ;  /* 0x000000034ca57211 */ /* 0x000fe400018f16ff */
[----:B------:R-:W-:Y:S01]  /*ac950*/  IADD3 R76, R103, R161, RZ ;  /* 0x000000a1674c7210 */ /* 0x000fe20007ffe0ff */
[----:B------:R1:W-:Y:S04]  /*ac960*/  STL.64 [R1+0x420], R10 ;  /* 0x0004200a01007387 */ /* 0x0003e80000100a00 */
[----:B------:R-:W-:Y:S01]  /*ac970*/  STL.64 [R1+0x418], R164 ;  /* 0x000418a401007387 */ /* 0x000fe20000100a00 */
[----:B------:R-:W-:Y:S01]  /*ac980*/  IMAD.IADD R78, R76, 0x1, R160 ;  /* 0x000000014c4e7824 */ /* 0x000fe200078e02a0 */
[-C--:B------:R-:W-:Y:S02]  /*ac990*/  LEA R160, P5, R79, R2.reuse, 0x2 ;  /* 0x000000024fa07211 */ /* 0x080fe400078a10ff */
[----:B------:R4:W-:Y:S01]  /*ac9a0*/  STL.64 [R1+0x410], R162 ;  /* 0x000410a201007387 */ /* 0x0009e20000100a00 */
[----:B-1----:R-:W-:-:S04]  /*ac9b0*/  LEA R10, P6, R170, R2, 0x2 ;  /* 0x00000002aa0a7211 */ /* 0x002fc800078c10ff */
[-C--:B------:R-:W-:Y:S02]  /*ac9c0*/  LEA.HI.X.SX32 R11, R170, R3.reuse, 0x2, P6 ;  /* 0x00000003aa0b7211 */ /* 0x080fe400030f16ff */
[C---:B----4-:R-:W-:Y:S02]  /*ac9d0*/  LEA R162, P3, R102.reuse, R2, 0x2 ;  /* 0x0000000266a27211 */ /* 0x050fe400078610ff */
[-C--:B------:R-:W-:Y:S02]  /*ac9e0*/  LEA.HI.X.SX32 R161, R79, R3.reuse, 0x2, P5 ;  /* 0x000000034fa17211 */ /* 0x080fe400028f16ff */
[----:B------:R-:W-:Y:S01]  /*ac9f0*/  LEA.HI.X.SX32 R163, R102, R3, 0x2, P3 ;  /* 0x0000000366a37211 */ /* 0x000fe200018f16ff */
[----:B------:R-:W-:Y:S01]  /*aca00*/  IMAD.IADD R102, R78, 0x1, R159 ;  /* 0x000000014e667824 */ /* 0x000fe200078e029f */
[----:B------:R1:W-:Y:S04]  /*aca10*/  STL.64 [R1+0x408], R10 ;  /* 0x0004080a01007387 */ /* 0x0003e80000100a00 */
[----:B------:R-:W-:Y:S01]  /*aca20*/  STL.64 [R1+0x400], R162 ;  /* 0x000400a201007387 */ /* 0x000fe20000100a00 */
[----:B------:R-:W-:-:S03]  /*aca30*/  IADD3 R79, R102, R158, RZ ;  /* 0x0000009e664f7210 */ /* 0x000fc60007ffe0ff */
[----:B------:R4:W-:Y:S01]  /*aca40*/  STL.64 [R1+0x3f8], R160 ;  /* 0x0003f8a001007387 */ /* 0x0009e20000100a00 */
[-C--:B-1----:R-:W-:Y:S02]  /*aca50*/  LEA R10, P6, R169, R2.reuse, 0x2 ;  /* 0x00000002a90a7211 */ /* 0x082fe400078c10ff */
[-C--:B------:R-:W-:Y:S02]  /*aca60*/  LEA R158, P5, R101, R2.reuse, 0x2 ;  /* 0x00000002659e7211 */ /* 0x080fe400078a10ff */
[----:B------:R-:W-:Y:S02]  /*aca70*/  LEA.HI.X.SX32 R11, R169, R3, 0x2, P6 ;  /* 0x00000003a90b7211 */ /* 0x000fe400030f16ff */
[----:B----4-:R-:W-:-:S03]  /*aca80*/  LEA R160, P3, R70, R2, 0x2 ;  /* 0x0000000246a07211 */ /* 0x010fc600078610ff */
[----:B------:R1:W-:Y:S01]  /*aca90*/  STL.64 [R1+0x3f0], R10 ;  /* 0x0003f00a01007387 */ /* 0x0003e20000100a00 */
[-C--:B------:R-:W-:Y:S02]  /*acaa0*/  LEA.HI.X.SX32 R159, R101, R3.reuse, 0x2, P5 ;  /* 0x00000003659f7211 */ /* 0x080fe400028f16ff */
[----:B------:R-:W-:Y:S01]  /*acab0*/  LEA.HI.X.SX32 R161, R70, R3, 0x2, P3 ;  /* 0x0000000346a17211 */ /* 0x000fe200018f16ff */
[----:B------:R-:W-:-:S04]  /*acac0*/  IMAD.IADD R70, R79, 0x1, R157 ;  /* 0x000000014f467824 */ /* 0x000fc800078e029d */
[----:B------:R-:W-:Y:S01]  /*acad0*/  STL.64 [R1+0x3e8], R160 ;  /* 0x0003e8a001007387 */ /* 0x000fe20000100a00 */
[----:B-1----:R-:W-:-:S03]  /*acae0*/  LEA R10, P6, R168, R2, 0x2 ;  /* 0x00000002a80a7211 */ /* 0x002fc600078c10ff */
[----:B------:R1:W-:Y:S01]  /*acaf0*/  STL.64 [R1+0x3e0], R158 ;  /* 0x0003e09e01007387 */ /* 0x0003e20000100a00 */
[----:B------:R-:W-:Y:S01]  /*acb00*/  IMAD.IADD R101, R70, 0x1, R156 ;  /* 0x0000000146657824 */ /* 0x000fe200078e029c */
[CC--:B------:R-:W-:Y:S02]  /*acb10*/  LEA R156, P5, R151.reuse, R2.reuse, 0x2 ;  /* 0x00000002979c7211 */ /* 0x0c0fe400078a10ff */
[-C--:B------:R-:W-:Y:S02]  /*acb20*/  LEA.HI.X.SX32 R11, R168, R3.reuse, 0x2, P6 ;  /* 0x00000003a80b7211 */ /* 0x080fe400030f16ff */
[-C--:B------:R-:W-:Y:S02]  /*acb30*/  LEA.HI.X.SX32 R157, R151, R3.reuse, 0x2, P5 ;  /* 0x00000003979d7211 */ /* 0x080fe400028f16ff */
[C---:B-1----:R-:W-:Y:S01]  /*acb40*/  LEA R158, P3, R72.reuse, R2, 0x2 ;  /* 0x00000002489e7211 */ /* 0x042fe200078610ff */
[----:B------:R1:W-:Y:S03]  /*acb50*/  STL.64 [R1+0x3d8], R10 ;  /* 0x0003d80a01007387 */ /* 0x0003e60000100a00 */
[----:B------:R-:W-:-:S02]  /*acb60*/  LEA.HI.X.SX32 R159, R72, R3, 0x2, P3 ;  /* 0x00000003489f7211 */ /* 0x000fc400018f16ff */
[----:B------:R-:W-:-:S03]  /*acb70*/  IADD3 R72, R101, R153, RZ ;  /* 0x0000009965487210 */ /* 0x000fc60007ffe0ff */
[----:B------:R-:W-:Y:S01]  /*acb80*/  STL.64 [R1+0x3d0], R158 ;  /* 0x0003d09e01007387 */ /* 0x000fe20000100a00 */
[----:B-1----:R-:W-:-:S03]  /*acb90*/  LEA R10, P6, R74, R2, 0x2 ;  /* 0x000000024a0a7211 */ /* 0x002fc600078c10ff */
[----:B------:R1:W-:Y:S01]  /*acba0*/  STL.64 [R1+0x3c8], R156 ;  /* 0x0003c89c01007387 */ /* 0x0003e20000100a00 */
[-C--:B------:R-:W-:Y:S01]  /*acbb0*/  LEA.HI.X.SX32 R11, R74, R3.reuse, 0x2, P6 ;  /* 0x000000034a0b7211 */ /* 0x080fe200030f16ff */
[----:B------:R-:W-:Y:S01]  /*acbc0*/  IMAD.IADD R74, R72, 0x1, R152 ;  /* 0x00000001484a7824 */ /* 0x000fe200078e0298 */
[-C--:B------:R-:W-:Y:S02]  /*acbd0*/  LEA R152, P5, R64, R2.reuse, 0x2 ;  /* 0x0000000240987211 */ /* 0x080fe400078a10ff */
[----:B-1----:R-:W-:Y:S01]  /*acbe0*/  LEA R156, P3, R100, R2, 0x2 ;  /* 0x00000002649c7211 */ /* 0x002fe200078610ff */
[----:B------:R1:W-:Y:S01]  /*acbf0*/  STL.64 [R1+0x3c0], R10 ;  /* 0x0003c00a01007387 */ /* 0x0003e20000100a00 */
[-C--:B------:R-:W-:Y:S02]  /*acc00*/  LEA.HI.X.SX32 R153, R64, R3.reuse, 0x2, P5 ;  /* 0x0000000340997211 */ /* 0x080fe400028f16ff */
[----:B------:R-:W-:Y:S01]  /*acc10*/  LEA.HI.X.SX32 R157, R100, R3, 0x2, P3 ;  /* 0x00000003649d7211 */ /* 0x000fe200018f16ff */
[----:B------:R-:W-:-:S04]  /*acc20*/  IMAD.IADD R100, R74, 0x1, R155 ;  /* 0x000000014a647824 */ /* 0x000fc800078e029b */
[----:B------:R-:W-:Y:S01]  /*acc30*/  STL.64 [R1+0x3b8], R156 ;  /* 0x0003b89c01007387 */ /* 0x000fe20000100a00 */
[----:B-1----:R-:W-:-:S03]  /*acc40*/  LEA R10, P6, R150, R2, 0x2 ;  /* 0x00000002960a7211 */ /* 0x002fc600078c10ff */
[----:B------:R1:W-:Y:S01]  /*acc50*/  STL.64 [R1+0x3b0], R152 ;  /* 0x0003b09801007387 */ /* 0x0003e20000100a00 */
[----:B------:R-:W-:Y:S02]  /*acc60*/  IADD3 R64, R100, R154, RZ ;  /* 0x0000009a64407210 */ /* 0x000fe40007ffe0ff */
[-C--:B------:R-:W-:Y:S02]  /*acc70*/  LEA.HI.X.SX32 R11, R150, R3.reuse, 0x2, P6 ;  /* 0x00000003960b7211 */ /* 0x080fe400030f16ff */
[CC--:B------:R-:W-:Y:S02]  /*acc80*/  LEA R150, P5, R66.reuse, R2.reuse, 0x2 ;  /* 0x0000000242967211 */ /* 0x0c0fe400078a10ff */
[CC--:B-1----:R-:W-:Y:S02]  /*acc90*/  LEA R152, P3, R99.reuse, R2.reuse, 0x2 ;  /* 0x0000000263987211 */ /* 0x0c2fe400078610ff */
[-C--:B------:R-:W-:Y:S02]  /*acca0*/  LEA.HI.X.SX32 R151, R66, R3.reuse, 0x2, P5 ;  /* 0x0000000342977211 */ /* 0x080fe400028f16ff */
[----:B------:R-:W-:Y:S01]  /*accb0*/  LEA.HI.X.SX32 R153, R99, R3, 0x2, P3 ;  /* 0x0000000363997211 */ /* 0x000fe200018f16ff */
[----:B------:R-:W-:Y:S01]  /*accc0*/  IMAD.IADD R99, R64, 0x1, R147 ;  /* 0x0000000140637824 */ /* 0x000fe200078e0293 */
[----:B------:R1:W-:Y:S04]  /*accd0*/  STL.64 [R1+0x3a8], R10 ;  /* 0x0003a80a01007387 */ /* 0x0003e80000100a00 */
[----:B------:R-:W-:Y:S01]  /*acce0*/  STL.64 [R1+0x3a0], R152 ;  /* 0x0003a09801007387 */ /* 0x000fe20000100a00 */
[----:B------:R-:W-:Y:S01]  /*accf0*/  IMAD.IADD R66, R99, 0x1, R146 ;  /* 0x0000000163427824 */ /* 0x000fe200078e0292 */
[----:B------:R-:W-:-:S02]  /*acd00*/  LEA R146, P5, R4, R2, 0x2 ;  /* 0x0000000204927211 */ /* 0x000fc400078a10ff */
[----:B------:R4:W-:Y:S01]  /*acd10*/  STL.64 [R1+0x398], R150 ;  /* 0x0003989601007387 */ /* 0x0009e20000100a00 */
[CC--:B-1----:R-:W-:Y:S02]  /*acd20*/  LEA R10, P6, R149.reuse, R2.reuse, 0x2 ;  /* 0x00000002950a7211 */ /* 0x0c2fe400078c10ff */
        /* <DEDUP_REMOVED lines=12> */
[----:B----4-:R-:W-:Y:S02]  /*acdf0*/  LEA R146, P3, R98, R2, 0x2 ;  /* 0x0000000262927211 */ /* 0x010fe400078610ff */
        /* <DEDUP_REMOVED lines=19> */
[-C--:B------:R-:W-:Y:S02]  /*acf30*/  LEA.HI.X.SX32 R11, R118, R3.reuse, 0x2, P6 ;  /* 0x00000003760b7211 */ /* 0x080fe400030f16ff */
[-C--:B------:R-:W-:Y:S02]  /*acf40*/  LEA R118, P5, R117, R2.reuse, 0x2 ;  /* 0x0000000275767211 */ /* 0x080fe400078a10ff */
[----:B-1----:R-:W-:Y:S01]  /*acf50*/  LEA R142, P3, R5, R2, 0x2 ;  /* 0x00000002058e7211 */ /* 0x002fe200078610ff */
[----:B------:R1:W-:Y:S01]  /*acf60*/  STL.64 [R1+0x348], R10 ;  /* 0x0003480a01007387 */ /* 0x0003e20000100a00 */
[-C--:B------:R-:W-:Y:S02]  /*acf70*/  LEA.HI.X.SX32 R119, R117, R3.reuse, 0x2, P5 ;  /* 0x0000000375777211 */ /* 0x080fe400028f16ff */
[----:B------:R-:W-:-:S02]  /*acf80*/  LEA.HI.X.SX32 R143, R5, R3, 0x2, P3 ;  /* 0x00000003058f7211 */ /* 0x000fc400018f16ff */
[----:B------:R-:W-:Y:S02]  /*acf90*/  IADD3 R5, R97, R138, RZ ;  /* 0x0000008a61057210 */ /* 0x000fe40007ffe0ff */
[-C--:B------:R-:W-:Y:S01]  /*acfa0*/  LEA R138, P3, R96, R2.reuse, 0x2 ;  /* 0x00000002608a7211 */ /* 0x080fe200078610ff */
[----:B------:R-:W-:Y:S01]  /*acfb0*/  STL.64 [R1+0x340], R142 ;  /* 0x0003408e01007387 */ /* 0x000fe20000100a00 */
[----:B-1----:R-:W-:-:S03]  /*acfc0*/  LEA R10, P6, R7, R2, 0x2 ;  /* 0x00000002070a7211 */ /* 0x002fc600078c10ff */
[----:B------:R1:W-:Y:S01]  /*acfd0*/  STL.64 [R1+0x338], R118 ;  /* 0x0003387601007387 */ /* 0x0003e20000100a00 */
[-C--:B------:R-:W-:Y:S01]  /*acfe0*/  LEA.HI.X.SX32 R11, R7, R3.reuse, 0x2, P6 ;  /* 0x00000003070b7211 */ /* 0x080fe200030f16ff */
[----:B------:R-:W-:Y:S01]  /*acff0*/  IMAD.IADD R7, R5, 0x1, R140 ;  /* 0x0000000105077824 */ /* 0x000fe200078e028c */
[-C--:B------:R-:W-:Y:S02]  /*ad000*/  LEA.HI.X.SX32 R139, R96, R3.reuse, 0x2, P3 ;  /* 0x00000003608b7211 */ /* 0x080fe400018f16ff */
[C---:B-1----:R-:W-:Y:S01]  /*ad010*/  LEA R118, P5, R16.reuse, R2, 0x2 ;  /* 0x0000000210767211 */ /* 0x042fe200078a10ff */
[----:B------:R1:W-:Y:S01]  /*ad020*/  STL.64 [R1+0x330], R10 ;  /* 0x0003300a01007387 */ /* 0x0003e20000100a00 */
[----:B------:R-:W-:Y:S02]  /*ad030*/  IMAD.IADD R96, R7, 0x1, R137 ;  /* 0x0000000107607824 */ /* 0x000fe400078e0289 */
[----:B------:R-:W-:Y:S01]  /*ad040*/  LEA.HI.X.SX32 R119, R16, R3, 0x2, P5 ;  /* 0x0000000310777211 */ /* 0x000fe200028f16ff */
[----:B------:R-:W-:Y:S02]  /*ad050*/  STL.64 [R1+0x328], R138 ;  /* 0x0003288a01007387 */ /* 0x000fe40000100a00 */
[----:B------:R-:W-:-:S02]  /*ad060*/  IADD3 R16, R96, R136, RZ ;  /* 0x0000008860107210 */ /* 0x000fc40007ffe0ff */
[----:B------:R4:W-:Y:S01]  /*ad070*/  STL.64 [R1+0x320], R118 ;  /* 0x0003207601007387 */ /* 0x0009e20000100a00 */
[----:B-1----:R-:W-:-:S04]  /*ad080*/  LEA R10, P6, R116, R2, 0x2 ;  /* 0x00000002740a7211 */ /* 0x002fc800078c10ff */
[-C--:B------:R-:W-:Y:S02]  /*ad090*/  LEA.HI.X.SX32 R11, R116, R3.reuse, 0x2, P6 ;  /* 0x00000003740b7211 */ /* 0x080fe400030f16ff */
[-C--:B------:R-:W-:Y:S02]  /*ad0a0*/  LEA R116, P5, R17, R2.reuse, 0x2 ;  /* 0x0000000211747211 */ /* 0x080fe400078a10ff */
[----:B----4-:R-:W-:Y:S01]  /*ad0b0*/  LEA R118, P3, R95, R2, 0x2 ;  /* 0x000000025f767211 */ /* 0x010fe200078610ff */
[----:B------:R1:W-:Y:S01]  /*ad0c0*/  STL.64 [R1+0x318], R10 ;  /* 0x0003180a01007387 */ /* 0x0003e20000100a00 */
[-C--:B------:R-:W-:Y:S02]  /*ad0d0*/  LEA.HI.X.SX32 R117, R17, R3.reuse, 0x2, P5 ;  /* 0x0000000311757211 */ /* 0x080fe400028f16ff */
[----:B------:R-:W-:Y:S01]  /*ad0e0*/  LEA.HI.X.SX32 R119, R95, R3, 0x2, P3 ;  /* 0x000000035f777211 */ /* 0x000fe200018f16ff */
[----:B------:R-:W-:-:S04]  /*ad0f0*/  IMAD.IADD R95, R16, 0x1, R131 ;  /* 0x00000001105f7824 */ /* 0x000fc800078e0283 */
[----:B------:R-:W-:Y:S01]  /*ad100*/  STL.64 [R1+0x310], R118 ;  /* 0x0003107601007387 */ /* 0x000fe20000100a00 */
[----:B------:R-:W-:Y:S01]  /*ad110*/  IMAD.IADD R17, R95, 0x1, R130 ;  /* 0x000000015f117824 */ /* 0x000fe200078e0282 */
[-C--:B-1----:R-:W-:Y:S02]  /*ad120*/  LEA R10, P6, R115, R2.reuse, 0x2 ;  /* 0x00000002730a7211 */ /* 0x082fe400078c10ff */
[----:B------:R1:W-:Y:S01]  /*ad130*/  STL.64 [R1+0x308], R116 ;  /* 0x0003087401007387 */ /* 0x0003e20000100a00 */
[----:B------:R-:W-:Y:S02]  /*ad140*/  LEA R130, P5, R65, R2, 0x2 ;  /* 0x0000000241827211 */ /* 0x000fe400078a10ff */
[-C--:B------:R-:W-:Y:S02]  /*ad150*/  LEA.HI.X.SX32 R11, R115, R3.reuse, 0x2, P6 ;  /* 0x00000003730b7211 */ /* 0x080fe400030f16ff */
[----:B------:R-:W-:-:S03]  /*ad160*/  LEA.HI.X.SX32 R131, R65, R3, 0x2, P5 ;  /* 0x0000000341837211 */ /* 0x000fc600028f16ff */
[----:B------:R4:W-:Y:S01]  /*ad170*/  STL.64 [R1+0x300], R10 ;  /* 0x0003000a01007387 */ /* 0x0009e20000100a00 */
[----:B-1----:R-:W-:-:S04]  /*ad180*/  LEA R116, P3, R19, R2, 0x2 ;  /* 0x0000000213747211 */ /* 0x002fc800078610ff */
[----:B------:R-:W-:Y:S01]  /*ad190*/  LEA.HI.X.SX32 R117, R19, R3, 0x2, P3 ;  /* 0x0000000313757211 */ /* 0x000fe200018f16ff */
[----:B------:R1:W-:Y:S01]  /*ad1a0*/  STL.64 [R1+0x2758], R130 ;  /* 0x0027588201007387 */ /* 0x0003e20000100a00 */
[----:B----4-:R-:W-:-:S03]  /*ad1b0*/  LEA R10, P6, R114, R2, 0x2 ;  /* 0x00000002720a7211 */ /* 0x010fc600078c10ff */
[----:B------:R4:W-:Y:S01]  /*ad1c0*/  STL.64 [R1+0x2f8], R116 ;  /* 0x0002f87401007387 */ /* 0x0009e20000100a00 */
[----:B------:R-:W-:Y:S02]  /*ad1d0*/  LEA.HI.X.SX32 R11, R114, R3, 0x2, P6 ;  /* 0x00000003720b7211 */ /* 0x000fe400030f16ff */
[-C--:B------:R-:W-:Y:S02]  /*ad1e0*/  LEA R114, P5, R113, R2.reuse, 0x2 ;  /* 0x0000000271727211 */ /* 0x080fe400078a10ff */
[----:B------:R-:W-:Y:S01]  /*ad1f0*/  IADD3 R19, R17, R135, RZ ;  /* 0x0000008711137210 */ /* 0x000fe20007ffe0ff */
[----:B------:R3:W-:Y:S01]  /*ad200*/  STL.64 [R1+0x2e8], R10 ;  /* 0x0002e80a01007387 */ /* 0x0007e20000100a00 */
[----:B-1----:R-:W1:Y:S01]  /*ad210*/  LDC R130, c[0x0][0x22c] ;  /* 0x00008b00ff827b82 */ /* 0x002e620000000800 */
[----:B----4-:R-:W-:Y:S02]  /*ad220*/  LEA R116, P3, R94, R2, 0x2 ;  /* 0x000000025e747211 */ /* 0x010fe400078610ff */
[----:B------:R-:W-:-:S02]  /*ad230*/  LEA.HI.X.SX32 R115, R113, R3, 0x2, P5 ;  /* 0x0000000371737211 */ /* 0x000fc400028f16ff */
[----:B------:R-:W-:Y:S01]  /*ad240*/  LEA.HI.X.SX32 R117, R94, R3, 0x2, P3 ;  /* 0x000000035e757211 */ /* 0x000fe200018f16ff */
[----:B------:R-:W-:Y:S01]  /*ad250*/  IMAD.IADD R65, R19, 0x1, R134 ;  /* 0x0000000113417824 */ /* 0x000fe200078e0286 */
[----:B---3--:R-:W-:-:S03]  /*ad260*/  LEA R10, P6, R67, R2, 0x2 ;  /* 0x00000002430a7211 */ /* 0x008fc600078c10ff */
[----:B------:R3:W-:Y:S01]  /*ad270*/  STL.64 [R1+0x2e0], R116 ;  /* 0x0002e07401007387 */ /* 0x0007e20000100a00 */
[----:B------:R-:W-:Y:S01]  /*ad280*/  IMAD.IADD R94, R65, 0x1, R133 ;  /* 0x00000001415e7824 */ /* 0x000fe200078e0285 */
[----:B------:R-:W-:Y:S02]  /*ad290*/  LEA.HI.X.SX32 R11, R67, R3, 0x2, P6 ;  /* 0x00000003430b7211 */ /* 0x000fe400030f16ff */
[----:B------:R4:W-:Y:S02]  /*ad2a0*/  STL.64 [R1+0x2d8], R114 ;  /* 0x0002d87201007387 */ /* 0x0009e40000100a00 */
[----:B------:R-:W-:Y:S02]  /*ad2b0*/  IADD3 R67, R94, R132, RZ ;  /* 0x000000845e437210 */ /* 0x000fe40007ffe0ff */
[----:B------:R2:W-:Y:S01]  /*ad2c0*/  STL.64 [R1+0x2d0], R10 ;  /* 0x0002d00a01007387 */ /* 0x0005e20000100a00 */
[-C--:B---3--:R-:W-:Y:S02]  /*ad2d0*/  LEA R116, P3, R69, R2.reuse, 0x2 ;  /* 0x0000000245747211 */ /* 0x088fe400078610ff */
[----:B----4-:R-:W-:-:S02]  /*ad2e0*/  LEA R114, P5, R93, R2, 0x2 ;  /* 0x000000025d727211 */ /* 0x010fc400078a10ff */
[-C--:B------:R-:W-:Y:S02]  /*ad2f0*/  LEA.HI.X.SX32 R117, R69, R3.reuse, 0x2, P3 ;  /* 0x0000000345757211 */ /* 0x080fe400018f16ff */
[CC--:B--2---:R-:W-:Y:S02]  /*ad300*/  LEA R10, P6, R112.reuse, R2.reuse, 0x2 ;  /* 0x00000002700a7211 */ /* 0x0c4fe400078c10ff */
[-C--:B------:R-:W-:Y:S01]  /*ad310*/  LEA.HI.X.SX32 R115, R93, R3.reuse, 0x2, P5 ;  /* 0x000000035d737211 */ /* 0x080fe200028f16ff */
[----:B------:R-:W-:Y:S01]  /*ad320*/  STL.64 [R1+0x2c8], R116 ;  /* 0x0002c87401007387 */ /* 0x000fe20000100a00 */
[----:B------:R-:W-:Y:S01]  /*ad330*/  LEA.HI.X.SX32 R11, R112, R3, 0x2, P6 ;  /* 0x00000003700b7211 */ /* 0x000fe200030f16ff */
[----:B------:R-:W-:Y:S02]  /*ad340*/  IMAD.IADD R69, R67, 0x1, R129 ;  /* 0x0000000143457824 */ /* 0x000fe400078e0281 */
[----:B------:R2:W-:Y:S01]  /*ad350*/  STL.64 [R1+0x2c0], R114 ;  /* 0x0002c07201007387 */ /* 0x0005e20000100a00 */
[----:B------:R-:W-:Y:S01]  /*ad360*/  LEA R112, P5, R111, R2, 0x2 ;  /* 0x000000026f707211 */ /* 0x000fe200078a10ff */
[----:B------:R-:W-:-:S02]  /*ad370*/  IMAD.IADD R93, R69, 0x1, R128 ;  /* 0x00000001455d7824 */ /* 0x000fc400078e0280 */
[----:B------:R3:W-:Y:S01]  /*ad380*/  STL.64 [R1+0x2b8], R10 ;  /* 0x0002b80a01007387 */ /* 0x0007e20000100a00 */
[-C--:B------:R-:W-:Y:S02]  /*ad390*/  LEA.HI.X.SX32 R113, R111, R3.reuse, 0x2, P5 ;  /* 0x000000036f717211 */ /* 0x080fe400028f16ff */
[-C--:B--2---:R-:W-:Y:S02]  /*ad3a0*/  LEA R114, P3, R71, R2.reuse, 0x2 ;  /* 0x0000000247727211 */ /* 0x084fe400078610ff */
[----:B---3--:R-:W-:Y:S02]  /*ad3b0*/  LEA R10, P6, R73, R2, 0x2 ;  /* 0x00000002490a7211 */ /* 0x008fe400078c10ff */
[-C--:B------:R-:W-:Y:S02]  /*ad3c0*/  LEA.HI.X.SX32 R115, R71, R3.reuse, 0x2, P3 ;  /* 0x0000000347737211 */ /* 0x080fe400018f16ff */
[----:B------:R-:W-:Y:S02]  /*ad3d0*/  LEA.HI.X.SX32 R11, R73, R3, 0x2, P6 ;  /* 0x00000003490b7211 */ /* 0x000fe400030f16ff */
[----:B------:R-:W-:Y:S01]  /*ad3e0*/  IADD3 R71, R93, R127, RZ ;  /* 0x0000007f5d477210 */ /* 0x000fe20007ffe0ff */
[----:B------:R2:W-:Y:S04]  /*ad3f0*/  STL.64 [R1+0x2b0], R114 ;  /* 0x0002b07201007387 */ /* 0x0005e80000100a00 */
[----:B------:R3:W-:Y:S01]  /*ad400*/  STL.64 [R1+0x2a8], R112 ;  /* 0x0002a87001007387 */ /* 0x0007e20000100a00 */
[----:B------:R-:W-:-:S03]  /*ad410*/  IMAD.IADD R73, R71, 0x1, R126 ;  /* 0x0000000147497824 */ /* 0x000fc600078e027e */
[----:B------:R4:W-:Y:S01]  /*ad420*/  STL.64 [R1+0x2a0], R10 ;  /* 0x0002a00a01007387 */ /* 0x0009e20000100a00 */
[CC--:B--2---:R-:W-:Y:S02]  /*ad430*/  LEA R114, P3, R92.reuse, R2.reuse, 0x2 ;  /* 0x000000025c727211 */ /* 0x0c4fe400078610ff */
[CC--:B---3--:R-:W-:Y:S02]  /*ad440*/  LEA R112, P5, R75.reuse, R2.reuse, 0x2 ;  /* 0x000000024b707211 */ /* 0x0c8fe400078a10ff */
[-C--:B------:R-:W-:Y:S02]  /*ad450*/  LEA.HI.X.SX32 R115, R92, R3.reuse, 0x2, P3 ;  /* 0x000000035c737211 */ /* 0x080fe400018f16ff */
[CC--:B----4-:R-:W-:Y:S02]  /*ad460*/  LEA R10, P6, R110.reuse, R2.reuse, 0x2 ;  /* 0x000000026e0a7211 */ /* 0x0d0fe400078c10ff */
[-C--:B------:R-:W-:Y:S01]  /*ad470*/  LEA.HI.X.SX32 R113, R75, R3.reuse, 0x2, P5 ;  /* 0x000000034b717211 */ /* 0x080fe200028f16ff */
[----:B------:R-:W-:Y:S01]  /*ad480*/  IMAD.IADD R92, R73, 0x1, R125 ;  /* 0x00000001495c7824 */ /* 0x000fe200078e027d */
[----:B------:R-:W-:Y:S01]  /*ad490*/  LEA.HI.X.SX32 R11, R110, R3, 0x2, P6 ;  /* 0x000000036e0b7211 */ /* 0x000fe200030f16ff */
[----:B------:R-:W-:Y:S01]  /*ad4a0*/  STL.64 [R1+0x298], R114 ;  /* 0x0002987201007387 */ /* 0x000fe20000100a00 */
[----:B------:R-:W-:-:S03]  /*ad4b0*/  LEA R110, P5, R91, R2, 0x2 ;  /* 0x000000025b6e7211 */ /* 0x000fc600078a10ff */
[----:B------:R2:W-:Y:S01]  /*ad4c0*/  STL.64 [R1+0x290], R112 ;  /* 0x0002907001007387 */ /* 0x0005e20000100a00 */
[----:B------:R-:W-:-:S03]  /*ad4d0*/  IADD3 R75, R92, R124, RZ ;  /* 0x0000007c5c4b7210 */ /* 0x000fc60007ffe0ff */
[----:B------:R3:W-:Y:S01]  /*ad4e0*/  STL.64 [R1+0x288], R10 ;  /* 0x0002880a01007387 */ /* 0x0007e20000100a00 */
[-C--:B------:R-:W-:Y:S02]  /*ad4f0*/  LEA.HI.X.SX32 R111, R91, R3.reuse, 0x2, P5 ;  /* 0x000000035b6f7211 */ /* 0x080fe400028f16ff */
[-C--:B--2---:R-:W-:Y:S02]  /*ad500*/  LEA R112, P3, R77, R2.reuse, 0x2 ;  /* 0x000000024d707211 */ /* 0x084fe400078610ff */
[----:B---3--:R-:W-:Y:S02]  /*ad510*/  LEA R10, P6, R109, R2, 0x2 ;  /* 0x000000026d0a7211 */ /* 0x008fe400078c10ff */
[-C--:B------:R-:W-:Y:S01]  /*ad520*/  LEA.HI.X.SX32 R113, R77, R3.reuse, 0x2, P3 ;  /* 0x000000034d717211 */ /* 0x080fe200018f16ff */
[----:B------:R-:W-:Y:S01]  /*ad530*/  IMAD.IADD R77, R75, 0x1, R123 ;  /* 0x000000014b4d7824 */ /* 0x000fe200078e027b */
[----:B------:R-:W-:-:S03]  /*ad540*/  LEA.HI.X.SX32 R11, R109, R3, 0x2, P6 ;  /* 0x000000036d0b7211 */ /* 0x000fc600030f16ff */
[----:B------:R2:W-:Y:S01]  /*ad550*/  STL.64 [R1+0x280], R112 ;  /* 0x0002807001007387 */ /* 0x0005e20000100a00 */
[----:B------:R-:W-:-:S03]  /*ad560*/  IMAD.IADD R91, R77, 0x1, R122 ;  /* 0x000000014d5b7824 */ /* 0x000fc600078e027a */
[----:B------:R3:W-:Y:S04]  /*ad570*/  STL.64 [R1+0x278], R110 ;  /* 0x0002786e01007387 */ /* 0x0007e80000100a00 */
[----:B------:R4:W-:Y:S01]  /*ad580*/  STL.64 [R1+0x270], R10 ;  /* 0x0002700a01007387 */ /* 0x0009e20000100a00 */
[CC--:B--2---:R-:W-:Y:S02]  /*ad590*/  LEA R112, P3, R0.reuse, R2.reuse, 0x2 ;  /* 0x0000000200707211 */ /* 0x0c4fe400078610ff */
[-C--:B---3--:R-:W-:Y:S02]  /*ad5a0*/  LEA R110, P5, R81, R2.reuse, 0x2 ;  /* 0x00000002516e7211 */ /* 0x088fe400078a10ff */
[----:B------:R-:W-:Y:S02]  /*ad5b0*/  LEA.HI.X.SX32 R113, R0, R3, 0x2, P3 ;  /* 0x0000000300717211 */ /* 0x000fe400018f16ff */
[----:B----4-:R-:W-:-:S02]  /*ad5c0*/  LEA R10, P6, R108, R2, 0x2 ;  /* 0x000000026c0a7211 */ /* 0x010fc400078c10ff */
[----:B------:R-:W-:Y:S02]  /*ad5d0*/  LEA.HI.X.SX32 R111, R81, R3, 0x2, P5 ;  /* 0x00000003516f7211 */ /* 0x000fe400028f16ff */
[----:B------:R-:W-:Y:S02]  /*ad5e0*/  IADD3 R0, R91, R57, RZ ;  /* 0x000000395b007210 */ /* 0x000fe40007ffe0ff */
[----:B------:R-:W-:Y:S01]  /*ad5f0*/  LEA.HI.X.SX32 R11, R108, R3, 0x2, P6 ;  /* 0x000000036c0b7211 */ /* 0x000fe200030f16ff */
[----:B------:R-:W-:Y:S02]  /*ad600*/  STL.64 [R1+0x268], R112 ;  /* 0x0002687001007387 */ /* 0x000fe40000100a00 */
[----:B------:R-:W-:Y:S02]  /*ad610*/  IMAD.IADD R81, R0, 0x1, R56 ;  /* 0x0000000100517824 */ /* 0x000fe400078e0238 */
[----:B------:R2:W-:Y:S01]  /*ad620*/  STL.64 [R1+0x260], R110 ;  /* 0x0002606e01007387 */ /* 0x0005e20000100a00 */
[----:B------:R-:W-:-:S03]  /*ad630*/  LEA R56, P6, R107, R2, 0x2 ;  /* 0x000000026b387211 */ /* 0x000fc600078c10ff */
[----:B------:R3:W-:Y:S01]  /*ad640*/  STL.64 [R1+0x258], R10 ;  /* 0x0002580a01007387 */ /* 0x0007e20000100a00 */
[-C--:B------:R-:W-:Y:S02]  /*ad650*/  LEA.HI.X.SX32 R57, R107, R3.reuse, 0x2, P6 ;  /* 0x000000036b397211 */ /* 0x080fe400030f16ff */
[CC--:B--2---:R-:W-:Y:S02]  /*ad660*/  LEA R110, P3, R90.reuse, R2.reuse, 0x2 ;  /* 0x000000025a6e7211 */ /* 0x0c4fe400078610ff */
[-C--:B---3--:R-:W-:Y:S02]  /*ad670*/  LEA R10, P5, R83, R2.reuse, 0x2 ;  /* 0x00000002530a7211 */ /* 0x088fe400078a10ff */
[-C--:B------:R-:W-:Y:S01]  /*ad680*/  LEA.HI.X.SX32 R111, R90, R3.reuse, 0x2, P3 ;  /* 0x000000035a6f7211 */ /* 0x080fe200018f16ff */
[----:B------:R-:W-:Y:S01]  /*ad690*/  IMAD.IADD R90, R81, 0x1, R121 ;  /* 0x00000001515a7824 */ /* 0x000fe200078e0279 */
[----:B------:R-:W-:Y:S02]  /*ad6a0*/  LEA.HI.X.SX32 R11, R83, R3, 0x2, P5 ;  /* 0x00000003530b7211 */ /* 0x000fe400028f16ff */
[-C--:B------:R-:W-:Y:S01]  /*ad6b0*/  LEA R154, P5, R89, R2.reuse, 0x2 ;  /* 0x00000002599a7211 */ /* 0x080fe200078a10ff */
[----:B------:R-:W-:Y:S01]  /*ad6c0*/  STL.64 [R1+0x250], R110 ;  /* 0x0002506e01007387 */ /* 0x000fe20000100a00 */
[----:B------:R-:W-:-:S02]  /*ad6d0*/  LEA R108, P3, R88, R2, 0x2 ;  /* 0x00000002586c7211 */ /* 0x000fc400078610ff */
[----:B------:R-:W-:Y:S01]  /*ad6e0*/  IADD3 R83, R90, R63, RZ ;  /* 0x0000003f5a537210 */ /* 0x000fe20007ffe0ff */
[----:B------:R-:W-:Y:S01]  /*ad6f0*/  STL.64 [R1+0x2730], R56 ;  /* 0x0027303801007387 */ /* 0x000fe20000100a00 */
[----:B------:R-:W-:-:S03]  /*ad700*/  LEA.HI.X.SX32 R155, R89, R3, 0x2, P5 ;  /* 0x00000003599b7211 */ /* 0x000fc600028f16ff */
[----:B------:R2:W-:Y:S01]  /*ad710*/  STL.64 [R1+0x248], R10 ;  /* 0x0002480a01007387 */ /* 0x0005e20000100a00 */
[-C--:B------:R-:W-:Y:S01]  /*ad720*/  LEA.HI.X.SX32 R109, R88, R3.reuse, 0x2, P3 ;  /* 0x00000003586d7211 */ /* 0x080fe200018f16ff */
[----:B------:R-:W-:Y:S01]  /*ad730*/  IMAD.IADD R88, R83, 0x1, R62 ;  /* 0x0000000153587824 */ /* 0x000fe200078e023e */
[-C--:B------:R-:W-:Y:S01]  /*ad740*/  LEA R62, P3, R85, R2.reuse, 0x2 ;  /* 0x00000002553e7211 */ /* 0x080fe200078610ff */
[----:B------:R-:W-:Y:S01]  /*ad750*/  STL.64 [R1+0x2728], R154 ;  /* 0x0027289a01007387 */ /* 0x000fe20000100a00 */
[CC--:B--2---:R-:W-:Y:S02]  /*ad760*/  LEA R10, P6, R106.reuse, R2.reuse, 0x2 ;  /* 0x000000026a0a7211 */ /* 0x0c4fe400078c10ff */
[----:B------:R-:W-:Y:S02]  /*ad770*/  LEA R56, P5, R105, R2, 0x2 ;  /* 0x0000000269387211 */ /* 0x000fe400078a10ff */
[-C--:B------:R-:W-:Y:S01]  /*ad780*/  LEA.HI.X.SX32 R11, R106, R3.reuse, 0x2, P6 ;  /* 0x000000036a0b7211 */ /* 0x080fe200030f16ff */
[----:B------:R-:W-:Y:S01]  /*ad790*/  STL.64 [R1+0x238], R108 ;  /* 0x0002386c01007387 */ /* 0x000fe20000100a00 */
[----:B------:R-:W-:Y:S01]  /*ad7a0*/  IMAD.IADD R89, R88, 0x1, R120 ;  /* 0x0000000158597824 */ /* 0x000fe200078e0278 */
[----:B------:R-:W-:-:S02]  /*ad7b0*/  LEA.HI.X.SX32 R63, R85, R3, 0x2, P3 ;  /* 0x00000003553f7211 */ /* 0x000fc400018f16ff */
[----:B------:R2:W-:Y:S01]  /*ad7c0*/  STL.64 [R1+0x228], R10 ;  /* 0x0002280a01007387 */ /* 0x0005e20000100a00 */
[----:B------:R-:W-:Y:S02]  /*ad7d0*/  LEA.HI.X.SX32 R57, R105, R3, 0x2, P5 ;  /* 0x0000000369397211 */ /* 0x000fe400028f16ff */
[----:B------:R-:W-:Y:S01]  /*ad7e0*/  IADD3 R85, R89, R61, RZ ;  /* 0x0000003d59557210 */ /* 0x000fe20007ffe0ff */
[----:B------:R3:W-:Y:S01]  /*ad7f0*/  STL.64 [R1+0x220], R62 ;  /* 0x0002203e01007387 */ /* 0x0007e20000100a00 */
[----:B--2---:R-:W-:-:S03]  /*ad800*/  LEA R10, P6, R86, R2, 0x2 ;  /* 0x00000002560a7211 */ /* 0x004fc600078c10ff */
[----:B------:R2:W-:Y:S01]  /*ad810*/  STL.64 [R1+0x218], R56 ;  /* 0x0002183801007387 */ /* 0x0005e20000100a00 */
[-C--:B------:R-:W-:Y:S02]  /*ad820*/  LEA.HI.X.SX32 R11, R86, R3.reuse, 0x2, P6 ;  /* 0x00000003560b7211 */ /* 0x080fe400030f16ff */
[-C--:B---3--:R-:W-:Y:S01]  /*ad830*/  LEA R62, P3, R87, R2.reuse, 0x2 ;  /* 0x00000002573e7211 */ /* 0x088fe200078610ff */
[----:B------:R-:W-:Y:S02]  /*ad840*/  IMAD.IADD R86, R85, 0x1, R59 ;  /* 0x0000000155567824 */ /* 0x000fe400078e023b */
[----:B------:R3:W-:Y:S01]  /*ad850*/  STL.64 [R1+0x210], R10 ;  /* 0x0002100a01007387 */ /* 0x0007e20000100a00 */
[----:B------:R-:W-:Y:S02]  /*ad860*/  LEA.HI.X.SX32 R63, R87, R3, 0x2, P3 ;  /* 0x00000003573f7211 */ /* 0x000fe400018f16ff */
[----:B--2---:R-:W-:Y:S01]  /*ad870*/  LEA R56, P5, R80, R2, 0x2 ;  /* 0x0000000250387211 */ /* 0x004fe200078a10ff */
[----:B------:R-:W-:-:S03]  /*ad880*/  IMAD.IADD R87, R86, 0x1, R58 ;  /* 0x0000000156577824 */ /* 0x000fc600078e023a */
[-C--:B------:R-:W-:Y:S02]  /*ad890*/  LEA.HI.X.SX32 R57, R80, R3.reuse, 0x2, P5 ;  /* 0x0000000350397211 */ /* 0x080fe400028f16ff */
[-C--:B---3--:R-:W-:Y:S01]  /*ad8a0*/  LEA R10, P6, R104, R2.reuse, 0x2 ;  /* 0x00000002680a7211 */ /* 0x088fe200078c10ff */
[----:B------:R-:W-:Y:S01]  /*ad8b0*/  STL.64 [R1+0x208], R62 ;  /* 0x0002083e01007387 */ /* 0x000fe20000100a00 */
[----:B------:R-:W-:Y:S02]  /*ad8c0*/  LEA R58, P3, R82, R2, 0x2 ;  /* 0x00000002523a7211 */ /* 0x000fe400078610ff */
[-C--:B------:R-:W-:Y:S01]  /*ad8d0*/  LEA.HI.X.SX32 R11, R104, R3.reuse, 0x2, P6 ;  /* 0x00000003680b7211 */ /* 0x080fe200030f16ff */
[----:B------:R2:W-:Y:S01]  /*ad8e0*/  STL.64 [R1+0x200], R56 ;  /* 0x0002003801007387 */ /* 0x0005e20000100a00 */
[----:B------:R-:W-:Y:S02]  /*ad8f0*/  IADD3 R80, R87, R60, RZ ;  /* 0x0000003c57507210 */ /* 0x000fe40007ffe0ff */
[----:B------:R-:W-:Y:S01]  /*ad900*/  LEA.HI.X.SX32 R59, R82, R3, 0x2, P3 ;  /* 0x00000003523b7211 */ /* 0x000fe200018f16ff */
[----:B------:R3:W-:Y:S02]  /*ad910*/  STL.64 [R1+0x1f8], R10 ;  /* 0x0001f80a01007387 */ /* 0x0007e40000100a00 */
[----:B------:R-:W-:Y:S01]  /*ad920*/  IMAD.IADD R82, R80, 0x1, R55 ;  /* 0x0000000150527824 */ /* 0x000fe200078e0237 */
[----:B--2---:R-:W-:-:S02]  /*ad930*/  LEA R56, P5, R84, R2, 0x2 ;  /* 0x0000000254387211 */ /* 0x004fc400078a10ff */
[CC--:B---3--:R-:W-:Y:S02]  /*ad940*/  LEA R10, P6, R103.reuse, R2.reuse, 0x2 ;  /* 0x00000002670a7211 */ /* 0x0c8fe400078c10ff */
[-C--:B------:R-:W-:Y:S01]  /*ad950*/  LEA.HI.X.SX32 R57, R84, R3.reuse, 0x2, P5 ;  /* 0x0000000354397211 */ /* 0x080fe200028f16ff */
[----:B------:R-:W-:Y:S01]  /*ad960*/  STL.64 [R1+0x1f0], R58 ;  /* 0x0001f03a01007387 */ /* 0x000fe20000100a00 */
[----:B------:R-:W-:Y:S01]  /*ad970*/  LEA.HI.X.SX32 R11, R103, R3, 0x2, P6 ;  /* 0x00000003670b7211 */ /* 0x000fe200030f16ff */
[----:B------:R-:W-:Y:S02]  /*ad980*/  IMAD.IADD R84, R82, 0x1, R54 ;  /* 0x0000000152547824 */ /* 0x000fe400078e0236 */
[----:B------:R2:W-:Y:S01]  /*ad990*/  STL.64 [R1+0x1e8], R56 ;  /* 0x0001e83801007387 */ /* 0x0005e20000100a00 */
[----:B------:R-:W-:-:S03]  /*ad9a0*/  LEA R54, P5, R78, R2, 0x2 ;  /* 0x000000024e367211 */ /* 0x000fc600078a10ff */
[----:B------:R3:W-:Y:S01]  /*ad9b0*/  STL.64 [R1+0x1e0], R10 ;  /* 0x0001e00a01007387 */ /* 0x0007e20000100a00 */
[-C--:B------:R-:W-:Y:S02]  /*ad9c0*/  LEA.HI.X.SX32 R55, R78, R3.reuse, 0x2, P5 ;  /* 0x000000034e377211 */ /* 0x080fe400028f16ff */
[-C--:B--2---:R-:W-:Y:S02]  /*ad9d0*/  LEA R56, P3, R76, R2.reuse, 0x2 ;  /* 0x000000024c387211 */ /* 0x084fe400078610ff */
[----:B---3--:R-:W-:Y:S02]  /*ad9e0*/  LEA R10, P6, R102, R2, 0x2 ;  /* 0x00000002660a7211 */ /* 0x008fe400078c10ff */
[----:B------:R-:W-:Y:S02]  /*ad9f0*/  LEA.HI.X.SX32 R57, R76, R3, 0x2, P3 ;  /* 0x000000034c397211 */ /* 0x000fe400018f16ff */
[----:B------:R-:W-:Y:S02]  /*ada00*/  IADD3 R76, R84, R53, RZ ;  /* 0x00000035544c7210 */ /* 0x000fe40007ffe0ff */
[----:B------:R-:W-:Y:S01]  /*ada10*/  LEA.HI.X.SX32 R11, R102, R3, 0x2, P6 ;  /* 0x00000003660b7211 */ /* 0x000fe200030f16ff */
[----:B------:R-:W-:Y:S02]  /*ada20*/  STL.64 [R1+0x1d8], R56 ;  /* 0x0001d83801007387 */ /* 0x000fe40000100a00 */
[----:B------:R-:W-:-:S02]  /*ada30*/  IMAD.IADD R78, R76, 0x1, R52 ;  /* 0x000000014c4e7824 */ /* 0x000fc400078e0234 */
[----:B------:R2:W-:Y:S01]  /*ada40*/  STL.64 [R1+0x1d0], R54 ;  /* 0x0001d03601007387 */ /* 0x0005e20000100a00 */
[----:B------:R-:W-:-:S03]  /*ada50*/  LEA R52, P5, R70, R2, 0x2 ;  /* 0x0000000246347211 */ /* 0x000fc600078a10ff */
[----:B------:R3:W-:Y:S01]  /*ada60*/  STL.64 [R1+0x1c8], R10 ;  /* 0x0001c80a01007387 */ /* 0x0007e20000100a00 */
[-C--:B------:R-:W-:Y:S02]  /*ada70*/  LEA.HI.X.SX32 R53, R70, R3.reuse, 0x2, P5 ;  /* 0x0000000346357211 */ /* 0x080fe400028f16ff */
[-C--:B--2---:R-:W-:Y:S02]  /*ada80*/  LEA R54, P3, R79, R2.reuse, 0x2 ;  /* 0x000000024f367211 */ /* 0x084fe400078610ff */
[----:B---3--:R-:W-:Y:S02]  /*ada90*/  LEA R10, P6, R101, R2, 0x2 ;  /* 0x00000002650a7211 */ /* 0x008fe400078c10ff */
[-C--:B------:R-:W-:Y:S01]  /*adaa0*/  LEA.HI.X.SX32 R55, R79, R3.reuse, 0x2, P3 ;  /* 0x000000034f377211 */ /* 0x080fe200018f16ff */
[----:B------:R-:W-:Y:S01]  /*adab0*/  IMAD.IADD R79, R78, 0x1, R51 ;  /* 0x000000014e4f7824 */ /* 0x000fe200078e0233 */
[----:B------:R-:W-:-:S03]  /*adac0*/  LEA.HI.X.SX32 R11, R101, R3, 0x2, P6 ;  /* 0x00000003650b7211 */ /* 0x000fc600030f16ff */
[----:B------:R-:W-:Y:S01]  /*adad0*/  STL.64 [R1+0x1c0], R54 ;  /* 0x0001c03601007387 */ /* 0x000fe20000100a00 */
[----:B------:R-:W-:-:S03]  /*adae0*/  IADD3 R70, R79, R50, RZ ;  /* 0x000000324f467210 */ /* 0x000fc60007ffe0ff */
[----:B------:R2:W-:Y:S01]  /*adaf0*/  STL.64 [R1+0x1b8], R52 ;  /* 0x0001b83401007387 */ /* 0x0005e20000100a00 */
[----:B------:R-:W-:-:S03]  /*adb00*/  LEA R50, P5, R74, R2, 0x2 ;  /* 0x000000024a327211 */ /* 0x000fc600078a10ff */
[----:B------:R3:W-:Y:S01]  /*adb10*/  STL.64 [R1+0x1b0], R10 ;  /* 0x0001b00a01007387 */ /* 0x0007e20000100a00 */
[-C--:B------:R-:W-:Y:S02]  /*adb20*/  LEA.HI.X.SX32 R51, R74, R3.reuse, 0x2, P5 ;  /* 0x000000034a337211 */ /* 0x080fe400028f16ff */
[-C--:B--2---:R-:W-:Y:S02]  /*adb30*/  LEA R52, P3, R72, R2.reuse, 0x2 ;  /* 0x0000000248347211 */ /* 0x084fe400078610ff */
[-C--:B---3--:R-:W-:Y:S02]  /*adb40*/  LEA R10, P6, R100, R2.reuse, 0x2 ;  /* 0x00000002640a7211 */ /* 0x088fe400078c10ff */
[-C--:B------:R-:W-:Y:S01]  /*adb50*/  LEA.HI.X.SX32 R53, R72, R3.reuse, 0x2, P3 ;  /* 0x0000000348357211 */ /* 0x080fe200018f16ff */
[----:B------:R-:W-:Y:S01]  /*adb60*/  IMAD.IADD R72, R70, 0x1, R49 ;  /* 0x0000000146487824 */ /* 0x000fe200078e0231 */
[----:B------:R-:W-:Y:S02]  /*adb70*/  LEA.HI.X.SX32 R11, R100, R3, 0x2, P6 ;  /* 0x00000003640b7211 */ /* 0x000fe400030f16ff */
[-C--:B------:R-:W-:Y:S01]  /*adb80*/  LEA R122, P3, R64, R2.reuse, 0x2 ;  /* 0x00000002407a7211 */ /* 0x080fe200078610ff */
[----:B------:R-:W-:Y:S01]  /*adb90*/  STL.64 [R1+0x1a8], R52 ;  /* 0x0001a83401007387 */ /* 0x000fe20000100a00 */
[----:B------:R-:W-:Y:S01]  /*adba0*/  IMAD.IADD R74, R72, 0x1, R48 ;  /* 0x00000001484a7824 */ /* 0x000fe200078e0230 */
[----:B------:R-:W-:-:S02]  /*adbb0*/  LEA R124, P5, R99, R2, 0x2 ;  /* 0x00000002637c7211 */ /* 0x000fc400078a10ff */
[----:B------:R-:W-:Y:S01]  /*adbc0*/  STL.64 [R1+0x1a0], R50 ;  /* 0x0001a03201007387 */ /* 0x000fe20000100a00 */
[----:B------:R-:W-:-:S03]  /*adbd0*/  LEA.HI.X.SX32 R123, R64, R3, 0x2, P3 ;  /* 0x00000003407b7211 */ /* 0x000fc600018f16ff */
[----:B------:R2:W-:Y:S01]  /*adbe0*/  STL.64 [R1+0x198], R10 ;  /* 0x0001980a01007387 */ /* 0x0005e20000100a00 */
[----:B------:R-:W-:Y:S02]  /*adbf0*/  IADD3 R64, R74, R47, RZ ;  /* 0x0000002f4a407210 */ /* 0x000fe40007ffe0ff */
[----:B------:R-:W-:Y:S01]  /*adc00*/  LEA.HI.X.SX32 R125, R99, R3, 0x2, P5 ;  /* 0x00000003637d7211 */ /* 0x000fe200028f16ff */
[----:B------:R3:W-:Y:S01]  /*adc10*/  STL.64 [R1+0x2708], R122 ;  /* 0x0027087a01007387 */ /* 0x0007e20000100a00 */
[----:B--2---:R-:W-:-:S04]  /*adc20*/  LEA R10, P6, R66, R2, 0x2 ;  /* 0x00000002420a7211 */ /* 0x004fc800078c10ff */
[-C--:B------:R-:W-:Y:S01]  /*adc30*/  LEA.HI.X.SX32 R11, R66, R3.reuse, 0x2, P6 ;  /* 0x00000003420b7211 */ /* 0x080fe200030f16ff */
[----:B------:R-:W-:Y:S01]  /*adc40*/  STL.64 [R1+0x2710], R124 ;  /* 0x0027107c01007387 */ /* 0x000fe20000100a00 */
[-C--:B------:R-:W-:Y:S01]  /*adc50*/  LEA R48, P3, R68, R2.reuse, 0x2 ;  /* 0x0000000244307211 */ /* 0x080fe200078610ff */
[----:B------:R-:W-:Y:S01]  /*adc60*/  IMAD.IADD R66, R64, 0x1, R46 ;  /* 0x0000000140427824 */ /* 0x000fe200078e022e */
[-C--:B------:R-:W-:Y:S01]  /*adc70*/  LEA R46, P5, R4, R2.reuse, 0x2 ;  /* 0x00000002042e7211 */ /* 0x080fe200078a10ff */
[----:B------:R2:W-:Y:S01]  /*adc80*/  STL.64 [R1+0x180], R10 ;  /* 0x0001800a01007387 */ /* 0x0005e20000100a00 */
[-C--:B------:R-:W-:Y:S01]  /*adc90*/  LEA.HI.X.SX32 R49, R68, R3.reuse, 0x2, P3 ;  /* 0x0000000344317211 */ /* 0x080fe200018f16ff */
[----:B---3--:R-:W3:Y:S01]  /*adca0*/  LDC R123, c[0x0][0x22c] ;  /* 0x00008b00ff7b7b82 */ /* 0x008ee20000000800 */
[-C--:B------:R-:W-:Y:S01]  /*adcb0*/  LEA.HI.X.SX32 R47, R4, R3.reuse, 0x2, P5 ;  /* 0x00000003042f7211 */ /* 0x080fe200028f16ff */
[----:B------:R-:W-:Y:S01]  /*adcc0*/  IMAD.IADD R68, R66, 0x1, R45 ;  /* 0x0000000142447824 */ /* 0x000fe200078e022d */
[C---:B--2---:R-:W-:Y:S01]  /*adcd0*/  LEA R10, P6, R98.reuse, R2, 0x2 ;  /* 0x00000002620a7211 */ /* 0x044fe200078c10ff */
[----:B------:R-:W-:Y:S03]  /*adce0*/  STL.64 [R1+0x178], R48 ;  /* 0x0001783001007387 */ /* 0x000fe60000100a00 */
[----:B------:R-:W-:Y:S01]  /*adcf0*/  LEA.HI.X.SX32 R11, R98, R3, 0x2, P6 ;  /* 0x00000003620b7211 */ /* 0x000fe200030f16ff */
[----:B------:R2:W-:Y:S01]  /*add00*/  STL.64 [R1+0x170], R46 ;  /* 0x0001702e01007387 */ /* 0x0005e20000100a00 */
[----:B------:R-:W-:-:S03]  /*add10*/  IADD3 R4, R68, R44, RZ ;  /* 0x0000002c44047210 */ /* 0x000fc60007ffe0ff */
[----:B------:R4:W-:Y:S01]  /*add20*/  STL.64 [R1+0x168], R10 ;  /* 0x0001680a01007387 */ /* 0x0009e20000100a00 */
[-C--:B------:R-:W-:Y:S02]  /*add30*/  LEA R44, P5, R18, R2.reuse, 0x2 ;  /* 0x00000002122c7211 */ /* 0x080fe400078a10ff */
[CC--:B--2---:R-:W-:Y:S02]  /*add40*/  LEA R46, P3, R6.reuse, R2.reuse, 0x2 ;  /* 0x00000002062e7211 */ /* 0x0c4fe400078610ff */
[C---:B----4-:R-:W-:Y:S02]  /*add50*/  LEA R10, P6, R97.reuse, R2, 0x2 ;  /* 0x00000002610a7211 */ /* 0x050fe400078c10ff */
[-C--:B------:R-:W-:Y:S02]  /*add60*/  LEA.HI.X.SX32 R47, R6, R3.reuse, 0x2, P3 ;  /* 0x00000003062f7211 */ /* 0x080fe400018f16ff */
[-C--:B------:R-:W-:Y:S01]  /*add70*/  LEA.HI.X.SX32 R11, R97, R3.reuse, 0x2, P6 ;  /* 0x00000003610b7211 */ /* 0x080fe200030f16ff */
[----:B------:R-:W-:Y:S01]  /*add80*/  IMAD.IADD R6, R4, 0x1, R43 ;  /* 0x0000000104067824 */ /* 0x000fe200078e022b */
[----:B------:R-:W-:Y:S01]  /*add90*/  LEA.HI.X.SX32 R45, R18, R3, 0x2, P5 ;  /* 0x00000003122d7211 */ /* 0x000fe200028f16ff */
[----:B------:R-:W-:Y:S02]  /*adda0*/  STL.64 [R1+0x160], R46 ;  /* 0x0001602e01007387 */ /* 0x000fe40000100a00 */
[----:B------:R-:W-:-:S02]  /*addb0*/  IMAD.IADD R18, R6, 0x1, R42 ;  /* 0x0000000106127824 */ /* 0x000fc400078e022a */
[----:B------:R2:W-:Y:S01]  /*addc0*/  STL.64 [R1+0x150], R10 ;  /* 0x0001500a01007387 */ /* 0x0005e20000100a00 */
[-C--:B------:R-:W-:Y:S02]  /*addd0*/  LEA R162, P5, R7, R2.reuse, 0x2 ;  /* 0x0000000207a27211 */ /* 0x080fe400078a10ff */
[-C--:B------:R-:W-:Y:S02]  /*adde0*/  LEA R164, P6, R96, R2.reuse, 0x2 ;  /* 0x0000000260a47211 */ /* 0x080fe400078c10ff */
[----:B--2---:R-:W-:-:S04]  /*addf0*/  LEA R10, P3, R5, R2, 0x2 ;  /* 0x00000002050a7211 */ /* 0x004fc800078610ff */
[----:B------:R-:W-:Y:S02]  /*ade00*/  LEA.HI.X.SX32 R11, R5, R3, 0x2, P3 ;  /* 0x00000003050b7211 */ /* 0x000fe400018f16ff */
[----:B------:R-:W-:Y:S02]  /*ade10*/  IADD3 R5, R18, R41, RZ ;  /* 0x0000002912057210 */ /* 0x000fe40007ffe0ff */
[-C--:B------:R-:W-:Y:S02]  /*ade20*/  LEA.HI.X.SX32 R163, R7, R3.reuse, 0x2, P5 ;  /* 0x0000000307a37211 */ /* 0x080fe400028f16ff */
[-C--:B------:R-:W-:Y:S01]  /*ade30*/  LEA R166, P3, R16, R2.reuse, 0x2 ;  /* 0x0000000210a67211 */ /* 0x080fe200078610ff */
[----:B------:R-:W-:Y:S01]  /*ade40*/  IMAD.IADD R7, R5, 0x1, R40 ;  /* 0x0000000105077824 */ /* 0x000fe200078e0228 */
[-C--:B------:R-:W-:Y:S02]  /*ade50*/  LEA.HI.X.SX32 R165, R96, R3.reuse, 0x2, P6 ;  /* 0x0000000360a57211 */ /* 0x080fe400030f16ff */
[----:B------:R-:W-:Y:S01]  /*ade60*/  LEA.HI.X.SX32 R167, R16, R3, 0x2, P3 ;  /* 0x0000000310a77211 */ /* 0x000fe200018f16ff */
[----:B------:R-:W-:Y:S01]  /*ade70*/  IMAD.IADD R16, R7, 0x1, R39 ;  /* 0x0000000107107824 */ /* 0x000fe200078e0227 */
[----:B------:R-:W-:-:S02]  /*ade80*/  LEA R146, P6, R17, R2, 0x2 ;  /* 0x0000000211927211 */ /* 0x000fc400078c10ff */
[-C--:B------:R-:W-:Y:S02]  /*ade90*/  LEA R144, P5, R95, R2.reuse, 0x2 ;  /* 0x000000025f907211 */ /* 0x080fe400078a10ff */
[-C--:B------:R-:W-:Y:S02]  /*adea0*/  LEA.HI.X.SX32 R147, R17, R3.reuse, 0x2, P6 ;  /* 0x0000000311937211 */ /* 0x080fe400030f16ff */
[----:B------:R-:W-:Y:S02]  /*adeb0*/  LEA R156, P3, R19, R2, 0x2 ;  /* 0x00000002139c7211 */ /* 0x000fe400078610ff */
[----:B------:R-:W-:Y:S02]  /*adec0*/  IADD3 R17, R16, R38, RZ ;  /* 0x0000002610117210 */ /* 0x000fe40007ffe0ff */
[----:B------:R-:W-:Y:S02]  /*aded0*/  LEA.HI.X.SX32 R145, R95, R3, 0x2, P5 ;  /* 0x000000035f917211 */ /* 0x000fe400028f16ff */
[----:B------:R-:W-:-:S02]  /*adee0*/  LEA R158, P5, R65, R2, 0x2 ;  /* 0x00000002419e7211 */ /* 0x000fc400078a10ff */
[-C--:B------:R-:W-:Y:S01]  /*adef0*/  LEA.HI.X.SX32 R157, R19, R3.reuse, 0x2, P3 ;  /* 0x00000003139d7211 */ /* 0x080fe200018f16ff */
[----:B------:R-:W-:Y:S01]  /*adf00*/  IMAD.IADD R19, R17, 0x1, R37 ;  /* 0x0000000111137824 */ /* 0x000fe200078e0225 */
[-C--:B------:R-:W-:Y:S02]  /*adf10*/  LEA.HI.X.SX32 R159, R65, R3.reuse, 0x2, P5 ;  /* 0x00000003419f7211 */ /* 0x080fe400028f16ff */
[-C--:B------:R-:W-:Y:S01]  /*adf20*/  LEA R140, P3, R67, R2.reuse, 0x2 ;  /* 0x00000002438c7211 */ /* 0x080fe200078610ff */
[----:B------:R-:W-:Y:S01]  /*adf30*/  IMAD.IADD R65, R19, 0x1, R31 ;  /* 0x0000000113417824 */ /* 0x000fe200078e021f */
[----:B------:R-:W-:Y:S02]  /*adf40*/  LEA R142, P5, R69, R2, 0x2 ;  /* 0x00000002458e7211 */ /* 0x000fe400078a10ff */
[----:B------:R-:W-:Y:S02]  /*adf50*/  LEA.HI.X.SX32 R141, R67, R3, 0x2, P3 ;  /* 0x00000003438d7211 */ /* 0x000fe400018f16ff */
[----:B------:R-:W-:-:S02]  /*adf60*/  IADD3 R67, R65, R29, RZ ;  /* 0x0000001d41437210 */ /* 0x000fc40007ffe0ff */
[-C--:B------:R-:W-:Y:S02]  /*adf70*/  LEA.HI.X.SX32 R143, R69, R3.reuse, 0x2, P5 ;  /* 0x00000003458f7211 */ /* 0x080fe400028f16ff */
[-C--:B------:R-:W-:Y:S01]  /*adf80*/  LEA R138, P3, R71, R2.reuse, 0x2 ;  /* 0x00000002478a7211 */ /* 0x080fe200078610ff */
[----:B------:R-:W-:Y:S01]  /*adf90*/  IMAD.IADD R69, R67, 0x1, R28 ;  /* 0x0000000143457824 */ /* 0x000fe200078e021c */
[-C--:B------:R-:W-:Y:S02]  /*adfa0*/  LEA R152, P5, R73, R2.reuse, 0x2 ;  /* 0x0000000249987211 */ /* 0x080fe400078a10ff */
[-C--:B------:R-:W-:Y:S01]  /*adfb0*/  LEA.HI.X.SX32 R139, R71, R3.reuse, 0x2, P3 ;  /* 0x00000003478b7211 */ /* 0x080fe200018f16ff */
[----:B------:R-:W-:Y:S01]  /*adfc0*/  IMAD.IADD R71, R69, 0x1, R25 ;  /* 0x0000000145477824 */ /* 0x000fe200078e0219 */
[----:B------:R-:W-:Y:S02]  /*adfd0*/  LEA.HI.X.SX32 R153, R73, R3, 0x2, P5 ;  /* 0x0000000349997211 */ /* 0x000fe400028f16ff */
[----:B------:R-:W-:-:S02]  /*adfe0*/  LEA R132, P3, R75, R2, 0x2 ;  /* 0x000000024b847211 */ /* 0x000fc400078610ff */
[----:B------:R-:W-:Y:S02]  /*adff0*/  IADD3 R73, R71, R23, RZ ;  /* 0x0000001747497210 */ /* 0x000fe40007ffe0ff */
[-C--:B------:R-:W-:Y:S02]  /*ae000*/  LEA R134, P5, R77, R2.reuse, 0x2 ;  /* 0x000000024d867211 */ /* 0x080fe400078a10ff */
[-C--:B------:R-:W-:Y:S01]  /*ae010*/  LEA.HI.X.SX32 R133, R75, R3.reuse, 0x2, P3 ;  /* 0x000000034b857211 */ /* 0x080fe200018f16ff */
[----:B------:R-:W-:Y:S01]  /*ae020*/  IMAD.IADD R75, R73, 0x1, R21 ;  /* 0x00000001494b7824 */ /* 0x000fe200078e0215 */
[-C--:B------:R-:W-:Y:S02]  /*ae030*/  LEA R160, P6, R94, R2.reuse, 0x2 ;  /* 0x000000025ea07211 */ /* 0x080fe400078c10ff */
[----:B------:R-:W-:Y:S01]  /*ae040*/  LEA.HI.X.SX32 R135, R77, R3, 0x2, P5 ;  /* 0x000000034d877211 */ /* 0x000fe200028f16ff */
[----:B------:R-:W-:Y:S01]  /*ae050*/  IMAD.IADD R77, R75, 0x1, R20 ;  /* 0x000000014b4d7824 */ /* 0x000fe200078e0214 */
[----:B------:R-:W-:-:S02]  /*ae060*/  LEA R126, P3, R0, R2, 0x2 ;  /* 0x00000002007e7211 */ /* 0x000fc400078610ff */
[-C--:B------:R-:W-:Y:S02]  /*ae070*/  LEA.HI.X.SX32 R161, R94, R3.reuse, 0x2, P6 ;  /* 0x000000035ea17211 */ /* 0x080fe400030f16ff */
[-C--:B------:R-:W-:Y:S02]  /*ae080*/  LEA R136, P6, R93, R2.reuse, 0x2 ;  /* 0x000000025d887211 */ /* 0x080fe400078c10ff */
[----:B------:R-:W-:Y:S02]  /*ae090*/  LEA.HI.X.SX32 R127, R0, R3, 0x2, P3 ;  /* 0x00000003007f7211 */ /* 0x000fe400018f16ff */
[----:B------:R-:W-:Y:S02]  /*ae0a0*/  LEA R58, P5, R81, R2, 0x2 ;  /* 0x00000002513a7211 */ /* 0x000fe400078a10ff */
[----:B------:R-:W-:Y:S02]  /*ae0b0*/  IADD3 R0, R77, R13, RZ ;  /* 0x0000000d4d007210 */ /* 0x000fe40007ffe0ff */
[----:B------:R-:W-:-:S02]  /*ae0c0*/  LEA.HI.X.SX32 R137, R93, R3, 0x2, P6 ;  /* 0x000000035d897211 */ /* 0x000fc400030f16ff */
[-C--:B------:R-:W-:Y:S02]  /*ae0d0*/  LEA R128, P6, R92, R2.reuse, 0x2 ;  /* 0x000000025c807211 */ /* 0x080fe400078c10ff */
[-C--:B------:R-:W-:Y:S01]  /*ae0e0*/  LEA.HI.X.SX32 R59, R81, R3.reuse, 0x2, P5 ;  /* 0x00000003513b7211 */ /* 0x080fe200028f16ff */
[----:B------:R-:W-:Y:S01]  /*ae0f0*/  IMAD.IADD R81, R0, 0x1, R12 ;  /* 0x0000000100517824 */ /* 0x000fe200078e020c */
[-C--:B------:R-:W-:Y:S02]  /*ae100*/  LEA R62, P3, R83, R2.reuse, 0x2 ;  /* 0x00000002533e7211 */ /* 0x080fe400078610ff */
[-C--:B------:R-:W-:Y:S02]  /*ae110*/  LEA.HI.X.SX32 R129, R92, R3.reuse, 0x2, P6 ;  /* 0x000000035c817211 */ /* 0x080fe400030f16ff */
[----:B------:R-:W-:Y:S02]  /*ae120*/  LEA R120, P6, R91, R2, 0x2 ;  /* 0x000000025b787211 */ /* 0x000fe400078c10ff */
[-C--:B------:R-:W-:Y:S01]  /*ae130*/  LEA.HI.X.SX32 R63, R83, R3.reuse, 0x2, P3 ;  /* 0x00000003533f7211 */ /* 0x080fe200018f16ff */
[----:B------:R-:W-:Y:S01]  /*ae140*/  IMAD.IADD R83, R81, 0x1, R22 ;  /* 0x0000000151537824 */ /* 0x000fe200078e0216 */
[----:B------:R-:W-:-:S02]  /*ae150*/  LEA.HI.X.SX32 R121, R91, R3, 0x2, P6 ;  /* 0x000000035b797211 */ /* 0x000fc400030f16ff */
[CC--:B------:R-:W-:Y:S02]  /*ae160*/  LEA R60, P6, R90.reuse, R2.reuse, 0x2 ;  /* 0x000000025a3c7211 */ /* 0x0c0fe400078c10ff */
[----:B------:R-:W-:Y:S02]  /*ae170*/  IADD3 R91, R83, R15, RZ ;  /* 0x0000000f535b7210 */ /* 0x000fe40007ffe0ff */
[----:B------:R-:W-:Y:S02]  /*ae180*/  LEA.HI.X.SX32 R61, R90, R3, 0x2, P6 ;  /* 0x000000035a3d7211 */ /* 0x000fe400030f16ff */
[----:B------:R-:W-:Y:S01]  /*ae190*/  LEA R12, P6, R89, R2, 0x2 ;  /* 0x00000002590c7211 */ /* 0x000fe200078c10ff */
[----:B------:R-:W-:-:S03]  /*ae1a0*/  IMAD.IADD R90, R91, 0x1, R14 ;  /* 0x000000015b5a7824 */ /* 0x000fc600078e020e */
[----:B------:R-:W-:Y:S01]  /*ae1b0*/  LEA.HI.X.SX32 R13, R89, R3, 0x2, P6 ;  /* 0x00000003590d7211 */ /* 0x000fe200030f16ff */
        /* <DEDUP_REMOVED lines=9> */
[----:B------:R-:W-:Y:S02]  /*ae250*/  IMAD.IADD R107, R105, 0x1, R228 ;  /* 0x00000001696b7824 */ /* 0x000fe400078e02e4 */
[----:B------:R-:W2:Y:S03]  /*ae260*/  LDC R228, c[0x0][0x248] ;  /* 0x00009200ffe47b82 */ /* 0x000ea60000000800 */
[----:B--2---:R-:W-:-:S05]  /*ae270*/  IADD3 R109, R107, R228, RZ ;  /* 0x000000e46b6d7210 */ /* 0x004fca0007ffe0ff */
[----:B------:R-:W2:Y:S02]  /*ae280*/  LDC R228, c[0x0][0x248] ;  /* 0x00009200ffe47b82 */ /* 0x000ea40000000800 */
[----:B--2---:R-:W-:-:S06]  /*ae290*/  IMAD.IADD R111, R109, 0x1, R228 ;  /* 0x000000016d6f7824 */ /* 0x004fcc00078e02e4 */
[----:B------:R-:W2:Y:S02]  /*ae2a0*/  LDC R228, c[0x0][0x248] ;  /* 0x00009200ffe47b82 */ /* 0x000ea40000000800 */
[----:B--2---:R-:W-:-:S06]  /*ae2b0*/  IMAD.IADD R113, R111, 0x1, R228 ;  /* 0x000000016f717824 */ /* 0x004fcc00078e02e4 */
[----:B------:R-:W2:Y:S02]  /*ae2c0*/  LDC R228, c[0x0][0x248] ;  /* 0x00009200ffe47b82 */ /* 0x000ea40000000800 */
[----:B--2---:R-:W-:-:S06]  /*ae2d0*/  IADD3 R115, R113, R228, RZ ;  /* 0x000000e471737210 */ /* 0x004fcc0007ffe0ff */
        /* <DEDUP_REMOVED lines=8> */
[----:B------:R-:W2:Y:S01]  /*ae360*/  LDC R228, c[0x0][0x248] ;  /* 0x00009200ffe47b82 */ /* 0x000ea20000000800 */
[CC--:B------:R-:W-:Y:S02]  /*ae370*/  LEA R20, P5, R88.reuse, R2.reuse, 0x2 ;  /* 0x0000000258147211 */ /* 0x0c0fe400078a10ff */
[-C--:B------:R-:W-:Y:S02]  /*ae380*/  LEA R48, P3, R85, R2.reuse, 0x2 ;  /* 0x0000000255307211 */ /* 0x080fe400078610ff */
[----:B------:R-:W-:Y:S01]  /*ae390*/  LEA.HI.X.SX32 R21, R88, R3, 0x2, P5 ;  /* 0x0000000358157211 */ /* 0x000fe200028f16ff */
[----:B--2---:R-:W-:Y:S02]  /*ae3a0*/  IMAD.IADD R169, R151, 0x1, R228 ;  /* 0x0000000197a97824 */ /* 0x004fe400078e02e4 */
[----:B------:R-:W2:Y:S01]  /*ae3b0*/  LDC R228, c[0x0][0x248] ;  /* 0x00009200ffe47b82 */ /* 0x000ea20000000800 */
[-C--:B------:R-:W-:Y:S02]  /*ae3c0*/  LEA R50, P5, R86, R2.reuse, 0x2 ;  /* 0x0000000256327211 */ /* 0x080fe400078a10ff */
[----:B------:R-:W-:-:S02]  /*ae3d0*/  LEA R22, P6, R87, R2, 0x2 ;  /* 0x0000000257167211 */ /* 0x000fc400078c10ff */
[-C--:B------:R-:W-:Y:S02]  /*ae3e0*/  LEA.HI.X.SX32 R49, R85, R3.reuse, 0x2, P3 ;  /* 0x0000000355317211 */ /* 0x080fe400018f16ff */
[-C--:B------:R-:W-:Y:S02]  /*ae3f0*/  LEA.HI.X.SX32 R51, R86, R3.reuse, 0x2, P5 ;  /* 0x0000000356337211 */ /* 0x080fe400028f16ff */
[-C--:B------:R-:W-:Y:S02]  /*ae400*/  LEA R14, P3, R80, R2.reuse, 0x2 ;  /* 0x00000002500e7211 */ /* 0x080fe400078610ff */
[----:B------:R-:W-:Y:S02]  /*ae410*/  LEA.HI.X.SX32 R23, R87, R3, 0x2, P6 ;  /* 0x0000000357177211 */ /* 0x000fe400030f16ff */
[-C--:B------:R-:W-:Y:S02]  /*ae420*/  LEA R52, P5, R82, R2.reuse, 0x2 ;  /* 0x0000000252347211 */ /* 0x080fe400078a10ff */
[----:B------:R-:W-:-:S02]  /*ae430*/  LEA R24, P6, R84, R2, 0x2 ;  /* 0x0000000254187211 */ /* 0x000fc400078c10ff */
[-C--:B------:R-:W-:Y:S02]  /*ae440*/  LEA.HI.X.SX32 R15, R80, R3.reuse, 0x2, P3 ;  /* 0x00000003500f7211 */ /* 0x080fe400018f16ff */
[-C--:B------:R-:W-:Y:S02]  /*ae450*/  LEA.HI.X.SX32 R53, R82, R3.reuse, 0x2, P5 ;  /* 0x0000000352357211 */ /* 0x080fe400028f16ff */
[----:B------:R-:W-:Y:S02]  /*ae460*/  LEA R28, P3, R76, R2, 0x2 ;  /* 0x000000024c1c7211 */ /* 0x000fe400078610ff */
[----:B--2---:R-:W-:Y:S02]  /*ae470*/  IADD3 R171, R169, R228, RZ ;  /* 0x000000e4a9ab7210 */ /* 0x004fe40007ffe0ff */
[----:B------:R-:W2:Y:S01]  /*ae480*/  LDC R228, c[0x0][0x248] ;  /* 0x00009200ffe47b82 */ /* 0x000ea20000000800 */
[----:B------:R-:W-:Y:S02]  /*ae490*/  LEA.HI.X.SX32 R25, R84, R3, 0x2, P6 ;  /* 0x0000000354197211 */ /* 0x000fe400030f16ff */
[----:B------:R-:W-:-:S02]  /*ae4a0*/  LEA R54, P5, R78, R2, 0x2 ;  /* 0x000000024e367211 */ /* 0x000fc400078a10ff */
[CC--:B------:R-:W-:Y:S02]  /*ae4b0*/  LEA R26, P6, R79.reuse, R2.reuse, 0x2 ;  /* 0x000000024f1a7211 */ /* 0x0c0fe400078c10ff */
[-C--:B------:R-:W-:Y:S02]  /*ae4c0*/  LEA.HI.X.SX32 R29, R76, R3.reuse, 0x2, P3 ;  /* 0x000000034c1d7211 */ /* 0x080fe400018f16ff */
[-C--:B------:R-:W-:Y:S02]  /*ae4d0*/  LEA.HI.X.SX32 R55, R78, R3.reuse, 0x2, P5 ;  /* 0x000000034e377211 */ /* 0x080fe400028f16ff */
[-C--:B------:R-:W-:Y:S02]  /*ae4e0*/  LEA R30, P3, R70, R2.reuse, 0x2 ;  /* 0x00000002461e7211 */ /* 0x080fe400078610ff */
[----:B------:R-:W-:Y:S02]  /*ae4f0*/  LEA.HI.X.SX32 R27, R79, R3, 0x2, P6 ;  /* 0x000000034f1b7211 */ /* 0x000fe400030f16ff */
[----:B------:R-:W-:-:S02]  /*ae500*/  LEA R40, P5, R72, R2, 0x2 ;  /* 0x0000000248287211 */ /* 0x000fc400078a10ff */
[-C--:B------:R-:W-:Y:S01]  /*ae510*/  LEA R42, P6, R74, R2.reuse, 0x2 ;  /* 0x000000024a2a7211 */ /* 0x080fe200078c10ff */
[----:B------:R4:W-:Y:S01]  /*ae520*/  STL.64 [R1+0x158], R44 ;  /* 0x0001582c01007387 */ /* 0x0009e20000100a00 */
[-C--:B------:R-:W-:Y:S02]  /*ae530*/  LEA.HI.X.SX32 R31, R70, R3.reuse, 0x2, P3 ;  /* 0x00000003461f7211 */ /* 0x080fe400018f16ff */
[-C--:B------:R-:W-:Y:S02]  /*ae540*/  LEA.HI.X.SX32 R41, R72, R3.reuse, 0x2, P5 ;  /* 0x0000000348297211 */ /* 0x080fe400028f16ff */
[----:B------:R-:W-:Y:S02]  /*ae550*/  LEA.HI.X.SX32 R43, R74, R3, 0x2, P6 ;  /* 0x000000034a2b7211 */ /* 0x000fe400030f16ff */
[-C--:B------:R-:W-:Y:S02]  /*ae560*/  LEA R36, P5, R66, R2.reuse, 0x2 ;  /* 0x0000000242247211 */ /* 0x080fe400078a10ff */
[----:B------:R-:W-:-:S02]  /*ae570*/  LEA R32, P6, R68, R2, 0x2 ;  /* 0x0000000244207211 */ /* 0x000fc400078c10ff */
[-C--:B----4-:R-:W-:Y:S02]  /*ae580*/  LEA R44, P3, R64, R2.reuse, 0x2 ;  /* 0x00000002402c7211 */ /* 0x090fe400078610ff */
[-C--:B------:R-:W-:Y:S02]  /*ae590*/  LEA.HI.X.SX32 R37, R66, R3.reuse, 0x2, P5 ;  /* 0x0000000342257211 */ /* 0x080fe400028f16ff */
[-C--:B------:R-:W-:Y:S02]  /*ae5a0*/  LEA.HI.X.SX32 R45, R64, R3.reuse, 0x2, P3 ;  /* 0x00000003402d7211 */ /* 0x080fe400018f16ff */
[-C--:B------:R-:W-:Y:S02]  /*ae5b0*/  LEA R46, P3, R4, R2.reuse, 0x2 ;  /* 0x00000002042e7211 */ /* 0x080fe400078610ff */
[----:B------:R-:W-:Y:S02]  /*ae5c0*/  LEA.HI.X.SX32 R33, R68, R3, 0x2, P6 ;  /* 0x0000000344217211 */ /* 0x000fe400030f16ff */
[----:B------:R-:W-:-:S02]  /*ae5d0*/  LEA R38, P5, R6, R2, 0x2 ;  /* 0x0000000206267211 */ /* 0x000fc400078a10ff */
[-C--:B------:R-:W-:Y:S02]  /*ae5e0*/  LEA R34, P6, R18, R2.reuse, 0x2 ;  /* 0x0000000212227211 */ /* 0x080fe400078c10ff */
[-C--:B------:R-:W-:Y:S02]  /*ae5f0*/  LEA.HI.X.SX32 R47, R4, R3.reuse, 0x2, P3 ;  /* 0x00000003042f7211 */ /* 0x080fe400018f16ff */
[-C--:B------:R-:W-:Y:S02]  /*ae600*/  LEA.HI.X.SX32 R39, R6, R3.reuse, 0x2, P5 ;  /* 0x0000000306277211 */ /* 0x080fe400028f16ff */
[-C--:B------:R-:W-:Y:S01]  /*ae610*/  LEA R250, P3, R5, R2.reuse, 0x2 ;  /* 0x0000000205fa7211 */ /* 0x080fe200078610ff */
[----:B--2---:R-:W-:Y:S01]  /*ae620*/  IMAD.IADD R173, R171, 0x1, R228 ;  /* 0x00000001abad7824 */ /* 0x004fe200078e02e4 */
[----:B------:R-:W-:Y:S01]  /*ae630*/  LEA.HI.X.SX32 R35, R18, R3, 0x2, P6 ;  /* 0x0000000312237211 */ /* 0x000fe200030f16ff */
[----:B------:R-:W2:Y:S01]  /*ae640*/  LDC R228, c[0x0][0x248] ;  /* 0x00009200ffe47b82 */ /* 0x000ea20000000800 */
[----:B------:R-:W-:-:S02]  /*ae650*/  LEA R4, P5, R7, R2, 0x2 ;  /* 0x0000000207047211 */ /* 0x000fc400078a10ff */
[CC--:B------:R-:W-:Y:S02]  /*ae660*/  LEA R6, P6, R16.reuse, R2.reuse, 0x2 ;  /* 0x0000000210067211 */ /* 0x0c0fe400078c10ff */
[-C--:B------:R-:W-:Y:S02]  /*ae670*/  LEA.HI.X.SX32 R251, R5, R3.reuse, 0x2, P3 ;  /* 0x0000000305fb7211 */ /* 0x080fe400018f16ff */
[-C--:B------:R-:W-:Y:S02]  /*ae680*/  LEA.HI.X.SX32 R5, R7, R3.reuse, 0x2, P5 ;  /* 0x0000000307057211 */ /* 0x080fe400028f16ff */
[----:B------:R-:W-:Y:S02]  /*ae690*/  LEA.HI.X.SX32 R7, R16, R3, 0x2, P6 ;  /* 0x0000000310077211 */ /* 0x000fe400030f16ff */
[----:B------:R-:W-:-:S04]  /*ae6a0*/  LEA R16, P3, R17, R2, 0x2 ;  /* 0x0000000211107211 */ /* 0x000fc800078610ff */
[----:B------:R-:W-:Y:S02]  /*ae6b0*/  LEA.HI.X.SX32 R17, R17, R3, 0x2, P3 ;  /* 0x0000000311117211 */ /* 0x000fe400018f16ff */
[----:B------:R-:W-:-:S04]  /*ae6c0*/  LEA R66, P3, R67, R2, 0x2 ;  /* 0x0000000243427211 */ /* 0x000fc800078610ff */
[----:B------:R-:W-:Y:S02]  /*ae6d0*/  LEA.HI.X.SX32 R67, R67, R3, 0x2, P3 ;  /* 0x0000000343437211 */ /* 0x000fe400018f16ff */
[----:B------:R-:W-:-:S04]  /*ae6e0*/  LEA R72, P3, R73, R2, 0x2 ;  /* 0x0000000249487211 */ /* 0x000fc800078610ff */
[----:B------:R-:W-:Y:S02]  /*ae6f0*/  LEA.HI.X.SX32 R73, R73, R3, 0x2, P3 ;  /* 0x0000000349497211 */ /* 0x000fe400018f16ff */
[----:B------:R-:W-:-:S04]  /*ae700*/  LEA R78, P3, R0, R2, 0x2 ;  /* 0x00000002004e7211 */ /* 0x000fc800078610ff */
[----:B------:R-:W-:Y:S01]  /*ae710*/  LEA.HI.X.SX32 R79, R0, R3, 0x2, P3 ;  /* 0x00000003004f7211 */ /* 0x000fe200018f16ff */
[----:B--2---:R-:W-:Y:S02]  /*ae720*/  IMAD.IADD R0, R173, 0x1, R228 ;  /* 0x00000001ad007824 */ /* 0x004fe400078e02e4 */
        /* <DEDUP_REMOVED lines=23> */
[----:B------:R-:W-:-:S04]  /*ae8a0*/  LEA R64, P6, R65, R2, 0x2 ;  /* 0x0000000241407211 */ /* 0x000fc800078c10ff */
[----:B------:R-:W-:Y:S01]  /*ae8b0*/  LEA.HI.X.SX32 R65, R65, R3, 0x2, P6 ;  /* 0x0000000341417211 */ /* 0x000fe200030f16ff */
[----:B--2---:R-:W-:Y:S02]  /*ae8c0*/  IMAD.IADD R199, R197, 0x1, R228 ;  /* 0x00000001c5c77824 */ /* 0x004fe400078e02e4 */
[----:B------:R-:W2:Y:S01]  /*ae8d0*/  LDC R228, c[0x0][0x248] ;  /* 0x00009200ffe47b82 */ /* 0x000ea20000000800 */
[----:B------:R-:W-:-:S04]  /*ae8e0*/  LEA R70, P6, R71, R2, 0x2 ;  /* 0x0000000247467211 */ /* 0x000fc800078c10ff */
[----:B------:R-:W-:Y:S02]  /*ae8f0*/  LEA.HI.X.SX32 R71, R71, R3, 0x2, P6 ;  /* 0x0000000347477211 */ /* 0x000fe400030f16ff */
[----:B------:R-:W-:-:S04]  /*ae900*/  LEA R76, P6, R77, R2, 0x2 ;  /* 0x000000024d4c7211 */ /* 0x000fc800078c10ff */
[-C--:B------:R-:W-:Y:S02]  /*ae910*/  LEA.HI.X.SX32 R77, R77, R3.reuse, 0x2, P6 ;  /* 0x000000034d4d7211 */ /* 0x080fe400030f16ff */
[----:B------:R-:W-:Y:S02]  /*ae920*/  LEA R82, P6, R83, R2, 0x2 ;  /* 0x0000000253527211 */ /* 0x000fe400078c10ff */
[----:B--2---:R-:W-:Y:S02]  /*ae930*/  IADD3 R201, R199, R228, RZ ;  /* 0x000000e4c7c97210 */ /* 0x004fe40007ffe0ff */
[----:B------:R-:W2:Y:S01]  /*ae940*/  LDC R228, c[0x0][0x248] ;  /* 0x00009200ffe47b82 */ /* 0x000ea20000000800 */
[----:B------:R-:W-:Y:S02]  /*ae950*/  LEA.HI.X.SX32 R83, R83, R3, 0x2, P6 ;  /* 0x0000000353537211 */ /* 0x000fe400030f16ff */
[----:B------:R-:W-:-:S04]  /*ae960*/  LEA R88, P6, R89, R2, 0x2 ;  /* 0x0000000259587211 */ /* 0x000fc800078c10ff */
[----:B------:R-:W-:Y:S02]  /*ae970*/  LEA.HI.X.SX32 R89, R89, R3, 0x2, P6 ;  /* 0x0000000359597211 */ /* 0x000fe400030f16ff */
[----:B------:R-:W-:-:S04]  /*ae980*/  LEA R94, P6, R95, R2, 0x2 ;  /* 0x000000025f5e7211 */ /* 0x000fc800078c10ff */
[----:B------:R-:W-:Y:S02]  /*ae990*/  LEA.HI.X.SX32 R95, R95, R3, 0x2, P6 ;  /* 0x000000035f5f7211 */ /* 0x000fe400030f16ff */
[----:B------:R-:W-:-:S04]  /*ae9a0*/  LEA R100, P6, R101, R2, 0x2 ;  /* 0x0000000265647211 */ /* 0x000fc800078c10ff */
[-C--:B------:R-:W-:Y:S02]  /*ae9b0*/  LEA.HI.X.SX32 R101, R101, R3.reuse, 0x2, P6 ;  /* 0x0000000365657211 */ /* 0x080fe400030f16ff */
[-C--:B------:R-:W-:Y:S01]  /*ae9c0*/  LEA R106, P6, R107, R2.reuse, 0x2 ;  /* 0x000000026b6a7211 */ /* 0x080fe200078c10ff */
[----:B--2---:R-:W-:Y:S02]  /*ae9d0*/  IMAD.IADD R203, R201, 0x1, R228 ;  /* 0x00000001c9cb7824 */ /* 0x004fe400078e02e4 */
[----:B------:R-:W2:Y:S01]  /*ae9e0*/  LDC R228, c[0x0][0x248] ;  /* 0x00009200ffe47b82 */ /* 0x000ea20000000800 */
        /* <DEDUP_REMOVED lines=30> */
[----:B------:R-:W2:Y:S01]  /*aebd0*/  LDC R228, c[0x0][0x248] ;  /* 0x00009200ffe47b82 */ /* 0x000ea20000000800 */
        /* <DEDUP_REMOVED lines=23> */
[-C--:B------:R-:W-:Y:S02]  /*aed50*/  LEA.HI.X.SX32 R217, R217, R3.reuse, 0x2, P6 ;  /* 0x00000003d9d97211 */ /* 0x080fe400030f16ff */
[C---:B------:R-:W-:Y:S01]  /*aed60*/  LEA R222, P6, R223.reuse, R2, 0x2 ;  /* 0x00000002dfde7211 */ /* 0x040fe200078c10ff */
[----:B------:R-:W-:Y:S03]  /*aed70*/  STL.64 [R1+0x26c8], R162 ;  /* 0x0026c8a201007387 */ /* 0x000fe60000100a00 */
[----:B------:R-:W-:Y:S01]  /*aed80*/  LEA.HI.X.SX32 R223, R223, R3, 0x2, P6 ;  /* 0x00000003dfdf7211 */ /* 0x000fe200030f16ff */
[----:B------:R4:W-:Y:S04]  /*aed90*/  STL.64 [R1+0x148], R10 ;  /* 0x0001480a01007387 */ /* 0x0009e80000100a00 */
[----:B------:R1:W-:Y:S01]  /*aeda0*/  STL.64 [R1+0x26d0], R164 ;  /* 0x0026d0a401007387 */ /* 0x0003e20000100a00 */
[----:B--2---:R-:W-:Y:S01]  /*aedb0*/  IADD3 R237, R235, R228, RZ ;  /* 0x000000e4ebed7210 */ /* 0x004fe20007ffe0ff */
[----:B----4-:R-:W2:Y:S01]  /*aedc0*/  LDC R11, c[0x0][0x22c] ;  /* 0x00008b00ff0b7b82 */ /* 0x010ea20000000800 */
[----:B------:R-:W-:-:S03]  /*aedd0*/  LEA R228, P6, R0, R2, 0x2 ;  /* 0x0000000200e47211 */ /* 0x000fc600078c10ff */
[----:B------:R-:W-:Y:S01]  /*aede0*/  IMAD.IADD R239, R237, 0x1, R230 ;  /* 0x00000001edef7824 */ /* 0x000fe200078e02e6 */
[----:B------:R-:W-:Y:S01]  /*aedf0*/  LEA.HI.X.SX32 R229, R0, R3, 0x2, P6 ;  /* 0x0000000300e57211 */ /* 0x000fe200030f16ff */
[----:B------:R-:W-:Y:S02]  /*aee00*/  STL.64 [R1+0x26d8], R166 ;  /* 0x0026d8a601007387 */ /* 0x000fe40000100a00 */
[----:B------:R-:W-:Y:S01]  /*aee10*/  IMAD.IADD R0, R239, 0x1, R232 ;  /* 0x00000001ef007824 */ /* 0x000fe200078e02e8 */
[-C--:B------:R-:W-:Y:S01]  /*aee20*/  LEA R18, P5, R19, R2.reuse, 0x2 ;  /* 0x0000000213127211 */ /* 0x080fe200078a10ff */
[----:B------:R-:W-:Y:S01]  /*aee30*/  STL.64 [R1+0x26e0], R144 ;  /* 0x0026e09001007387 */ /* 0x000fe20000100a00 */
[----:B------:R-:W-:Y:S01]  /*aee40*/  LEA R84, P3, R91, R2, 0x2 ;  /* 0x000000025b547211 */ /* 0x000fe200078610ff */
[----:B-1----:R-:W1:Y:S02]  /*aee50*/  LDC R164, c[0x0][0x22c] ;  /* 0x00008b00ffa47b82 */ /* 0x002e640000000800 */
[----:B------:R-:W-:Y:S01]  /*aee60*/  STL.64 [R1+0x26e8], R146 ;  /* 0x0026e89201007387 */ /* 0x000fe20000100a00 */
[----:B------:R-:W-:-:S03]  /*aee70*/  IADD3 R243, R0, R236, RZ ;  /* 0x000000ec00f37210 */ /* 0x000fc60007ffe0ff */
[----:B------:R-:W-:Y:S04]  /*aee80*/  STL.64 [R1+0x26f0], R156 ;  /* 0x0026f09c01007387 */ /* 0x000fe80000100a00 */
[----:B------:R-:W-:Y:S04]  /*aee90*/  STL.64 [R1+0x26f8], R158 ;  /* 0x0026f89e01007387 */ /* 0x000fe80000100a00 */
[----:B------:R-:W-:Y:S04]  /*aeea0*/  STL.64 [R1+0x2700], R160 ;  /* 0x002700a001007387 */ /* 0x000fe80000100a00 */
[----:B------:R4:W-:Y:S01]  /*aeeb0*/  STL.64 [R1+0x2718], R140 ;  /* 0x0027188c01007387 */ /* 0x0009e20000100a00 */
[----:B------:R-:W-:-:S03]  /*aeec0*/  IMAD.IADD R245, R243, 0x1, R8 ;  /* 0x00000001f3f57824 */ /* 0x000fc600078e0208 */
[----:B------:R-:W-:Y:S04]  /*aeed0*/  STL.64 [R1+0x2720], R142 ;  /* 0x0027208e01007387 */ /* 0x000fe80000100a00 */
[----:B------:R-:W-:Y:S04]  /*aeee0*/  STL.64 [R1+0x2738], R136 ;  /* 0x0027388801007387 */ /* 0x000fe80000100a00 */
[----:B------:R3:W-:Y:S01]  /*aeef0*/  STL.64 [R1+0x2740], R138 ;  /* 0x0027408a01007387 */ /* 0x0007e20000100a00 */
[-C--:B------:R-:W-:Y:S01]  /*aef00*/  LEA.HI.X.SX32 R19, R19, R3.reuse, 0x2, P5 ;  /* 0x0000000313137211 */ /* 0x080fe200028f16ff */
[----:B----4-:R-:W4:Y:S02]  /*aef10*/  LDC R140, c[0x0][0x22c] ;  /* 0x00008b00ff8c7b82 */ /* 0x010f240000000800 */
[----:B------:R-:W-:Y:S04]  /*aef20*/  STL.64 [R1+0x2748], R152 ;  /* 0x0027489801007387 */ /* 0x000fe80000100a00 */
[----:B------:R-:W2:Y:S01]  /*aef30*/  LDL.LU R8, [R1+0x2524] ;  /* 0x0025240001087983 */ /* 0x000ea20000300800 */
[----:B------:R-:W-:Y:S01]  /*aef40*/  LEA.HI.X.SX32 R85, R91, R3, 0x2, P3 ;  /* 0x000000035b557211 */ /* 0x000fe200018f16ff */
[----:B------:R-:W4:Y:S02]  /*aef50*/  LDC R141, c[0x0][0x22c] ;  /* 0x00008b00ff8d7b82 */ /* 0x000f240000000800 */
[----:B------:R-:W4:Y:S04]  /*aef60*/  LDL.LU.64 R158, [R1+0xae8] ;  /* 0x000ae800019e7983 */ /* 0x000f280000300a00 */
[----:B------:R-:W4:Y:S01]  /*aef70*/  LDL.LU R163, [R1+0xe1c] ;  /* 0x000e1c0001a37983 */ /* 0x000f220000300800 */
[-C--:B------:R-:W-:Y:S01]  /*aef80*/  LEA R234, P6, R235, R2.reuse, 0x2 ;  /* 0x00000002ebea7211 */ /* 0x080fe200078c10ff */
[----:B------:R-:W-:Y:S01]  /*aef90*/  IMAD.IADD R247, R245, 0x1, R242 ;  /* 0x00000001f5f77824 */ /* 0x000fe200078e02f2 */
[----:B---3--:R-:W3:Y:S01]  /*aefa0*/  LDC R138, c[0x0][0x22c] ;  /* 0x00008b00ff8a7b82 */ /* 0x008ee20000000800 */
[----:B------:R-:W3:Y:S01]  /*aefb0*/  LDL.LU R122, [R1+0x2520] ;  /* 0x00252000017a7983 */ /* 0x000ee20000300800 */
[----:B------:R-:W-:-:S03]  /*aefc0*/  LEA R68, P5, R69, R2, 0x2 ;  /* 0x0000000245447211 */ /* 0x000fc600078a10ff */
[----:B------:R-:W3:Y:S01]  /*aefd0*/  LDL.LU.64 R156, [R1+0xae0] ;  /* 0x000ae000019c7983 */ /* 0x000ee20000300a00 */
[-C--:B------:R-:W-:Y:S02]  /*aefe0*/  LEA.HI.X.SX32 R69, R69, R3.reuse, 0x2, P5 ;  /* 0x0000000345457211 */ /* 0x080fe400028f16ff */
[CC--:B------:R-:W-:Y:S01]  /*aeff0*/  LEA R74, P5, R75.reuse, R2.reuse, 0x2 ;  /* 0x000000024b4a7211 */ /* 0x0c0fe200078a10ff */
[----:B------:R-:W3:Y:S01]  /*af000*/  LDL.LU R166, [R1+0xe00] ;  /* 0x000e000001a67983 */ /* 0x000ee20000300800 */
[----:B------:R-:W1:Y:S02]  /*af010*/  LDC R139, c[0x0][0x22c] ;  /* 0x00008b00ff8b7b82 */ /* 0x000e640000000800 */
[-C--:B------:R-:W-:Y:S01]  /*af020*/  LEA.HI.X.SX32 R75, R75, R3.reuse, 0x2, P5 ;  /* 0x000000034b4b7211 */ /* 0x080fe200028f16ff */
[----:B------:R-:W1:Y:S01]  /*af030*/  LDL.LU R125, [R1+0x251c] ;  /* 0x00251c00017d7983 */ /* 0x000e620000300800 */
[----:B------:R-:W-:Y:S02]  /*af040*/  LEA R80, P5, R81, R2, 0x2 ;  /* 0x0000000251507211 */ /* 0x000fe400078a10ff */
[-C--:B------:R-:W-:Y:S01]  /*af050*/  LEA.HI.X.SX32 R235, R235, R3.reuse, 0x2, P6 ;  /* 0x00000003ebeb7211 */ /* 0x080fe200030f16ff */
[----:B------:R-:W3:Y:S01]  /*af060*/  LDL.LU.64 R146, [R1+0xad8] ;  /* 0x000ad80001927983 */ /* 0x000ee20000300a00 */
[----:B------:R-:W-:-:S02]  /*af070*/  LEA.HI.X.SX32 R81, R81, R3, 0x2, P5 ;  /* 0x0000000351517211 */ /* 0x000fc400028f16ff */
[CC--:B------:R-:W-:Y:S01]  /*af080*/  LEA R86, P5, R90.reuse, R2.reuse, 0x2 ;  /* 0x000000025a567211 */ /* 0x0c0fe200078a10ff */
[----:B------:R-:W3:Y:S03]  /*af090*/  LDL.LU R165, [R1+0xdf0] ;  /* 0x000df00001a57983 */ /* 0x000ee60000300800 */
[-C--:B------:R-:W-:Y:S01]  /*af0a0*/  LEA.HI.X.SX32 R87, R90, R3.reuse, 0x2, P5 ;  /* 0x000000035a577211 */ /* 0x080fe200028f16ff */
[----:B------:R-:W3:Y:S01]  /*af0b0*/  LDL.LU.64 R144, [R1+0xad0] ;  /* 0x000ad00001907983 */ /* 0x000ee20000300a00 */
[CC--:B------:R-:W-:Y:S02]  /*af0c0*/  LEA R92, P5, R93.reuse, R2.reuse, 0x2 ;  /* 0x000000025d5c7211 */ /* 0x0c0fe400078a10ff */
[----:B------:R-:W-:Y:S01]  /*af0d0*/  LEA R90, P3, R96, R2, 0x2 ;  /* 0x00000002605a7211 */ /* 0x000fe200078610ff */
[----:B------:R-:W3:Y:S01]  /*af0e0*/  LDL.LU R167, [R1+0xe04] ;  /* 0x000e040001a77983 */ /* 0x000ee20000300800 */
[----:B------:R-:W-:-:S02]  /*af0f0*/  LEA.HI.X.SX32 R93, R93, R3, 0x2, P5 ;  /* 0x000000035d5d7211 */ /* 0x000fc400028f16ff */
[-C--:B------:R-:W-:Y:S01]  /*af100*/  LEA R98, P5, R99, R2.reuse, 0x2 ;  /* 0x0000000263627211 */ /* 0x080fe200078a10ff */
[----:B------:R-:W3:Y:S01]  /*af110*/  LDL.LU.64 R154, [R1+0xab8] ;  /* 0x000ab800019a7983 */ /* 0x000ee20000300a00 */
[-C--:B------:R-:W-:Y:S02]  /*af120*/  LEA.HI.X.SX32 R91, R96, R3.reuse, 0x2, P3 ;  /* 0x00000003605b7211 */ /* 0x080fe400018f16ff */
[-C--:B------:R-:W-:Y:S01]  /*af130*/  LEA R96, P3, R97, R2.reuse, 0x2 ;  /* 0x0000000261607211 */ /* 0x080fe200078610ff */
[----:B------:R-:W3:Y:S01]  /*af140*/  LDL.LU R131, [R1+0xdf4] ;  /* 0x000df40001837983 */ /* 0x000ee20000300800 */
[-C--:B------:R-:W-:Y:S02]  /*af150*/  LEA.HI.X.SX32 R99, R99, R3.reuse, 0x2, P5 ;  /* 0x0000000363637211 */ /* 0x080fe400028f16ff */
[----:B------:R-:W-:Y:S01]  /*af160*/  LEA R104, P5, R105, R2, 0x2 ;  /* 0x0000000269687211 */ /* 0x000fe200078a10ff */
[----:B------:R-:W3:Y:S01]  /*af170*/  LDL.LU.64 R56, [R1+0xab0] ;  /* 0x000ab00001387983 */ /* 0x000ee20000300a00 */
[----:B------:R-:W-:-:S02]  /*af180*/  LEA.HI.X.SX32 R97, R97, R3, 0x2, P3 ;  /* 0x0000000361617211 */ /* 0x000fc400018f16ff */
[-C--:B------:R-:W-:Y:S02]  /*af190*/  LEA R102, P3, R103, R2.reuse, 0x2 ;  /* 0x0000000267667211 */ /* 0x080fe400078610ff */
[-C--:B------:R-:W-:Y:S02]  /*af1a0*/  LEA.HI.X.SX32 R105, R105, R3.reuse, 0x2, P5 ;  /* 0x0000000369697211 */ /* 0x080fe400028f16ff */
[-C--:B------:R-:W-:Y:S02]  /*af1b0*/  LEA R110, P5, R111, R2.reuse, 0x2 ;  /* 0x000000026f6e7211 */ /* 0x080fe400078a10ff */
[-C--:B------:R-:W-:Y:S02]  /*af1c0*/  LEA.HI.X.SX32 R103, R103, R3.reuse, 0x2, P3 ;  /* 0x0000000367677211 */ /* 0x080fe400018f16ff */
[----:B------:R-:W-:Y:S02]  /*af1d0*/  LEA R108, P3, R109, R2, 0x2 ;  /* 0x000000026d6c7211 */ /* 0x000fe400078610ff */
        /* <DEDUP_REMOVED lines=52> */
[----:B------:R-:W-:Y:S02]  /*af520*/  LEA.HI.X.SX32 R233, R233, R3, 0x2, P5 ;  /* 0x00000003e9e97211 */ /* 0x000fe400028f16ff */
[-C--:B------:R-:W-:Y:S02]  /*af530*/  LEA R240, P6, R0, R2.reuse, 0x2 ;  /* 0x0000000200f07211 */ /* 0x080fe400078c10ff */
[----:B------:R-:W-:-:S02]  /*af540*/  LEA R238, P5, R239, R2, 0x2 ;  /* 0x00000002efee7211 */ /* 0x000fc400078a10ff */
[-C--:B------:R-:W-:Y:S02]  /*af550*/  LEA.HI.X.SX32 R231, R231, R3.reuse, 0x2, P3 ;  /* 0x00000003e7e77211 */ /* 0x080fe400018f16ff */
[----:B------:R-:W-:Y:S02]  /*af560*/  LEA R236, P3, R237, R2, 0x2 ;  /* 0x00000002edec7211 */ /* 0x000fe400078610ff */
[-C--:B------:R-:W-:Y:S02]  /*af570*/  LEA.HI.X.SX32 R241, R0, R3.reuse, 0x2, P6 ;  /* 0x0000000300f17211 */ /* 0x080fe400030f16ff */
[----:B------:R-:W-:Y:S02]  /*af580*/  LEA.HI.X.SX32 R239, R239, R3, 0x2, P5 ;  /* 0x00000003efef7211 */ /* 0x000fe400028f16ff */
[----:B------:R-:W-:Y:S02]  /*af590*/  IADD3 R0, R247, R244, RZ ;  /* 0x000000f4f7007210 */ /* 0x000fe40007ffe0ff */
[----:B------:R-:W-:-:S02]  /*af5a0*/  LEA R244, P5, R245, R2, 0x2 ;  /* 0x00000002f5f47211 */ /* 0x000fc400078a10ff */
[-C--:B------:R-:W-:Y:S02]  /*af5b0*/  LEA.HI.X.SX32 R237, R237, R3.reuse, 0x2, P3 ;  /* 0x00000003eded7211 */ /* 0x080fe400018f16ff */
[-C--:B------:R-:W-:Y:S01]  /*af5c0*/  LEA R242, P3, R243, R2.reuse, 0x2 ;  /* 0x00000002f3f27211 */ /* 0x080fe200078610ff */
[C---:B------:R-:W-:Y:S01]  /*af5d0*/  IMAD.IADD R252, R0.reuse, 0x1, R9 ;  /* 0x0000000100fc7824 */ /* 0x040fe200078e0209 */
[-C--:B------:R-:W-:Y:S01]  /*af5e0*/  LEA.HI.X.SX32 R245, R245, R3.reuse, 0x2, P5 ;  /* 0x00000003f5f57211 */ /* 0x080fe200028f16ff */
[----:B------:R-:W3:Y:S01]  /*af5f0*/  LDL.LU R9, [R1+0xe08] ;  /* 0x000e080001097983 */ /* 0x000ee20000300800 */
[C---:B------:R-:W-:Y:S02]  /*af600*/  LEA R248, P5, R0.reuse, R2, 0x2 ;  /* 0x0000000200f87211 */ /* 0x040fe400078a10ff */
[-C--:B------:R-:W-:Y:S01]  /*af610*/  LEA.HI.X.SX32 R243, R243, R3.reuse, 0x2, P3 ;  /* 0x00000003f3f37211 */ /* 0x080fe200018f16ff */
[----:B------:R-:W3:Y:S01]  /*af620*/  LDL.LU R136, [R1+0x2518] ;  /* 0x0025180001887983 */ /* 0x000ee20000300800 */
[----:B------:R-:W-:-:S03]  /*af630*/  LEA.HI.X.SX32 R249, R0, R3, 0x2, P5 ;  /* 0x0000000300f97211 */ /* 0x000fc600028f16ff */
[----:B------:R-:W3:Y:S01]  /*af640*/  LDL.LU R124, [R1+0x2514] ;  /* 0x00251400017c7983 */ /* 0x000ee20000300800 */
[----:B--2---:R-:W-:-:S03]  /*af650*/  ISETP.LT.AND P3, PT, R8, R11, !P0 ;  /* 0x0000000b0800720c */ /* 0x004fc60004761270 */
[----:B------:R-:W2:Y:S04]  /*af660*/  LDL.LU.64 R10, [R1+0xaa8] ;  /* 0x000aa800010a7983 */ /* 0x000ea80000300a00 */
[----:B------:R-:W2:Y:S04]  /*af670*/  LDL.LU R8, [R1+0xdf8] ;  /* 0x000df80001087983 */ /* 0x000ea80000300800 */
[----:B----4-:R4:W-:Y:S01]  /*af680*/  @P2 STG.E desc[UR60][R158.64], R163 ;  /* 0x000000a39e002986 */ /* 0x0109e2000c10193c */
[----:B---3--:R-:W-:-:S03]  /*af690*/  ISETP.LT.AND P2, PT, R122, R130, !P0 ;  /* 0x000000827a00720c */ /* 0x008fc60004741270 */
[----:B------:R-:W3:Y:S04]  /*af6a0*/  LDL.LU R0, [R1+0x2510] ;  /* 0x0025100001007983 */ /* 0x000ee80000300800 */
[----:B------:R-:W2:Y:S01]  /*af6b0*/  LDL.LU R122, [R1+0x250c] ;  /* 0x00250c00017a7983 */ /* 0x000ea20000300800 */
[----:B------:R-:W-:-:S03]  /*af6c0*/  LEA R246, P6, R247, R2, 0x2 ;  /* 0x00000002f7f67211 */ /* 0x000fc600078c10ff */
[----:B----4-:R-:W4:Y:S01]  /*af6d0*/  LDL.LU.64 R162, [R1+0xaa0] ;  /* 0x000aa00001a27983 */ /* 0x010f220000300a00 */
[-C--:B------:R-:W-:Y:S02]  /*af6e0*/  LEA.HI.X.SX32 R247, R247, R3.reuse, 0x2, P6 ;  /* 0x00000003f7f77211 */ /* 0x080fe400030f16ff */
[C---:B------:R-:W-:Y:S01]  /*af6f0*/  LEA R2, P6, R252.reuse, R2, 0x2 ;  /* 0x00000002fc027211 */ /* 0x040fe200078c10ff */
[----:B------:R-:W4:Y:S03]  /*af700*/  LDL.LU R130, [R1+0xe0c] ;  /* 0x000e0c0001827983 */ /* 0x000f260000300800 */
[----:B------:R-:W-:Y:S02]  /*af710*/  LEA.HI.X.SX32 R3, R252, R3, 0x2, P6 ;  /* 0x00000003fc037211 */ /* 0x000fe400030f16ff */
[----:B-1----:R-:W-:Y:S01]  /*af720*/  ISETP.LT.AND P6, PT, R125, R164, !P0 ;  /* 0x000000a47d00720c */ /* 0x002fe200047c1270 */
[----:B------:R1:W-:Y:S01]  /*af730*/  @P4 STG.E desc[UR60][R156.64], R166 ;  /* 0x000000a69c004986 */ /* 0x0003e2000c10193c */
[----:B------:R-:W1:Y:S08]  /*af740*/  LDC R164, c[0x0][0x22c] ;  /* 0x00008b00ffa47b82 */ /* 0x000e700000000800 */
[----:B------:R-:W1:Y:S01]  /*af750*/  LDC R125, c[0x0][0x22c] ;  /* 0x00008b00ff7d7b82 */ /* 0x000e620000000800 */
[----:B------:R1:W-:Y:S04]  /*af760*/  @P3 STG.E desc[UR60][R146.64], R165 ;  /* 0x000000a592003986 */ /* 0x0003e8000c10193c */
[----:B------:R-:W-:Y:S03]  /*af770*/  @P2 STG.E desc[UR60][R144.64], R167 ;  /* 0x000000a790002986 */ /* 0x000fe6000c10193c */
[----:B-1----:R-:W3:Y:S08]  /*af780*/  LDC R166, c[0x0][0x22c] ;  /* 0x00008b00ffa67b82 */ /* 0x002ef00000000800 */
[----:B------:R-:W1:Y:S01]  /*af790*/  LDC R252, c[0x0][0x22c] ;  /* 0x00008b00fffc7b82 */ /* 0x000e620000000800 */
[----:B------:R-:W-:-:S02]  /*af7a0*/  ISETP.LT.AND P4, PT, R136, R164, !P0 ;  /* 0x000000a48800720c */ /* 0x000fc40004781270 */
[----:B------:R-:W4:Y:S01]  /*af7b0*/  LDL.LU.64 R164, [R1+0xa98] ;  /* 0x000a980001a47983 */ /* 0x000f220000300a00 */
[----:B------:R-:W-:-:S03]  /*af7c0*/  ISETP.LT.AND P5, PT, R124, R125, !P0 ;  /* 0x0000007d7c00720c */ /* 0x000fc600047a1270 */
[----:B------:R-:W4:Y:S01]  /*af7d0*/  LDL.LU R125, [R1+0xdfc] ;  /* 0x000dfc00017d7983 */ /* 0x000f220000300800 */
[----:B------:R-:W1:Y:S03]  /*af7e0*/  LDC R124, c[0x0][0x22c] ;  /* 0x00008b00ff7c7b82 */ /* 0x000e660000000800 */
[----:B------:R-:W4:Y:S01]  /*af7f0*/  LDL.LU R137, [R1+0x2508] ;  /* 0x0025080001897983 */ /* 0x000f220000300800 */
[----:B--2---:R-:W-:-:S03]  /*af800*/  ISETP.LT.AND P2, PT, R122, R123, !P0 ;  /* 0x0000007b7a00720c */ /* 0x004fc60004741270 */
[----:B------:R-:W2:Y:S04]  /*af810*/  LDL.LU R123, [R1+0x2504] ;  /* 0x00250400017b7983 */ /* 0x000ea80000300800 */
[----:B------:R-:W1:Y:S01]  /*af820*/  LDL.LU R122, [R1+0x24fc] ;  /* 0x0024fc00017a7983 */ /* 0x000e620000300800 */
[----:B---3--:R-:W-:Y:S02]  /*af830*/  ISETP.LT.AND P3, PT, R0, R166, !P0 ;  /* 0x000000a60000720c */ /* 0x008fe40004761270 */
[----:B------:R-:W3:Y:S01]  /*af840*/  LDC R0, c[0x0][0x22c] ;  /* 0x00008b00ff007b82 */ /* 0x000ee20000000800 */
[----:B------:R4:W-:Y:S04]  /*af850*/  @P6 STG.E desc[UR60][R154.64], R131 ;  /* 0x000000839a006986 */ /* 0x0009e8000c10193c */
[----:B------:R4:W-:Y:S04]  /*af860*/  @P4 STG.E desc[UR60][R56.64], R9 ;  /* 0x0000000938004986 */ /* 0x0009e8000c10193c */
[----:B----4-:R-:W4:Y:S04]  /*af870*/  LDL.LU.64 R154, [R1+0xa90] ;  /* 0x000a9000019a7983 */ /* 0x010f280000300a00 */
[----:B------:R-:W4:Y:S04]  /*af880*/  LDL.LU R131, [R1+0xde0] ;  /* 0x000de00001837983 */ /* 0x000f280000300800 */
[----:B------:R-:W3:Y:S04]  /*af890*/  LDL.LU R136, [R1+0x2500] ;  /* 0x0025000001887983 */ /* 0x000ee80000300800 */
[----:B------:R-:W4:Y:S04]  /*af8a0*/  LDL.LU.64 R56, [R1+0xa88] ;  /* 0x000a880001387983 */ /* 0x000f280000300a00 */
[----:B------:R2:W-:Y:S04]  /*af8b0*/  @P5 STG.E desc[UR60][R10.64], R8 ;  /* 0x000000080a005986 */ /* 0x0005e8000c10193c */
[----:B------:R-:W4:Y:S04]  /*af8c0*/  LDL.LU R9, [R1+0xdd0] ;  /* 0x000dd00001097983 */ /* 0x000f280000300800 */
[----:B------:R2:W-:Y:S04]  /*af8d0*/  @P3 STG.E desc[UR60][R162.64], R130 ;  /* 0x00000082a2003986 */ /* 0x0005e8000c10193c */
[----:B--2---:R-:W2:Y:S04]  /*af8e0*/  LDL.LU.64 R10, [R1+0xa80] ;  /* 0x000a8000010a7983 */ /* 0x004ea80000300a00 */
[----:B------:R-:W2:Y:S04]  /*af8f0*/  LDL.LU R8, [R1+0xde4] ;  /* 0x000de40001087983 */ /* 0x000ea80000300800 */
[----:B------:R-:W2:Y:S04]  /*af900*/  LDL.LU R130, [R1+0x24f8] ;  /* 0x0024f80001827983 */ /* 0x000ea80000300800 */
[----:B------:R-:W2:Y:S04]  /*af910*/  LDL.LU.64 R156, [R1+0xa78] ;  /* 0x000a7800019c7983 */ /* 0x000ea80000300a00 */
[----:B------:R-:W2:Y:S04]  /*af920*/  LDL.LU R144, [R1+0xdd4] ;  /* 0x000dd40001907983 */ /* 0x000ea80000300800 */
[----:B------:R-:W2:Y:S04]  /*af930*/  LDL.LU.64 R146, [R1+0xa70] ;  /* 0x000a700001927983 */ /* 0x000ea80000300a00 */
[----:B------:R-:W2:Y:S04]  /*af940*/  LDL.LU R145, [R1+0xde8] ;  /* 0x000de80001917983 */ /* 0x000ea80000300800 */
[----:B------:R1:W-:Y:S01]  /*af950*/  @P2 STG.E desc[UR60][R164.64], R125 ;  /* 0x0000007da4002986 */ /* 0x0003e2000c10193c */
[----:B------:R-:W-:-:S03]  /*af960*/  ISETP.LT.AND P3, PT, R123, R140, !P0 ;  /* 0x0000008c7b00720c */ /* 0x000fc60004761270 */
[----:B------:R-:W2:Y:S01]  /*af970*/  LDL.LU R123, [R1+0x24f4] ;  /* 0x0024f400017b7983 */ /* 0x000ea20000300800 */
[----:B-1----:R-:W-:-:S03]  /*af980*/  ISETP.LT.AND P2, PT, R122, R124, !P0 ;  /* 0x0000007c7a00720c */ /* 0x002fc60004741270 */
[----:B------:R-:W2:Y:S04]  /*af990*/  LDL.LU.64 R166, [R1+0xa68] ;  /* 0x000a680001a67983 */ /* 0x000ea80000300a00 */
[----:B------:R-:W2:Y:S04]  /*af9a0*/  LDL.LU R162, [R1+0xdd8] ;  /* 0x000dd80001a27983 */ /* 0x000ea80000300800 */
[----:B------:R-:W2:Y:S04]  /*af9b0*/  LDL.LU R125, [R1+0x24f0] ;  /* 0x0024f000017d7983 */ /* 0x000ea80000300800 */
[----:B------:R-:W2:Y:S01]  /*af9c0*/  LDL.LU R124, [R1+0x24ec] ;  /* 0x0024ec00017c7983 */ /* 0x000ea20000300800 */
[----:B------:R-:W-:-:S02]  /*af9d0*/  ISETP.LT.AND P4, PT, R137, R141, !P0 ;  /* 0x0000008d8900720c */ /* 0x000fc40004781270 */
[----:B------:R-:W1:Y:S01]  /*af9e0*/  LDC R137, c[0x0][0x22c] ;  /* 0x00008b00ff897b82 */ /* 0x000e620000000800 */
[----:B------:R-:W2:Y:S01]  /*af9f0*/  LDL.LU R122, [R1+0x24e8] ;  /* 0x0024e800017a7983 */ /* 0x000ea20000300800 */
[----:B---3--:R-:W-:-:S06]  /*afa00*/  ISETP.LT.AND P6, PT, R136, R138, !P0 ;  /* 0x0000008a8800720c */ /* 0x008fcc00047c1270 */
[----:B------:R-:W3:Y:S03]  /*afa10*/  LDC R136, c[0x0][0x22c] ;  /* 0x00008b00ff887b82 */ /* 0x000ee60000000800 */
[----:B----4-:R4:W-:Y:S05]  /*afa20*/  @P4 STG.E desc[UR60][R154.64], R131 ;  /* 0x000000839a004986 */ /* 0x0109ea000c10193c */
[----:B------:R-:W3:Y:S01]  /*afa30*/  LDC R138, c[0x0][0x22c] ;  /* 0x00008b00ff8a7b82 */ /* 0x000ee20000000800 */
[----:B------:R-:W-:Y:S01]  /*afa40*/  @P3 STG.E desc[UR60][R56.64], R9 ;  /* 0x0000000938003986 */ /* 0x000fe2000c10193c */
[----:B--2---:R-:W-:-:S03]  /*afa50*/  ISETP.LT.AND P5, PT, R130, R252, !P0 ;  /* 0x000000fc8200720c */ /* 0x004fc600047a1270 */
[----:B------:R-:W2:Y:S03]  /*afa60*/  LDL.LU R130, [R1+0x24e4] ;  /* 0x0024e40001827983 */ /* 0x000ea60000300800 */
[----:B------:R-:W2:Y:S01]  /*afa70*/  LDC R252, c[0x0][0x22c] ;  /* 0x00008b00fffc7b82 */ /* 0x000ea20000000800 */
[----:B------:R-:W2:Y:S04]  /*afa80*/  LDL.LU.64 R164, [R1+0xa60] ;  /* 0x000a600001a47983 */ /* 0x000ea80000300a00 */
[----:B------:R-:W2:Y:S04]  /*afa90*/  LDL.LU R163, [R1+0xdec] ;  /* 0x000dec0001a37983 */ /* 0x000ea80000300800 */
[----:B----4-:R-:W4:Y:S04]  /*afaa0*/  LDL.LU.64 R154, [R1+0xa58] ;  /* 0x000a5800019a7983 */ /* 0x010f280000300a00 */
[----:B------:R-:W4:Y:S04]  /*afab0*/  LDL.LU R131, [R1+0xddc] ;  /* 0x000ddc0001837983 */ /* 0x000f280000300800 */
[----:B------:R1:W-:Y:S04]  /*afac0*/  @P6 STG.E desc[UR60][R10.64], R8 ;  /* 0x000000080a006986 */ /* 0x0003e8000c10193c */
[----:B------:R-:W-:Y:S04]  /*afad0*/  @P2 STG.E desc[UR60][R156.64], R144 ;  /* 0x000000909c002986 */ /* 0x000fe8000c10193c */
[----:B-1----:R-:W4:Y:S04]  /*afae0*/  LDL.LU.64 R10, [R1+0xa50] ;  /* 0x000a5000010a7983 */ /* 0x002f280000300a00 */
[----:B------:R-:W4:Y:S04]  /*afaf0*/  LDL.LU R9, [R1+0xdc0] ;  /* 0x000dc00001097983 */ /* 0x000f280000300800 */
[----:B------:R-:W4:Y:S04]  /*afb00*/  LDL.LU.64 R56, [R1+0xa38] ;  /* 0x000a380001387983 */ /* 0x000f280000300a00 */
[----:B------:R-:W4:Y:S01]  /*afb10*/  LDL.LU R8, [R1+0xdb0] ;  /* 0x000db00001087983 */ /* 0x000f220000300800 */
[----:B------:R-:W-:-:S03]  /*afb20*/  ISETP.LT.AND P3, PT, R125, R139, !P0 ;  /* 0x0000008b7d00720c */ /* 0x000fc60004761270 */
[----:B------:R-:W4:Y:S01]  /*afb30*/  LDL.LU R125, [R1+0x24e0] ;  /* 0x0024e000017d7983 */ /* 0x000f220000300800 */
[----:B------:R-:W-:Y:S01]  /*afb40*/  ISETP.LT.AND P4, PT, R123, R0, !P0 ;  /* 0x000000007b00720c */ /* 0x000fe20004781270 */
[----:B------:R-:W1:Y:S01]  /*afb50*/  LDC R139, c[0x0][0x22c] ;  /* 0x00008b00ff8b7b82 */ /* 0x000e620000000800 */
[----:B------:R-:W-:Y:S02]  /*afb60*/  ISETP.LT.AND P2, PT, R124, R137, !P0 ;  /* 0x000000897c00720c */ /* 0x000fe40004741270 */
[----:B------:R-:W4:Y:S05]  /*afb70*/  LDL.LU R124, [R1+0x24dc] ;  /* 0x0024dc00017c7983 */ /* 0x000f2a0000300800 */
[----:B------:R-:W4:Y:S01]  /*afb80*/  LDC R0, c[0x0][0x22c] ;  /* 0x00008b00ff007b82 */ /* 0x000f220000000800 */
[----:B------:R-:W-:Y:S04]  /*afb90*/  @P5 STG.E desc[UR60][R146.64], R145 ;  /* 0x0000009192005986 */ /* 0x000fe8000c10193c */
[----:B------:R3:W-:Y:S02]  /*afba0*/  @P4 STG.E desc[UR60][R166.64], R162 ;  /* 0x000000a2a6004986 */ /* 0x0007e4000c10193c */
[----:B---3--:R-:W-:Y:S01]  /*afbb0*/  ISETP.LT.AND P4, PT, R122, R136, !P0 ;  /* 0x000000887a00720c */ /* 0x008fe20004781270 */
[----:B------:R-:W3:Y:S01]  /*afbc0*/  LDC R123, c[0x0][0x22c] ;  /* 0x00008b00ff7b7b82 */ /* 0x000ee20000000800 */
[----:B------:R-:W3:Y:S04]  /*afbd0*/  LDL.LU R122, [R1+0x24d8] ;  /* 0x0024d800017a7983 */ /* 0x000ee80000300800 */
[----:B------:R-:W3:Y:S03]  /*afbe0*/  LDL.LU.64 R160, [R1+0xa30] ;  /* 0x000a300001a07983 */ /* 0x000ee60000300a00 */
[----:B------:R-:W1:Y:S01]  /*afbf0*/  LDC R137, c[0x0][0x22c] ;  /* 0x00008b00ff897b82 */ /* 0x000e620000000800 */
[----:B------:R-:W3:Y:S04]  /*afc00*/  LDL.LU R166, [R1+0xdc4] ;  /* 0x000dc40001a67983 */ /* 0x000ee80000300800 */
[----:B------:R-:W3:Y:S03]  /*afc10*/  LDL.LU.64 R158, [R1+0xa28] ;  /* 0x000a2800019e7983 */ /* 0x000ee60000300a00 */
[----:B------:R-:W1:Y:S01]  /*afc20*/  LDC R136, c[0x0][0x22c] ;  /* 0x00008b00ff887b82 */ /* 0x000e620000000800 */
[----:B------:R-:W3:Y:S04]  /*afc30*/  LDL.LU R167, [R1+0xdb4] ;  /* 0x000db40001a77983 */ /* 0x000ee80000300800 */
[----:B------:R-:W3:Y:S04]  /*afc40*/  LDL.LU.64 R144, [R1+0xa20] ;  /* 0x000a200001907983 */ /* 0x000ee80000300a00 */
[----:B--2---:R2:W-:Y:S04]  /*afc50*/  @P3 STG.E desc[UR60][R164.64], R163 ;  /* 0x000000a3a4003986 */ /* 0x0045e8000c10193c */
[----:B--2---:R-:W2:Y:S01]  /*afc60*/  LDL.LU R165, [R1+0xdc8] ;  /* 0x000dc80001a57983 */ /* 0x004ea20000300800 */
[----:B----4-:R-:W-:-:S03]  /*afc70*/  ISETP.LT.AND P3, PT, R124, R0, !P0 ;  /* 0x000000007c00720c */ /* 0x010fc60004761270 */
[----:B------:R-:W1:Y:S01]  /*afc80*/  LDL.LU R124, [R1+0x24d4] ;  /* 0x0024d400017c7983 */ /* 0x000e620000300800 */
[----:B------:R-:W-:Y:S01]  /*afc90*/  ISETP.LT.AND P5, PT, R130, R138, !P0 ;  /* 0x0000008a8200720c */ /* 0x000fe200047a1270 */
[----:B------:R-:W4:Y:S02]  /*afca0*/  LDC R0, c[0x0][0x22c] ;  /* 0x00008b00ff007b82 */ /* 0x000f240000000800 */
[----:B------:R3:W-:Y:S01]  /*afcb0*/  @P2 STG.E desc[UR60][R154.64], R131 ;  /* 0x000000839a002986 */ /* 0x0007e2000c10193c */
[----:B------:R-:W-:-:S03]  /*afcc0*/  ISETP.LT.AND P6, PT, R125, R252, !P0 ;  /* 0x000000fc7d00720c */ /* 0x000fc600047c1270 */
[----:B------:R3:W-:Y:S02]  /*afcd0*/  @P4 STG.E desc[UR60][R10.64], R9 ;  /* 0x000000090a004986 */ /* 0x0007e4000c10193c */
[----:B------:R-:W4:Y:S01]  /*afce0*/  LDC R130, c[0x0][0x22c] ;  /* 0x00008b00ff827b82 */ /* 0x000f220000000800 */
[----:B---3--:R-:W-:Y:S02]  /*afcf0*/  ISETP.LT.AND P2, PT, R122, R123, !P0 ;  /* 0x0000007b7a00720c */ /* 0x008fe40004741270 */
[----:B------:R-:W3:Y:S04]  /*afd00*/  LDL.LU R122, [R1+0x24d0] ;  /* 0x0024d000017a7983 */ /* 0x000ee80000300800 */
[----:B------:R-:W4:Y:S01]  /*afd10*/  LDL.LU.64 R154, [R1+0xa18] ;  /* 0x000a1800019a7983 */ /* 0x000f220000300a00 */
[----:B------:R-:W4:Y:S03]  /*afd20*/  LDC R252, c[0x0][0x22c] ;  /* 0x00008b00fffc7b82 */ /* 0x000f260000000800 */
[----:B------:R-:W4:Y:S04]  /*afd30*/  LDL.LU R131, [R1+0xdb8] ;  /* 0x000db80001837983 */ /* 0x000f280000300800 */
[----:B------:R-:W4:Y:S01]  /*afd40*/  LDL.LU R11, [R1+0x24cc] ;  /* 0x0024cc00010b7983 */ /* 0x000f220000300800 */
[----:B------:R-:W4:Y:S03]  /*afd50*/  LDC R138, c[0x0][0x22c] ;  /* 0x00008b00ff8a7b82 */ /* 0x000f260000000800 */
[----:B------:R-:W4:Y:S04]  /*afd60*/  LDL.LU R123, [R1+0x24c8] ;  /* 0x0024c800017b7983 */ /* 0x000f280000300800 */
[----:B------:R-:W4:Y:S04]  /*afd70*/  LDL.LU R125, [R1+0x24c4] ;  /* 0x0024c400017d7983 */ /* 0x000f280000300800 */
[----:B------:R2:W-:Y:S04]  /*afd80*/  @P5 STG.E desc[UR60][R56.64], R8 ;  /* 0x0000000838005986 */ /* 0x0005e8000c10193c */
[----:B------:R-:W4:Y:S04]  /*afd90*/  LDL.LU.64 R156, [R1+0xa10] ;  /* 0x000a1000019c7983 */ /* 0x000f280000300a00 */
[----:B--2---:R-:W2:Y:S04]  /*afda0*/  LDL.LU R8, [R1+0xdcc] ;  /* 0x000dcc0001087983 */ /* 0x004ea80000300800 */
[----:B------:R-:W2:Y:S04]  /*afdb0*/  LDL.LU.64 R146, [R1+0xa08] ;  /* 0x000a080001927983 */ /* 0x000ea80000300a00 */
[----:B------:R-:W2:Y:S04]  /*afdc0*/  LDL.LU R164, [R1+0xdbc] ;  /* 0x000dbc0001a47983 */ /* 0x000ea80000300800 */
[----:B------:R-:W2:Y:S04]  /*afdd0*/  LDL.LU.64 R162, [R1+0xa00] ;  /* 0x000a000001a27983 */ /* 0x000ea80000300a00 */
[----:B------:R-:W2:Y:S04]  /*afde0*/  LDL.LU R10, [R1+0xda0] ;  /* 0x000da000010a7983 */ /* 0x000ea80000300800 */
[----:B------:R-:W2:Y:S04]  /*afdf0*/  LDL.LU.64 R56, [R1+0x9f8] ;  /* 0x0009f80001387983 */ /* 0x000ea80000300a00 */
[----:B------:R-:W2:Y:S01]  /*afe00*/  LDL.LU R9, [R1+0xd90] ;  /* 0x000d900001097983 */ /* 0x000ea20000300800 */
[----:B-1----:R-:W-:-:S03]  /*afe10*/  ISETP.LT.AND P4, PT, R124, R137, !P0 ;  /* 0x000000897c00720c */ /* 0x002fc60004781270 */
[----:B------:R-:W2:Y:S01]  /*afe20*/  LDL.LU R124, [R1+0x24c0] ;  /* 0x0024c000017c7983 */ /* 0x000ea20000300800 */
[----:B------:R-:W1:Y:S03]  /*afe30*/  LDC R137, c[0x0][0x22c] ;  /* 0x00008b00ff897b82 */ /* 0x000e660000000800 */
[----:B------:R-:W-:Y:S04]  /*afe40*/  @P6 STG.E desc[UR60][R160.64], R166 ;  /* 0x000000a6a0006986 */ /* 0x000fe8000c10193c */
[----:B------:R4:W-:Y:S01]  /*afe50*/  @P3 STG.E desc[UR60][R158.64], R167 ;  /* 0x000000a79e003986 */ /* 0x0009e2000c10193c */
[----:B---3--:R-:W-:-:S03]  /*afe60*/  ISETP.LT.AND P3, PT, R122, R136, !P0 ;  /* 0x000000887a00720c */ /* 0x008fc60004761270 */
[----:B------:R3:W-:Y:S01]  /*afe70*/  @P2 STG.E desc[UR60][R144.64], R165 ;  /* 0x000000a590002986 */ /* 0x0007e2000c10193c */
[----:B------:R-:W1:Y:S03]  /*afe80*/  LDC R136, c[0x0][0x22c] ;  /* 0x00008b00ff887b82 */ /* 0x000e660000000800 */
[----:B----4-:R-:W4:Y:S04]  /*afe90*/  LDL.LU.64 R166, [R1+0x9f0] ;  /* 0x0009f00001a67983 */ /* 0x010f280000300a00 */
[----:B------:R-:W4:Y:S01]  /*afea0*/  LDL.LU R122, [R1+0xda4] ;  /* 0x000da400017a7983 */ /* 0x000f220000300800 */
[----:B------:R-:W-:Y:S02]  /*afeb0*/  ISETP.LT.AND P6, PT, R11, R130, !P0 ;  /* 0x000000820b00720c */ /* 0x000fe400047c1270 */
[----:B------:R-:W4:Y:S01]  /*afec0*/  LDC R11, c[0x0][0x22c] ;  /* 0x00008b00ff0b7b82 */ /* 0x000f220000000800 */
[----:B------:R-:W4:Y:S01]  /*afed0*/  LDL.LU R130, [R1+0x24bc] ;  /* 0x0024bc0001827983 */ /* 0x000f220000300800 */
[----:B------:R-:W-:-:S03]  /*afee0*/  ISETP.LT.AND P2, PT, R123, R139, !P0 ;  /* 0x0000008b7b00720c */ /* 0x000fc60004741270 */
[----:B------:R-:W1:Y:S01]  /*afef0*/  LDL.LU R123, [R1+0x24b8] ;  /* 0x0024b800017b7983 */ /* 0x000e620000300800 */
[----:B------:R-:W-:Y:S02]  /*aff00*/  ISETP.LT.AND P5, PT, R125, R252, !P0 ;  /* 0x000000fc7d00720c */ /* 0x000fe400047a1270 */
[----:B------:R-:W1:Y:S01]  /*aff10*/  LDC R125, c[0x0][0x22c] ;  /* 0x00008b00ff7d7b82 */ /* 0x000e620000000800 */
[----:B---3--:R-:W3:Y:S04]  /*aff20*/  LDL.LU.64 R144, [R1+0x9d8] ;  /* 0x0009d80001907983 */ /* 0x008ee80000300a00 */
[----:B------:R-:W3:Y:S03]  /*aff30*/  LDL.LU R165, [R1+0xd94] ;  /* 0x000d940001a57983 */ /* 0x000ee60000300800 */
[----:B------:R-:W3:Y:S01]  /*aff40*/  LDC R252, c[0x0][0x22c] ;  /* 0x00008b00fffc7b82 */ /* 0x000ee20000000800 */
[----:B------:R2:W-:Y:S04]  /*aff50*/  @P4 STG.E desc[UR60][R154.64], R131 ;  /* 0x000000839a004986 */ /* 0x0005e8000c10193c */
[----:B--2---:R2:W-:Y:S03]  /*aff60*/  @P3 STG.E desc[UR60][R156.64], R8 ;  /* 0x000000089c003986 */ /* 0x0045e6000c10193c */
[----:B------:R-:W3:Y:S01]  /*aff70*/  LDC R139, c[0x0][0x22c] ;  /* 0x00008b00ff8b7b82 */ /* 0x000ee20000000800 */
[----:B------:R-:W3:Y:S04]  /*aff80*/  LDL.LU.64 R154, [R1+0x9d0] ;  /* 0x0009d000019a7983 */ /* 0x000ee80000300a00 */
[----:B------:R-:W3:Y:S01]  /*aff90*/  LDL.LU R131, [R1+0xda8] ;  /* 0x000da80001837983 */ /* 0x000ee20000300800 */
[----:B------:R-:W-:-:S03]  /*affa0*/  ISETP.LT.AND P4, PT, R124, R0, !P0 ;  /* 0x000000007c00720c */ /* 0x000fc60004781270 */
[----:B------:R-:W3:Y:S01]  /*affb0*/  LDL.LU R124, [R1+0x24b4] ;  /* 0x0024b400017c7983 */ /* 0x000ee20000300800 */
[----:B------:R-:W3:Y:S03]  /*affc0*/  LDC R0, c[0x0][0x22c] ;  /* 0x00008b00ff007b82 */ /* 0x000ee60000000800 */
[----:B--2---:R-:W2:Y:S04]  /*affd0*/  LDL.LU R8, [R1+0x24b0] ;  /* 0x0024b00001087983 */ /* 0x004ea80000300800 */
[----:B------:R-:W-:Y:S04]  /*affe0*/  @P6 STG.E desc[UR60][R146.64], R164 ;  /* 0x000000a492006986 */ /* 0x000fe8000c10193c */
[----:B------:R1:W-:Y:S04]  /*afff0*/  @P2 STG.E desc[UR60][R162.64], R10 ;  /* 0x0000000aa2002986 */ /* 0x0003e8000c10193c */
[----:B------:R1:W-:Y:S01]  /*b0000*/  @P5 STG.E desc[UR60][R56.64], R9 ;  /* 0x0000000938005986 */ /* 0x0003e2000c10193c */
[----:B----4-:R-:W-:-:S03]  /*b0010*/  ISETP.LT.AND P3, PT, R130, R138, !P0 ;  /* 0x0000008a8200720c */ /* 0x010fc60004761270 */
[----:B------:R-:W4:Y:S01]  /*b0020*/  LDL.LU R130, [R1+0x24ac] ;  /* 0x0024ac0001827983 */ /* 0x000f220000300800 */
[----:B------:R-:W4:Y:S03]  /*b0030*/  LDC R138, c[0x0][0x22c] ;  /* 0x00008b00ff8a7b82 */ /* 0x000f260000000800 */
[----:B-1----:R-:W4:Y:S01]  /*b0040*/  LDL.LU.64 R162, [R1+0x9c8] ;  /* 0x0009c80001a27983 */ /* 0x002f220000300a00 */
[----:B------:R-:W-:-:S03]  /*b0050*/  ISETP.LT.AND P2, PT, R123, R137, !P0 ;  /* 0x000000897b00720c */ /* 0x000fc60004741270 */
[----:B------:R-:W4:Y:S01]  /*b0060*/  LDL.LU R10, [R1+0xd98] ;  /* 0x000d9800010a7983 */ /* 0x000f220000300800 */
[----:B------:R-:W1:Y:S03]  /*b0070*/  LDC R137, c[0x0][0x22c] ;  /* 0x00008b00ff897b82 */ /* 0x000e660000000800 */
[----:B------:R-:W4:Y:S04]  /*b0080*/  LDL.LU.64 R56, [R1+0x9c0] ;  /* 0x0009c00001387983 */ /* 0x000f280000300a00 */
[----:B------:R-:W4:Y:S04]  /*b0090*/  LDL.LU R9, [R1+0xdac] ;  /* 0x000dac0001097983 */ /* 0x000f280000300800 */
[----:B------:R-:W4:Y:S01]  /*b00a0*/  LDL.LU R123, [R1+0x24a8] ;  /* 0x0024a800017b7983 */ /* 0x000f220000300800 */
[----:B--2---:R-:W-:-:S03]  /*b00b0*/  ISETP.LT.AND P5, PT, R8, R11, !P0 ;  /* 0x0000000b0800720c */ /* 0x004fc600047a1270 */
[----:B------:R-:W2:Y:S04]  /*b00c0*/  LDL.LU R11, [R1+0x24a4] ;  /* 0x0024a400010b7983 */ /* 0x000ea80000300800 */
[----:B------:R1:W-:Y:S01]  /*b00d0*/  @P4 STG.E desc[UR60][R166.64], R122 ;  /* 0x0000007aa6004986 */ /* 0x0003e2000c10193c */
[----:B---3--:R-:W-:Y:S02]  /*b00e0*/  ISETP.LT.AND P4, PT, R124, R136, !P0 ;  /* 0x000000887c00720c */ /* 0x008fe40004781270 */
[----:B------:R-:W3:Y:S01]  /*b00f0*/  LDC R124, c[0x0][0x22c] ;  /* 0x00008b00ff7c7b82 */ /* 0x000ee20000000800 */
[----:B------:R-:W3:Y:S04]  /*b0100*/  LDL.LU.64 R140, [R1+0x9b8] ;  /* 0x0009b800018c7983 */ /* 0x000ee80000300a00 */
[----:B------:R-:W3:Y:S04]  /*b0110*/  LDL.LU R161, [R1+0xd9c] ;  /* 0x000d9c0001a17983 */ /* 0x000ee80000300800 */
[----:B-1----:R-:W3:Y:S01]  /*b0120*/  LDL.LU.64 R166, [R1+0x9b0] ;  /* 0x0009b00001a67983 */ /* 0x002ee20000300a00 */
[----:B------:R-:W1:Y:S03]  /*b0130*/  LDC R122, c[0x0][0x22c] ;  /* 0x00008b00ff7a7b82 */ /* 0x000e660000000800 */
[----:B------:R-:W3:Y:S04]  /*b0140*/  LDL.LU R8, [R1+0xd80] ;  /* 0x000d800001087983 */ /* 0x000ee80000300800 */
[----:B------:R-:W3:Y:S04]  /*b0150*/  LDL.LU.64 R158, [R1+0x9a8] ;  /* 0x0009a800019e7983 */ /* 0x000ee80000300a00 */
[----:B------:R-:W3:Y:S04]  /*b0160*/  LDL.LU R146, [R1+0xd70] ;  /* 0x000d700001927983 */ /* 0x000ee80000300800 */
[----:B------:R-:W3:Y:S04]  /*b0170*/  LDL.LU R136, [R1+0x24a0] ;  /* 0x0024a00001887983 */ /* 0x000ee80000300800 */
[----:B------:R-:W3:Y:S04]  /*b0180*/  LDL.LU.64 R156, [R1+0x9a0] ;  /* 0x0009a000019c7983 */ /* 0x000ee80000300a00 */
[----:B------:R4:W-:Y:S02]  /*b0190*/  @P3 STG.E desc[UR60][R144.64], R165 ;  /* 0x000000a590003986 */ /* 0x0009e4000c10193c */
[----:B----4-:R-:W-:-:S02]  /*b01a0*/  ISETP.LT.AND P3, PT, R123, R125, !P0 ;  /* 0x0000007d7b00720c */ /* 0x010fc40004761270 */
[----:B------:R-:W4:Y:S01]  /*b01b0*/  LDL.LU R147, [R1+0xd84] ;  /* 0x000d840001937983 */ /* 0x000f220000300800 */
[----:B------:R-:W-:Y:S01]  /*b01c0*/  ISETP.LT.AND P6, PT, R130, R252, !P0 ;  /* 0x000000fc8200720c */ /* 0x000fe200047c1270 */
[----:B------:R-:W4:Y:S02]  /*b01d0*/  LDC R123, c[0x0][0x22c] ;  /* 0x00008b00ff7b7b82 */ /* 0x000f240000000800 */
[----:B------:R1:W-:Y:S04]  /*b01e0*/  @P2 STG.E desc[UR60][R154.64], R131 ;  /* 0x000000839a002986 */ /* 0x0003e8000c10193c */
[----:B------:R-:W4:Y:S02]  /*b01f0*/  LDL.LU.64 R164, [R1+0x998] ;  /* 0x0009980001a47983 */ /* 0x000f240000300a00 */
[----:B------:R-:W4:Y:S02]  /*b0200*/  LDC R252, c[0x0][0x22c] ;  /* 0x00008b00fffc7b82 */ /* 0x000f240000000800 */
[----:B------:R-:W4:Y:S04]  /*b0210*/  LDL.LU R125, [R1+0xd74] ;  /* 0x000d7400017d7983 */ /* 0x000f280000300800 */
[----:B------:R-:W-:Y:S04]  /*b0220*/  @P4 STG.E desc[UR60][R162.64], R10 ;  /* 0x0000000aa2004986 */ /* 0x000fe8000c10193c */
[----:B------:R1:W-:Y:S01]  /*b0230*/  @P5 STG.E desc[UR60][R56.64], R9 ;  /* 0x0000000938005986 */ /* 0x0003e2000c10193c */
[----:B--2---:R-:W-:-:S03]  /*b0240*/  ISETP.LT.AND P2, PT, R11, R0, !P0 ;  /* 0x000000000b00720c */ /* 0x004fc60004741270 */
[----:B------:R-:W2:Y:S01]  /*b0250*/  LDL.LU R11, [R1+0x249c] ;  /* 0x00249c00010b7983 */ /* 0x000ea20000300800 */
[----:B------:R-:W4:Y:S03]  /*b0260*/  LDC R0, c[0x0][0x22c] ;  /* 0x00008b00ff007b82 */ /* 0x000f260000000800 */
[----:B-1----:R-:W4:Y:S04]  /*b0270*/  LDL.LU.64 R154, [R1+0x990] ;  /* 0x00099000019a7983 */ /* 0x002f280000300a00 */
[----:B------:R-:W4:Y:S04]  /*b0280*/  LDL.LU R131, [R1+0xd88] ;  /* 0x000d880001837983 */ /* 0x000f280000300800 */
[----:B------:R-:W4:Y:S04]  /*b0290*/  LDL.LU R57, [R1+0x2498] ;  /* 0x0024980001397983 */ /* 0x000f280000300800 */
[----:B------:R-:W4:Y:S04]  /*b02a0*/  LDL.LU R9, [R1+0x2494] ;  /* 0x0024940001097983 */ /* 0x000f280000300800 */
[----:B------:R-:W4:Y:S04]  /*b02b0*/  LDL.LU R56, [R1+0x2490] ;  /* 0x0024900001387983 */ /* 0x000f280000300800 */
[----:B------:R-:W4:Y:S04]  /*b02c0*/  LDL.LU.64 R144, [R1+0x978] ;  /* 0x0009780001907983 */ /* 0x000f280000300a00 */
[----:B------:R-:W4:Y:S01]  /*b02d0*/  LDL.LU R10, [R1+0xd78] ;  /* 0x000d7800010a7983 */ /* 0x000f220000300800 */
[----:B---3--:R-:W-:-:S03]  /*b02e0*/  ISETP.LT.AND P4, PT, R136, R138, !P0 ;  /* 0x0000008a8800720c */ /* 0x008fc60004781270 */
[----:B------:R-:W3:Y:S04]  /*b02f0*/  LDL.LU.64 R162, [R1+0x970] ;  /* 0x0009700001a27983 */ /* 0x000ee80000300a00 */
[----:B------:R-:W3:Y:S04]  /*b0300*/  LDL.LU R130, [R1+0xd8c] ;  /* 0x000d8c0001827983 */ /* 0x000ee80000300800 */
[----:B------:R-:W-:Y:S04]  /*b0310*/  @P6 STG.E desc[UR60][R140.64], R161 ;  /* 0x000000a18c006986 */ /* 0x000fe8000c10193c */
[----:B------:R-:W3:Y:S04]  /*b0320*/  LDL.LU R136, [R1+0x248c] ;  /* 0x00248c0001887983 */ /* 0x000ee80000300800 */
[----:B------:R1:W-:Y:S04]  /*b0330*/  @P3 STG.E desc[UR60][R166.64], R8 ;  /* 0x00000008a6003986 */ /* 0x0003e8000c10193c */
[----:B------:R-:W-:Y:S04]  /*b0340*/  @P2 STG.E desc[UR60][R158.64], R146 ;  /* 0x000000929e002986 */ /* 0x000fe8000c10193c */
[----:B-1----:R-:W3:Y:S04]  /*b0350*/  LDL.LU.64 R166, [R1+0x968] ;  /* 0x0009680001a67983 */ /* 0x002ee80000300a00 */
[----:B------:R-:W3:Y:S01]  /*b0360*/  LDL.LU R8, [R1+0xd7c] ;  /* 0x000d7c0001087983 */ /* 0x000ee20000300800 */
[----:B--2---:R-:W-:-:S03]  /*b0370*/  ISETP.LT.AND P3, PT, R11, R122, !P0 ;  /* 0x0000007a0b00720c */ /* 0x004fc60004761270 */
[----:B------:R-:W2:Y:S01]  /*b0380*/  LDL.LU R122, [R1+0x2488] ;  /* 0x00248800017a7983 */ /* 0x000ea20000300800 */
[----:B------:R-:W1:Y:S01]  /*b0390*/  LDC R11, c[0x0][0x22c] ;  /* 0x00008b00ff0b7b82 */ /* 0x000e620000000800 */
[----:B----4-:R-:W-:Y:S02]  /*b03a0*/  ISETP.LT.AND P2, PT, R9, R137, !P0 ;  /* 0x000000890900720c */ /* 0x010fe40004741270 */
[----:B------:R-:W1:Y:S01]  /*b03b0*/  LDL.LU R9, [R1+0x2484] ;  /* 0x0024840001097983 */ /* 0x000e620000300800 */
[----:B------:R-:W-:-:S04]  /*b03c0*/  ISETP.LT.AND P6, PT, R57, R124, !P0 ;  /* 0x0000007c3900720c */ /* 0x000fc800047c1270 */
[----:B------:R-:W4:Y:S01]  /*b03d0*/  LDC R137, c[0x0][0x22c] ;  /* 0x00008b00ff897b82 */ /* 0x000f220000000800 */
[----:B------:R-:W-:Y:S01]  /*b03e0*/  ISETP.LT.AND P5, PT, R56, R252, !P0 ;  /* 0x000000fc3800720c */ /* 0x000fe200047a1270 */
[----:B------:R-:W-:Y:S04]  /*b03f0*/  @P4 STG.E desc[UR60][R156.64], R147 ;  /* 0x000000939c004986 */ /* 0x000fe8000c10193c */
[----:B------:R3:W-:Y:S02]  /*b0400*/  @P3 STG.E desc[UR60][R164.64], R125 ;  /* 0x0000007da4003986 */ /* 0x0007e4000c10193c */
[----:B------:R-:W4:Y:S02]  /*b0410*/  LDC R57, c[0x0][0x22c] ;  /* 0x00008b00ff397b82 */ /* 0x000f240000000800 */
[----:B------:R-:W4:Y:S04]  /*b0420*/  LDL.LU.64 R140, [R1+0x960] ;  /* 0x00096000018c7983 */ /* 0x000f280000300a00 */
[----:B------:R-:W-:Y:S02]  /*b0430*/  @P6 STG.E desc[UR60][R154.64], R131 ;  /* 0x000000839a006986 */ /* 0x000fe4000c10193c */
[----:B------:R-:W4:Y:S02]  /*b0440*/  LDC R124, c[0x0][0x22c] ;  /* 0x00008b00ff7c7b82 */ /* 0x000f240000000800 */
[----:B---3--:R-:W4:Y:S01]  /*b0450*/  LDL.LU R165, [R1+0xd60] ;  /* 0x000d600001a57983 */ /* 0x008f220000300800 */
[----:B------:R-:W-:-:S03]  /*b0460*/  ISETP.LT.AND P4, PT, R136, R0, !P0 ;  /* 0x000000008800720c */ /* 0x000fc60004781270 */
[----:B------:R3:W-:Y:S02]  /*b0470*/  @P2 STG.E desc[UR60][R144.64], R10 ;  /* 0x0000000a90002986 */ /* 0x0007e4000c10193c */
[----:B------:R-:W4:Y:S02]  /*b0480*/  LDC R56, c[0x0][0x22c] ;  /* 0x00008b00ff387b82 */ /* 0x000f240000000800 */
[----:B------:R1:W-:Y:S06]  /*b0490*/  @P5 STG.E desc[UR60][R162.64], R130 ;  /* 0x00000082a2005986 */ /* 0x0003ec000c10193c */
[----:B------:R-:W4:Y:S08]  /*b04a0*/  LDC R252, c[0x0][0x22c] ;  /* 0x00008b00fffc7b82 */ /* 0x000f300000000800 */
[----:B------:R-:W4:Y:S01]  /*b04b0*/  LDC R0, c[0x0][0x22c] ;  /* 0x00008b00ff007b82 */ /* 0x000f220000000800 */
[----:B------:R1:W-:Y:S07]  /*b04c0*/  @P4 STG.E desc[UR60][R166.64], R8 ;  /* 0x00000008a6004986 */ /* 0x0003ee000c10193c */
[----:B---3--:R-:W3:Y:S08]  /*b04d0*/  LDC R10, c[0x0][0x22c] ;  /* 0x00008b00ff0a7b82 */ /* 0x008ef00000000800 */
[----:B------:R-:W3:Y:S01]  /*b04e0*/  LDC R136, c[0x0][0x22c] ;  /* 0x00008b00ff887b82 */ /* 0x000ee20000000800 */
[----:B--2---:R-:W-:-:S02]  /*b04f0*/  ISETP.LT.AND P3, PT, R122, R123, !P0 ;  /* 0x0000007b7a00720c */ /* 0x004fc40004761270 */
[----:B------:R-:W2:Y:S04]  /*b0500*/  LDL.LU R123, [R1+0x2480] ;  /* 0x00248000017b7983 */ /* 0x000ea80000300800 */
[----:B------:R-:W3:Y:S04]  /*b0510*/  LDL.LU.64 R154, [R1+0x958] ;  /* 0x00095800019a7983 */ /* 0x000ee80000300a00 */
[----:B------:R-:W3:Y:S01]  /*b0520*/  LDL.LU R131, [R1+0xd50] ;  /* 0x000d500001837983 */ /* 0x000ee20000300800 */
[----:B-1----:R-:W-:-:S03]  /*b0530*/  ISETP.LT.AND P2, PT, R9, R11, !P0 ;  /* 0x0000000b0900720c */ /* 0x002fc60004741270 */
[----:B------:R-:W3:Y:S04]  /*b0540*/  LDL.LU R9, [R1+0x247c] ;  /* 0x00247c0001097983 */ /* 0x000ee80000300800 */
[----:B------:R-:W3:Y:S04]  /*b0550*/  LDL.LU.64 R160, [R1+0x950] ;  /* 0x0009500001a07983 */ /* 0x000ee80000300a00 */
[----:B------:R-:W3:Y:S04]  /*b0560*/  LDL.LU R156, [R1+0xd64] ;  /* 0x000d6400019c7983 */ /* 0x000ee80000300800 */
[----:B------:R-:W3:Y:S04]  /*b0570*/  LDL.LU.64 R162, [R1+0x948] ;  /* 0x0009480001a27983 */ /* 0x000ee80000300a00 */
[----:B------:R-:W3:Y:S04]  /*b0580*/  LDL.LU R11, [R1+0xd54] ;  /* 0x000d5400010b7983 */ /* 0x000ee80000300800 */
[----:B------:R-:W3:Y:S04]  /*b0590*/  LDL.LU R8, [R1+0x2478] ;  /* 0x0024780001087983 */ /* 0x000ee80000300800 */
[----:B------:R-:W3:Y:S04]  /*b05a0*/  LDL.LU R122, [R1+0x2474] ;  /* 0x00247400017a7983 */ /* 0x000ee80000300800 */
[----:B------:R-:W3:Y:S04]  /*b05b0*/  LDL.LU.64 R158, [R1+0x940] ;  /* 0x00094000019e7983 */ /* 0x000ee80000300a00 */
[----:B------:R-:W3:Y:S04]  /*b05c0*/  LDL.LU R157, [R1+0xd68] ;  /* 0x000d6800019d7983 */ /* 0x000ee80000300800 */
[----:B------:R-:W3:Y:S04]  /*b05d0*/  LDL.LU.64 R146, [R1+0x938] ;  /* 0x0009380001927983 */ /* 0x000ee80000300a00 */
[----:B------:R-:W3:Y:S04]  /*b05e0*/  LDL.LU R166, [R1+0xd58] ;  /* 0x000d580001a67983 */ /* 0x000ee80000300800 */
[----:B------:R-:W3:Y:S04]  /*b05f0*/  LDL.LU R130, [R1+0x2470] ;  /* 0x0024700001827983 */ /* 0x000ee80000300800 */
[----:B------:R-:W3:Y:S04]  /*b0600*/  LDL.LU.64 R144, [R1+0x930] ;  /* 0x0009300001907983 */ /* 0x000ee80000300a00 */
[----:B------:R-:W3:Y:S04]  /*b0610*/  LDL.LU R167, [R1+0xd6c] ;  /* 0x000d6c0001a77983 */ /* 0x000ee80000300800 */
[----:B----4-:R1:W-:Y:S02]  /*b0620*/  @P3 STG.E desc[UR60][R140.64], R165 ;  /* 0x000000a58c003986 */ /* 0x0103e4000c10193c */
[----:B-1----:R-:W1:Y:S08]  /*b0630*/  LDC R140, c[0x0][0x22c] ;  /* 0x00008b00ff8c7b82 */ /* 0x002e700000000800 */
[----:B------:R-:W4:Y:S01]  /*b0640*/  LDC R141, c[0x0][0x22c] ;  /* 0x00008b00ff8d7b82 */ /* 0x000f220000000800 */
[----:B--2---:R-:W-:-:S07]  /*b0650*/  ISETP.LT.AND P4, PT, R123, R124, !P0 ;  /* 0x0000007c7b00720c */ /* 0x004fce0004781270 */
[----:B------:R-:W2:Y:S01]  /*b0660*/  LDC R123, c[0x0][0x22c] ;  /* 0x00008b00ff7b7b82 */ /* 0x000ea20000000800 */
[----:B---3--:R-:W-:Y:S02]  /*b0670*/  ISETP.LT.AND P6, PT, R9, R57, !P0 ;  /* 0x000000390900720c */ /* 0x008fe400047c1270 */
[----:B------:R-:W3:Y:S04]  /*b0680*/  LDL.LU R9, [R1+0x246c] ;  /* 0x00246c0001097983 */ /* 0x000ee80000300800 */
[----:B------:R-:W4:Y:S04]  /*b0690*/  LDL.LU.64 R124, [R1+0x928] ;  /* 0x00092800017c7983 */ /* 0x000f280000300a00 */
[----:B------:R-:W4:Y:S01]  /*b06a0*/  LDL.LU R57, [R1+0xd5c] ;  /* 0x000d5c0001397983 */ /* 0x000f220000300800 */
[----:B------:R-:W-:-:S03]  /*b06b0*/  ISETP.LT.AND P3, PT, R8, R56, !P0 ;  /* 0x000000380800720c */ /* 0x000fc60004761270 */
[----:B------:R-:W2:Y:S04]  /*b06c0*/  LDL.LU R56, [R1+0x2468] ;  /* 0x0024680001387983 */ /* 0x000ea80000300800 */
[----:B------:R-:W4:Y:S01]  /*b06d0*/  LDL.LU R8, [R1+0x2464] ;  /* 0x0024640001087983 */ /* 0x000f220000300800 */
[----:B------:R-:W-:Y:S02]  /*b06e0*/  ISETP.LT.AND P5, PT, R122, R252, !P0 ;  /* 0x000000fc7a00720c */ /* 0x000fe400047a1270 */
[----:B------:R-:W1:Y:S01]  /*b06f0*/  LDC R252, c[0x0][0x22c] ;  /* 0x00008b00fffc7b82 */ /* 0x000e620000000800 */
[----:B------:R1:W-:Y:S04]  /*b0700*/  @P2 STG.E desc[UR60][R154.64], R131 ;  /* 0x000000839a002986 */ /* 0x0003e8000c10193c */
[----:B------:R-:W4:Y:S04]  /*b0710*/  LDL.LU R122, [R1+0x2460] ;  /* 0x00246000017a7983 */ /* 0x000f280000300800 */
[----:B------:R-:W4:Y:S04]  /*b0720*/  LDL.LU.64 R164, [R1+0x920] ;  /* 0x0009200001a47983 */ /* 0x000f280000300a00 */
[----:B------:R-:W-:Y:S01]  /*b0730*/  @P4 STG.E desc[UR60][R160.64], R156 ;  /* 0x0000009ca0004986 */ /* 0x000fe2000c10193c */
[----:B------:R-:W-:-:S03]  /*b0740*/  ISETP.LT.AND P2, PT, R130, R0, !P0 ;  /* 0x000000008200720c */ /* 0x000fc60004741270 */
[----:B------:R-:W4:Y:S01]  /*b0750*/  LDL.LU R130, [R1+0xd40] ;  /* 0x000d400001827983 */ /* 0x000f220000300800 */
[----:B------:R-:W4:Y:S03]  /*b0760*/  LDC R0, c[0x0][0x22c] ;  /* 0x00008b00ff007b82 */ /* 0x000f260000000800 */
[----:B-1----:R-:W4:Y:S04]  /*b0770*/  LDL.LU.64 R154, [R1+0x918] ;  /* 0x00091800019a7983 */ /* 0x002f280000300a00 */
[----:B------:R-:W4:Y:S04]  /*b0780*/  LDL.LU R131, [R1+0xd30] ;  /* 0x000d300001837983 */ /* 0x000f280000300800 */
[----:B------:R1:W-:Y:S04]  /*b0790*/  @P6 STG.E desc[UR60][R162.64], R11 ;  /* 0x0000000ba2006986 */ /* 0x0003e8000c10193c */
[----:B------:R-:W-:Y:S01]  /*b07a0*/  @P3 STG.E desc[UR60][R158.64], R157 ;  /* 0x0000009d9e003986 */ /* 0x000fe2000c10193c */
[----:B---3--:R-:W-:-:S03]  /*b07b0*/  ISETP.LT.AND P4, PT, R9, R10, !P0 ;  /* 0x0000000a0900720c */ /* 0x008fc60004781270 */
[----:B------:R-:W3:Y:S01]  /*b07c0*/  LDL.LU R9, [R1+0x245c] ;  /* 0x00245c0001097983 */ /* 0x000ee20000300800 */
[----:B------:R-:W3:Y:S03]  /*b07d0*/  LDC R10, c[0x0][0x22c] ;  /* 0x00008b00ff0a7b82 */ /* 0x000ee60000000800 */
[----:B-1----:R-:W3:Y:S04]  /*b07e0*/  LDL.LU.64 R162, [R1+0x910] ;  /* 0x0009100001a27983 */ /* 0x002ee80000300a00 */
[----:B------:R-:W3:Y:S01]  /*b07f0*/  LDL.LU R11, [R1+0xd44] ;  /* 0x000d4400010b7983 */ /* 0x000ee20000300800 */
[----:B--2---:R-:W-:-:S03]  /*b0800*/  ISETP.LT.AND P3, PT, R56, R137, !P0 ;  /* 0x000000893800720c */ /* 0x004fc60004761270 */
[----:B------:R-:W2:Y:S01]  /*b0810*/  LDL.LU R56, [R1+0x2458] ;  /* 0x0024580001387983 */ /* 0x000ea20000300800 */
[----:B------:R-:W1:Y:S01]  /*b0820*/  LDC R137, c[0x0][0x22c] ;  /* 0x00008b00ff897b82 */ /* 0x000e620000000800 */
[----:B----4-:R-:W-:Y:S02]  /*b0830*/  ISETP.LT.AND P6, PT, R8, R123, !P0 ;  /* 0x0000007b0800720c */ /* 0x010fe400047c1270 */
[----:B------:R-:W4:Y:S04]  /*b0840*/  LDL.LU R8, [R1+0x2454] ;  /* 0x0024540001087983 */ /* 0x000f280000300800 */
[----:B------:R1:W-:Y:S01]  /*b0850*/  @P5 STG.E desc[UR60][R146.64], R166 ;  /* 0x000000a692005986 */ /* 0x0003e2000c10193c */
[----:B------:R-:W4:Y:S03]  /*b0860*/  LDC R123, c[0x0][0x22c] ;  /* 0x00008b00ff7b7b82 */ /* 0x000f260000000800 */
[----:B------:R-:W4:Y:S04]  /*b0870*/  LDL.LU.64 R142, [R1+0x8f8] ;  /* 0x0008f800018e7983 */ /* 0x000f280000300a00 */
[----:B------:R-:W-:Y:S04]  /*b0880*/  @P2 STG.E desc[UR60][R144.64], R167 ;  /* 0x000000a790002986 */ /* 0x000fe8000c10193c */
[----:B-1----:R-:W4:Y:S01]  /*b0890*/  LDL.LU R146, [R1+0xd34] ;  /* 0x000d340001927983 */ /* 0x002f220000300800 */
[----:B------:R-:W-:-:S02]  /*b08a0*/  ISETP.LT.AND P2, PT, R122, R136, !P0 ;  /* 0x000000887a00720c */ /* 0x000fc40004741270 */
[----:B------:R-:W1:Y:S01]  /*b08b0*/  LDC R122, c[0x0][0x22c] ;  /* 0x00008b00ff7a7b82 */ /* 0x000e620000000800 */
[----:B------:R1:W-:Y:S04]  /*b08c0*/  @P4 STG.E desc[UR60][R124.64], R57 ;  /* 0x000000397c004986 */ /* 0x0003e8000c10193c */
[----:B------:R-:W4:Y:S04]  /*b08d0*/  LDL.LU.64 R160, [R1+0x8f0] ;  /* 0x0008f00001a07983 */ /* 0x000f280000300a00 */
[----:B-1----:R-:W4:Y:S04]  /*b08e0*/  LDL.LU R57, [R1+0xd48] ;  /* 0x000d480001397983 */ /* 0x002f280000300800 */
[----:B------:R-:W4:Y:S04]  /*b08f0*/  LDL.LU.64 R124, [R1+0x8e8] ;  /* 0x0008e800017c7983 */ /* 0x000f280000300a00 */
[----:B------:R1:W-:Y:S04]  /*b0900*/  @P3 STG.E desc[UR60][R164.64], R130 ;  /* 0x00000082a4003986 */ /* 0x0003e8000c10193c */
[----:B------:R4:W-:Y:S01]  /*b0910*/  @P6 STG.E desc[UR60][R154.64], R131 ;  /* 0x000000839a006986 */ /* 0x0009e2000c10193c */
[----:B---3--:R-:W-:-:S03]  /*b0920*/  ISETP.LT.AND P5, PT, R9, R252, !P0 ;  /* 0x000000fc0900720c */ /* 0x008fc600047a1270 */
[----:B------:R-:W3:Y:S01]  /*b0930*/  LDL.LU R9, [R1+0xd38] ;  /* 0x000d380001097983 */ /* 0x000ee20000300800 */
[----:B------:R-:W3:Y:S03]  /*b0940*/  LDC R252, c[0x0][0x22c] ;  /* 0x00008b00fffc7b82 */ /* 0x000ee60000000800 */
[----:B------:R-:W3:Y:S04]  /*b0950*/  LDL.LU R136, [R1+0x2450] ;  /* 0x0024500001887983 */ /* 0x000ee80000300800 */
[----:B-1----:R-:W3:Y:S01]  /*b0960*/  LDL.LU R130, [R1+0x244c] ;  /* 0x00244c0001827983 */ /* 0x002ee20000300800 */
[----:B--2---:R-:W-:Y:S02]  /*b0970*/  ISETP.LT.AND P4, PT, R56, R0, !P0 ;  /* 0x000000003800720c */ /* 0x004fe40004781270 */
[----:B----4-:R-:W-:Y:S01]  /*b0980*/  ISETP.LT.AND P3, PT, R8, R10, !P0 ;  /* 0x0000000a0800720c */ /* 0x010fe20004761270 */
[----:B------:R1:W-:Y:S01]  /*b0990*/  @P2 STG.E desc[UR60][R162.64], R11 ;  /* 0x0000000ba2002986 */ /* 0x0003e2000c10193c */
[----:B------:R-:W2:Y:S03]  /*b09a0*/  LDC R0, c[0x0][0x22c] ;  /* 0x00008b00ff007b82 */ /* 0x000ea60000000800 */
[----:B------:R-:W4:Y:S04]  /*b09b0*/  LDL.LU R10, [R1+0x2448] ;  /* 0x00244800010a7983 */ /* 0x000f280000300800 */
[----:B------:R-:W2:Y:S04]  /*b09c0*/  LDL.LU.64 R154, [R1+0x8e0] ;  /* 0x0008e000019a7983 */ /* 0x000ea80000300a00 */
[----:B------:R-:W2:Y:S04]  /*b09d0*/  LDL.LU R8, [R1+0xd4c] ;  /* 0x000d4c0001087983 */ /* 0x000ea80000300800 */
[----:B------:R-:W2:Y:S04]  /*b09e0*/  LDL.LU R56, [R1+0x2444] ;  /* 0x0024440001387983 */ /* 0x000ea80000300800 */
[----:B------:R-:W2:Y:S04]  /*b09f0*/  LDL.LU R138, [R1+0x2440] ;  /* 0x00244000018a7983 */ /* 0x000ea80000300800 */
[----:B------:R-:W2:Y:S04]  /*b0a00*/  LDL.LU.64 R158, [R1+0x8d8] ;  /* 0x0008d800019e7983 */ /* 0x000ea80000300a00 */
[----:B-1----:R-:W2:Y:S04]  /*b0a10*/  LDL.LU R11, [R1+0xd3c] ;  /* 0x000d3c00010b7983 */ /* 0x002ea80000300800 */
[----:B------:R-:W2:Y:S04]  /*b0a20*/  LDL.LU.64 R156, [R1+0x8d0] ;  /* 0x0008d000019c7983 */ /* 0x000ea80000300a00 */
[----:B------:R-:W2:Y:S04]  /*b0a30*/  LDL.LU R147, [R1+0xd20] ;  /* 0x000d200001937983 */ /* 0x000ea80000300800 */
[----:B------:R-:W2:Y:S04]  /*b0a40*/  LDL.LU.64 R144, [R1+0x8b8] ;  /* 0x0008b80001907983 */ /* 0x000ea80000300a00 */
[----:B------:R-:W2:Y:S04]  /*b0a50*/  LDL.LU R164, [R1+0xd10] ;  /* 0x000d100001a47983 */ /* 0x000ea80000300800 */
[----:B------:R-:W2:Y:S04]  /*b0a60*/  LDL.LU.64 R166, [R1+0x8b0] ;  /* 0x0008b00001a67983 */ /* 0x000ea80000300a00 */
[----:B------:R-:W2:Y:S04]  /*b0a70*/  LDL.LU R165, [R1+0xd24] ;  /* 0x000d240001a57983 */ /* 0x000ea80000300800 */
[----:B------:R-:W2:Y:S04]  /*b0a80*/  LDL.LU.64 R162, [R1+0x8a8] ;  /* 0x0008a80001a27983 */ /* 0x000ea80000300a00 */
[----:B------:R1:W-:Y:S04]  /*b0a90*/  @P5 STG.E desc[UR60][R142.64], R146 ;  /* 0x000000928e005986 */ /* 0x0003e8000c10193c */
[----:B------:R-:W2:Y:S04]  /*b0aa0*/  LDL.LU R131, [R1+0xd14] ;  /* 0x000d140001837983 */ /* 0x000ea80000300800 */
[----:B------:R1:W-:Y:S02]  /*b0ab0*/  @P4 STG.E desc[UR60][R160.64], R57 ;  /* 0x00000039a0004986 */ /* 0x0003e4000c10193c */
[----:B-1----:R-:W1:Y:S02]  /*b0ac0*/  LDC R142, c[0x0][0x22c] ;  /* 0x00008b00ff8e7b82 */ /* 0x002e640000000800 */
[----:B------:R-:W2:Y:S01]  /*b0ad0*/  LDL.LU R57, [R1+0x243c] ;  /* 0x00243c0001397983 */ /* 0x000ea20000300800 */
[----:B---3--:R-:W-:-:S03]  /*b0ae0*/  ISETP.LT.AND P2, PT, R136, R140, !P0 ;  /* 0x0000008c8800720c */ /* 0x008fc60004741270 */
[----:B------:R3:W-:Y:S02]  /*b0af0*/  @P3 STG.E desc[UR60][R124.64], R9 ;  /* 0x000000097c003986 */ /* 0x0007e4000c10193c */
[----:B------:R-:W1:Y:S01]  /*b0b00*/  LDC R136, c[0x0][0x22c] ;  /* 0x00008b00ff887b82 */ /* 0x000e620000000800 */
[----:B----4-:R-:W-:-:S07]  /*b0b10*/  ISETP.LT.AND P6, PT, R10, R123, !P0 ;  /* 0x0000007b0a00720c */ /* 0x010fce00047c1270 */
[----:B---3--:R-:W3:Y:S01]  /*b0b20*/  LDC R9, c[0x0][0x22c] ;  /* 0x00008b00ff097b82 */ /* 0x008ee20000000800 */
[----:B------:R-:W4:Y:S04]  /*b0b30*/  LDL.LU R10, [R1+0x2438] ;  /* 0x00243800010a7983 */ /* 0x000f280000300800 */
[----:B------:R-:W3:Y:S04]  /*b0b40*/  LDL.LU.64 R124, [R1+0x8a0] ;  /* 0x0008a000017c7983 */ /* 0x000ee80000300a00 */
[----:B------:R-:W3:Y:S01]  /*b0b50*/  LDL.LU R123, [R1+0xd28] ;  /* 0x000d2800017b7983 */ /* 0x000ee20000300800 */
[----:B--2---:R-:W-:-:S03]  /*b0b60*/  ISETP.LT.AND P3, PT, R56, R122, !P0 ;  /* 0x0000007a3800720c */ /* 0x004fc60004761270 */
[----:B------:R-:W1:Y:S04]  /*b0b70*/  LDL.LU R56, [R1+0x2434] ;  /* 0x0024340001387983 */ /* 0x000e680000300800 */
[----:B------:R-:W2:Y:S04]  /*b0b80*/  LDL.LU R122, [R1+0x2430] ;  /* 0x00243000017a7983 */ /* 0x000ea80000300800 */
[----:B------:R4:W-:Y:S04]  /*b0b90*/  @P2 STG.E desc[UR60][R154.64], R8 ;  /* 0x000000089a002986 */ /* 0x0009e8000c10193c */
[----:B----4-:R-:W3:Y:S01]  /*b0ba0*/  LDL.LU R8, [R1+0x242c] ;  /* 0x00242c0001087983 */ /* 0x010ee20000300800 */
[----:B------:R-:W-:-:S02]  /*b0bb0*/  ISETP.LT.AND P4, PT, R130, R139, !P0 ;  /* 0x0000008b8200720c */ /* 0x000fc40004781270 */
[----:B------:R-:W2:Y:S01]  /*b0bc0*/  LDC R130, c[0x0][0x22c] ;  /* 0x00008b00ff827b82 */ /* 0x000ea20000000800 */
[----:B------:R-:W-:Y:S01]  /*b0bd0*/  ISETP.LT.AND P5, PT, R138, R252, !P0 ;  /* 0x000000fc8a00720c */ /* 0x000fe200047a1270 */
[----:B------:R-:W4:Y:S06]  /*b0be0*/  LDL.LU.64 R154, [R1+0x898] ;  /* 0x00089800019a7983 */ /* 0x000f2c0000300a00 */
[----:B------:R-:W4:Y:S03]  /*b0bf0*/  LDC R252, c[0x0][0x22c] ;  /* 0x00008b00fffc7b82 */ /* 0x000f260000000800 */
[----:B------:R1:W-:Y:S04]  /*b0c00*/  @P4 STG.E desc[UR60][R158.64], R11 ;  /* 0x0000000b9e004986 */ /* 0x0003e8000c10193c */
[----:B------:R-:W-:Y:S01]  /*b0c10*/  @P6 STG.E desc[UR60][R156.64], R147 ;  /* 0x000000939c006986 */ /* 0x000fe2000c10193c */
[----:B------:R-:W4:Y:S03]  /*b0c20*/  LDC R138, c[0x0][0x22c] ;  /* 0x00008b00ff8a7b82 */ /* 0x000f260000000800 */
[----:B------:R-:W-:Y:S04]  /*b0c30*/  @P3 STG.E desc[UR60][R144.64], R164 ;  /* 0x000000a490003986 */ /* 0x000fe8000c10193c */
[----:B------:R-:W-:Y:S01]  /*b0c40*/  @P5 STG.E desc[UR60][R166.64], R165 ;  /* 0x000000a5a6005986 */ /* 0x000fe2000c10193c */
[----:B-1----:R-:W1:Y:S01]  /*b0c50*/  LDC R11, c[0x0][0x22c] ;  /* 0x00008b00ff0b7b82 */ /* 0x002e620000000800 */
[----:B------:R-:W-:-:S02]  /*b0c60*/  ISETP.LT.AND P2, PT, R57, R0, !P0 ;  /* 0x000000003900720c */ /* 0x000fc40004741270 */
[----:B------:R-:W4:Y:S05]  /*b0c70*/  LDL.LU R57, [R1+0xd18] ;  /* 0x000d180001397983 */ /* 0x000f2a0000300800 */
[----:B------:R-:W1:Y:S06]  /*b0c80*/  LDC R0, c[0x0][0x22c] ;  /* 0x00008b00ff007b82 */ /* 0x000e6c0000000800 */
[----:B------:R3:W-:Y:S01]  /*b0c90*/  @P2 STG.E desc[UR60][R162.64], R131 ;  /* 0x00000083a2002986 */ /* 0x0007e2000c10193c */
[----:B------:R-:W-:-:S03]  /*b0ca0*/  ISETP.LT.AND P4, PT, R10, R137, !P0 ;  /* 0x000000890a00720c */ /* 0x000fc60004781270 */
[----:B------:R-:W4:Y:S01]  /*b0cb0*/  LDL.LU R10, [R1+0x2428] ;  /* 0x00242800010a7983 */ /* 0x000f220000300800 */
[----:B------:R-:W1:Y:S01]  /*b0cc0*/  LDC R137, c[0x0][0x22c] ;  /* 0x00008b00ff897b82 */ /* 0x000e620000000800 */
[----:B--2---:R-:W-:Y:S02]  /*b0cd0*/  ISETP.LT.AND P2, PT, R122, R130, !P0 ;  /* 0x000000827a00720c */ /* 0x004fe40004741270 */
[----:B------:R-:W2:Y:S01]  /*b0ce0*/  LDL.LU R122, [R1+0x2424] ;  /* 0x00242400017a7983 */ /* 0x000ea20000300800 */
[----:B---3--:R-:W-:-:S03]  /*b0cf0*/  ISETP.LT.AND P5, PT, R8, R9, !P0 ;  /* 0x000000090800720c */ /* 0x008fc600047a1270 */
[----:B------:R-:W1:Y:S01]  /*b0d00*/  LDL.LU R9, [R1+0x2420] ;  /* 0x0024200001097983 */ /* 0x000e620000300800 */
[----:B------:R-:W-:Y:S02]  /*b0d10*/  ISETP.LT.AND P3, PT, R56, R136, !P0 ;  /* 0x000000883800720c */ /* 0x000fe40004761270 */
[----:B------:R-:W3:Y:S01]  /*b0d20*/  LDC R56, c[0x0][0x22c] ;  /* 0x00008b00ff387b82 */ /* 0x000ee20000000800 */
[----:B------:R-:W3:Y:S04]  /*b0d30*/  LDL.LU.64 R130, [R1+0x890] ;  /* 0x0008900001827983 */ /* 0x000ee80000300a00 */
[----:B------:R-:W3:Y:S04]  /*b0d40*/  LDL.LU R8, [R1+0xd2c] ;  /* 0x000d2c0001087983 */ /* 0x000ee80000300800 */
[----:B------:R-:W3:Y:S04]  /*b0d50*/  LDL.LU.64 R152, [R1+0x888] ;  /* 0x0008880001987983 */ /* 0x000ee80000300a00 */
[----:B------:R-:W3:Y:S04]  /*b0d60*/  LDL.LU R162, [R1+0xd1c] ;  /* 0x000d1c0001a27983 */ /* 0x000ee80000300800 */
[----:B------:R-:W3:Y:S04]  /*b0d70*/  LDL.LU.64 R160, [R1+0x880] ;  /* 0x0008800001a07983 */ /* 0x000ee80000300a00 */
[----:B------:R-:W3:Y:S04]  /*b0d80*/  LDL.LU R163, [R1+0xd00] ;  /* 0x000d000001a37983 */ /* 0x000ee80000300800 */
[----:B------:R-:W3:Y:S04]  /*b0d90*/  LDL.LU.64 R158, [R1+0x868] ;  /* 0x00086800019e7983 */ /* 0x000ee80000300a00 */
[----:B------:R-:W-:Y:S04]  /*b0da0*/  @P4 STG.E desc[UR60][R124.64], R123 ;  /* 0x0000007b7c004986 */ /* 0x000fe8000c10193c */
[----:B----4-:R4:W-:Y:S01]  /*b0db0*/  @P3 STG.E desc[UR60][R154.64], R57 ;  /* 0x000000399a003986 */ /* 0x0109e2000c10193c */
[----:B------:R-:W-:-:S03]  /*b0dc0*/  ISETP.LT.AND P6, PT, R10, R252, !P0 ;  /* 0x000000fc0a00720c */ /* 0x000fc600047c1270 */
[----:B------:R-:W3:Y:S01]  /*b0dd0*/  LDL.LU R10, [R1+0xcf0] ;  /* 0x000cf000010a7983 */ /* 0x000ee20000300800 */
[----:B------:R-:W3:Y:S03]  /*b0de0*/  LDC R252, c[0x0][0x22c] ;  /* 0x00008b00fffc7b82 */ /* 0x000ee60000000800 */
[----:B------:R-:W3:Y:S04]  /*b0df0*/  LDL.LU.64 R156, [R1+0x860] ;  /* 0x00086000019c7983 */ /* 0x000ee80000300a00 */
[----:B------:R-:W3:Y:S04]  /*b0e00*/  LDL.LU R144, [R1+0xd04] ;  /* 0x000d040001907983 */ /* 0x000ee80000300800 */
[----:B------:R-:W3:Y:S04]  /*b0e10*/  LDL.LU.64 R166, [R1+0x858] ;  /* 0x0008580001a67983 */ /* 0x000ee80000300a00 */
[----:B----4-:R-:W4:Y:S01]  /*b0e20*/  LDL.LU R154, [R1+0xcf4] ;  /* 0x000cf400019a7983 */ /* 0x010f220000300800 */
[----:B-1----:R-:W-:-:S03]  /*b0e30*/  ISETP.LT.AND P3, PT, R9, R11, !P0 ;  /* 0x0000000b0900720c */ /* 0x002fc60004761270 */
[----:B------:R-:W4:Y:S04]  /*b0e40*/  LDL.LU R9, [R1+0x241c] ;  /* 0x00241c0001097983 */ /* 0x000f280000300800 */
[----:B------:R-:W4:Y:S04]  /*b0e50*/  LDL.LU R139, [R1+0x2418] ;  /* 0x00241800018b7983 */ /* 0x000f280000300800 */
[----:B------:R-:W4:Y:S04]  /*b0e60*/  LDL.LU R136, [R1+0x2414] ;  /* 0x0024140001887983 */ /* 0x000f280000300800 */
[----:B------:R-:W4:Y:S04]  /*b0e70*/  LDL.LU.64 R124, [R1+0x850] ;  /* 0x00085000017c7983 */ /* 0x000f280000300a00 */
[----:B------:R-:W4:Y:S01]  /*b0e80*/  LDL.LU R11, [R1+0xd08] ;  /* 0x000d0800010b7983 */ /* 0x000f220000300800 */
[----:B--2---:R-:W-:-:S02]  /*b0e90*/  ISETP.LT.AND P4, PT, R122, R0, !P0 ;  /* 0x000000007a00720c */ /* 0x004fc40004781270 */
[----:B------:R-:W1:Y:S01]  /*b0ea0*/  LDC R0, c[0x0][0x22c] ;  /* 0x00008b00ff007b82 */ /* 0x000e620000000800 */
[----:B------:R-:W2:Y:S04]  /*b0eb0*/  LDL.LU.64 R146, [R1+0x838] ;  /* 0x0008380001927983 */ /* 0x000ea80000300a00 */
[----:B------:R-:W2:Y:S04]  /*b0ec0*/  LDL.LU R145, [R1+0xcf8] ;  /* 0x000cf80001917983 */ /* 0x000ea80000300800 */
[----:B------:R-:W2:Y:S04]  /*b0ed0*/  LDL.LU.64 R164, [R1+0x830] ;  /* 0x0008300001a47983 */ /* 0x000ea80000300a00 */
[----:B------:R-:W2:Y:S04]  /*b0ee0*/  LDL.LU R155, [R1+0xd0c] ;  /* 0x000d0c00019b7983 */ /* 0x000ea80000300800 */
[----:B------:R-:W2:Y:S04]  /*b0ef0*/  LDL.LU.64 R122, [R1+0x828] ;  /* 0x00082800017a7983 */ /* 0x000ea80000300a00 */
[----:B------:R-:W2:Y:S04]  /*b0f00*/  LDL.LU R57, [R1+0xcfc] ;  /* 0x000cfc0001397983 */ /* 0x000ea80000300800 */
[----:B---3--:R3:W-:Y:S04]  /*b0f10*/  @P2 STG.E desc[UR60][R130.64], R8 ;  /* 0x0000000882002986 */ /* 0x0087e8000c10193c */
[----:B---3--:R-:W3:Y:S04]  /*b0f20*/  LDL.LU.64 R130, [R1+0x2758] ;  /* 0x0027580001827983 */ /* 0x008ee80000300a00 */
[----:B------:R-:W3:Y:S04]  /*b0f30*/  LDL.LU R8, [R1+0x2410] ;  /* 0x0024100001087983 */ /* 0x000ee80000300800 */
[----:B------:R-:W3:Y:S04]  /*b0f40*/  LDL.LU R140, [R1+0x240c] ;  /* 0x00240c00018c7983 */ /* 0x000ee80000300800 */
[----:B------:R-:W-:Y:S04]  /*b0f50*/  @P5 STG.E desc[UR60][R152.64], R162 ;  /* 0x000000a298005986 */ /* 0x000fe8000c10193c */
[----:B------:R1:W-:Y:S01]  /*b0f60*/  @P6 STG.E desc[UR60][R160.64], R163 ;  /* 0x000000a3a0006986 */ /* 0x0003e2000c10193c */
[----:B----4-:R-:W-:-:S03]  /*b0f70*/  ISETP.LT.AND P2, PT, R9, R56, !P0 ;  /* 0x000000380900720c */ /* 0x010fc60004741270 */
[----:B------:R-:W4:Y:S04]  /*b0f80*/  LDL.LU R56, [R1+0x2408] ;  /* 0x0024080001387983 */ /* 0x000f280000300800 */
[----:B-1----:R-:W4:Y:S01]  /*b0f90*/  LDL.LU.64 R162, [R1+0x820] ;  /* 0x0008200001a27983 */ /* 0x002f220000300a00 */
[----:B------:R-:W-:-:S03]  /*b0fa0*/  ISETP.LT.AND P6, PT, R136, R137, !P0 ;  /* 0x000000898800720c */ /* 0x000fc600047c1270 */
[----:B------:R-:W4:Y:S01]  /*b0fb0*/  LDL.LU R9, [R1+0xce0] ;  /* 0x000ce00001097983 */ /* 0x000f220000300800 */
[----:B------:R-:W1:Y:S03]  /*b0fc0*/  LDC R137, c[0x0][0x22c] ;  /* 0x00008b00ff897b82 */ /* 0x000e660000000800 */
[----:B------:R-:W4:Y:S04]  /*b0fd0*/  LDL.LU R136, [R1+0x2404] ;  /* 0x0024040001887983 */ /* 0x000f280000300800 */
[----:B------:R2:W-:Y:S01]  /*b0fe0*/  @P4 STG.E desc[UR60][R158.64], R10 ;  /* 0x0000000a9e004986 */ /* 0x0005e2000c10193c */
[----:B------:R-:W-:Y:S02]  /*b0ff0*/  ISETP.LT.AND P4, PT, R139, R142, !P0 ;  /* 0x0000008e8b00720c */ /* 0x000fe40004781270 */
[----:B------:R-:W1:Y:S01]  /*b1000*/  LDC R139, c[0x0][0x22c] ;  /* 0x00008b00ff8b7b82 */ /* 0x000e620000000800 */
[----:B------:R-:W-:Y:S04]  /*b1010*/  @P3 STG.E desc[UR60][R156.64], R144 ;  /* 0x000000909c003986 */ /* 0x000fe8000c10193c */
[----:B------:R3:W-:Y:S03]  /*b1020*/  @P2 STG.E desc[UR60][R166.64], R154 ;  /* 0x0000009aa6002986 */ /* 0x0007e6000c10193c */
[----:B--2---:R-:W2:Y:S03]  /*b1030*/  LDC R10, c[0x0][0x22c] ;  /* 0x00008b00ff0a7b82 */ /* 0x004ea60000000800 */
[----:B------:R3:W-:Y:S04]  /*b1040*/  @P4 STG.E desc[UR60][R124.64], R11 ;  /* 0x0000000b7c004986 */ /* 0x0007e8000c10193c */
[----:B------:R-:W-:Y:S01]  /*b1050*/  @P6 STG.E desc[UR60][R146.64], R145 ;  /* 0x0000009192006986 */ /* 0x000fe2000c10193c */
[----:B---3--:R-:W-:-:S03]  /*b1060*/  ISETP.LT.AND P3, PT, R8, R141, !P0 ;  /* 0x0000008d0800720c */ /* 0x008fc60004761270 */
[----:B------:R-:W2:Y:S01]  /*b1070*/  LDL.LU R8, [R1+0x2400] ;  /* 0x0024000001087983 */ /* 0x000ea20000300800 */
[----:B------:R-:W3:Y:S01]  /*b1080*/  LDC R141, c[0x0][0x22c] ;  /* 0x00008b00ff8d7b82 */ /* 0x000ee20000000800 */
[----:B------:R-:W-:Y:S02]  /*b1090*/  ISETP.LT.AND P5, PT, R140, R252, !P0 ;  /* 0x000000fc8c00720c */ /* 0x000fe400047a1270 */
[----:B------:R-:W3:Y:S04]  /*b10a0*/  LDL.LU.64 R166, [R1+0x818] ;  /* 0x0008180001a67983 */ /* 0x000ee80000300a00 */
[----:B------:R-:W3:Y:S01]  /*b10b0*/  LDL.LU R154, [R1+0xcd0] ;  /* 0x000cd000019a7983 */ /* 0x000ee20000300800 */
[----:B------:R-:W1:Y:S03]  /*b10c0*/  LDC R252, c[0x0][0x22c] ;  /* 0x00008b00fffc7b82 */ /* 0x000e660000000800 */
[----:B------:R-:W3:Y:S04]  /*b10d0*/  LDL.LU.64 R124, [R1+0x810] ;  /* 0x00081000017c7983 */ /* 0x000ee80000300a00 */
[----:B------:R-:W3:Y:S01]  /*b10e0*/  LDL.LU R11, [R1+0xce4] ;  /* 0x000ce400010b7983 */ /* 0x000ee20000300800 */
[----:B------:R-:W1:Y:S03]  /*b10f0*/  LDC R140, c[0x0][0x22c] ;  /* 0x00008b00ff8c7b82 */ /* 0x000e660000000800 */
[----:B------:R-:W-:Y:S04]  /*b1100*/  @P3 STG.E desc[UR60][R164.64], R155 ;  /* 0x0000009ba4003986 */ /* 0x000fe8000c10193c */
[----:B------:R4:W-:Y:S02]  /*b1110*/  @P5 STG.E desc[UR60][R122.64], R57 ;  /* 0x000000397a005986 */ /* 0x0009e4000c10193c */
[----:B----4-:R-:W-:-:S02]  /*b1120*/  ISETP.LT.AND P4, PT, R136, R138, !P0 ;  /* 0x0000008a8800720c */ /* 0x010fc40004781270 */
[----:B------:R-:W1:Y:S01]  /*b1130*/  LDL.LU R138, [R1+0x23fc] ;  /* 0x0023fc00018a7983 */ /* 0x000e620000300800 */
[----:B------:R-:W-:Y:S01]  /*b1140*/  ISETP.LT.AND P2, PT, R56, R0, !P0 ;  /* 0x000000003800720c */ /* 0x000fe20004741270 */
[----:B------:R-:W4:Y:S02]  /*b1150*/  LDC R136, c[0x0][0x22c] ;  /* 0x00008b00ff887b82 */ /* 0x000f240000000800 */
[----:B------:R-:W4:Y:S04]  /*b1160*/  LDL.LU R123, [R1+0x23f8] ;  /* 0x0023f800017b7983 */ /* 0x000f280000300800 */
[----:B------:R-:W4:Y:S02]  /*b1170*/  LDL.LU R122, [R1+0x23f4] ;  /* 0x0023f400017a7983 */ /* 0x000f240000300800 */
[----:B------:R-:W4:Y:S02]  /*b1180*/  LDC R56, c[0x0][0x22c] ;  /* 0x00008b00ff387b82 */ /* 0x000f240000000800 */
[----:B------:R-:W4:Y:S04]  /*b1190*/  LDL.LU.64 R164, [R1+0x7f8] ;  /* 0x0007f80001a47983 */ /* 0x000f280000300a00 */
[----:B------:R2:W-:Y:S02]  /*b11a0*/  @P2 STG.E desc[UR60][R162.64], R9 ;  /* 0x00000009a2002986 */ /* 0x0005e4000c10193c */
[----:B------:R-:W4:Y:S01]  /*b11b0*/  LDC R0, c[0x0][0x22c] ;  /* 0x00008b00ff007b82 */ /* 0x000f220000000800 */
[----:B--2---:R-:W-:-:S02]  /*b11c0*/  ISETP.LT.AND P3, PT, R8, R10, !P0 ;  /* 0x0000000a0800720c */ /* 0x004fc40004761270 */
[----:B------:R-:W2:Y:S04]  /*b11d0*/  LDL.LU R8, [R1+0xcd4] ;  /* 0x000cd40001087983 */ /* 0x000ea80000300800 */
[----:B------:R-:W2:Y:S04]  /*b11e0*/  LDL.LU R10, [R1+0x23f0] ;  /* 0x0023f000010a7983 */ /* 0x000ea80000300800 */
[----:B------:R-:W2:Y:S04]  /*b11f0*/  LDL.LU R9, [R1+0x23ec] ;  /* 0x0023ec0001097983 */ /* 0x000ea80000300800 */
[----:B------:R-:W2:Y:S04]  /*b1200*/  LDL.LU.64 R160, [R1+0x7f0] ;  /* 0x0007f00001a07983 */ /* 0x000ea80000300a00 */
[----:B------:R-:W2:Y:S04]  /*b1210*/  LDL.LU R57, [R1+0xce8] ;  /* 0x000ce80001397983 */ /* 0x000ea80000300800 */
[----:B------:R-:W2:Y:S04]  /*b1220*/  LDL.LU.64 R158, [R1+0x7e8] ;  /* 0x0007e800019e7983 */ /* 0x000ea80000300a00 */
[----:B------:R-:W2:Y:S04]  /*b1230*/  LDL.LU R146, [R1+0xcd8] ;  /* 0x000cd80001927983 */ /* 0x000ea80000300800 */
[----:B------:R-:W2:Y:S04]  /*b1240*/  LDL.LU.64 R162, [R1+0x7e0] ;  /* 0x0007e00001a27983 */ /* 0x000ea80000300a00 */
[----:B------:R-:W2:Y:S04]  /*b1250*/  LDL.LU R155, [R1+0xcec] ;  /* 0x000cec00019b7983 */ /* 0x000ea80000300800 */
[----:B------:R-:W2:Y:S04]  /*b1260*/  LDL.LU.64 R156, [R1+0x7d8] ;  /* 0x0007d800019c7983 */ /* 0x000ea80000300a00 */
[----:B------:R-:W2:Y:S04]  /*b1270*/  LDL.LU R147, [R1+0xcdc] ;  /* 0x000cdc0001937983 */ /* 0x000ea80000300800 */
[----:B---3--:R3:W-:Y:S04]  /*b1280*/  @P4 STG.E desc[UR60][R166.64], R154 ;  /* 0x0000009aa6004986 */ /* 0x0087e8000c10193c */
[----:B------:R3:W-:Y:S01]  /*b1290*/  @P3 STG.E desc[UR60][R124.64], R11 ;  /* 0x0000000b7c003986 */ /* 0x0007e2000c10193c */
[----:B-1----:R-:W-:-:S03]  /*b12a0*/  ISETP.LT.AND P2, PT, R138, R139, !P0 ;  /* 0x0000008b8a00720c */ /* 0x002fc60004741270 */
[----:B------:R-:W2:Y:S01]  /*b12b0*/  LDL.LU R139, [R1+0x23e8] ;  /* 0x0023e800018b7983 */ /* 0x000ea20000300800 */
[----:B------:R-:W1:Y:S01]  /*b12c0*/  LDC R138, c[0x0][0x22c] ;  /* 0x00008b00ff8a7b82 */ /* 0x000e620000000800 */
[----:B----4-:R-:W-:Y:S02]  /*b12d0*/  ISETP.LT.AND P5, PT, R123, R137, !P0 ;  /* 0x000000897b00720c */ /* 0x010fe400047a1270 */
[----:B------:R-:W4:Y:S01]  /*b12e0*/  LDL.LU R123, [R1+0x23e4] ;  /* 0x0023e400017b7983 */ /* 0x000f220000300800 */
[----:B------:R-:W-:-:S03]  /*b12f0*/  ISETP.LT.AND P6, PT, R122, R252, !P0 ;  /* 0x000000fc7a00720c */ /* 0x000fc600047c1270 */
[----:B---3--:R-:W3:Y:S01]  /*b1300*/  LDL.LU.64 R166, [R1+0x7d0] ;  /* 0x0007d00001a67983 */ /* 0x008ee20000300a00 */
[----:B------:R-:W3:Y:S03]  /*b1310*/  LDC R137, c[0x0][0x22c] ;  /* 0x00008b00ff897b82 */ /* 0x000ee60000000800 */
[----:B------:R-:W3:Y:S04]  /*b1320*/  LDL.LU R122, [R1+0xcc0] ;  /* 0x000cc000017a7983 */ /* 0x000ee80000300800 */
[----:B------:R-:W1:Y:S01]  /*b1330*/  LDL.LU R11, [R1+0x23e0] ;  /* 0x0023e000010b7983 */ /* 0x000e620000300800 */
[----:B------:R-:W3:Y:S03]  /*b1340*/  LDC R252, c[0x0][0x22c] ;  /* 0x00008b00fffc7b82 */ /* 0x000ee60000000800 */
[----:B------:R-:W3:Y:S04]  /*b1350*/  LDL.LU.64 R144, [R1+0x7b8] ;  /* 0x0007b80001907983 */ /* 0x000ee80000300a00 */
[----:B------:R-:W3:Y:S04]  /*b1360*/  LDL.LU R154, [R1+0xcb0] ;  /* 0x000cb000019a7983 */ /* 0x000ee80000300800 */
[----:B------:R-:W3:Y:S01]  /*b1370*/  LDL.LU.64 R124, [R1+0x7b0] ;  /* 0x0007b000017c7983 */ /* 0x000ee20000300a00 */
[----:B--2---:R-:W-:-:S03]  /*b1380*/  ISETP.LT.AND P4, PT, R10, R56, !P0 ;  /* 0x000000380a00720c */ /* 0x004fc60004781270 */
[----:B------:R-:W2:Y:S04]  /*b1390*/  LDL.LU R56, [R1+0xcc4] ;  /* 0x000cc40001387983 */ /* 0x000ea80000300800 */
[----:B------:R-:W2:Y:S01]  /*b13a0*/  LDL.LU R10, [R1+0x23dc] ;  /* 0x0023dc00010a7983 */ /* 0x000ea20000300800 */
[----:B------:R-:W-:Y:S02]  /*b13b0*/  ISETP.LT.AND P3, PT, R9, R0, !P0 ;  /* 0x000000000900720c */ /* 0x000fe40004761270 */
[----:B------:R-:W2:Y:S01]  /*b13c0*/  LDC R0, c[0x0][0x22c] ;  /* 0x00008b00ff007b82 */ /* 0x000ea20000000800 */
[----:B------:R4:W-:Y:S04]  /*b13d0*/  @P2 STG.E desc[UR60][R164.64], R8 ;  /* 0x00000008a4002986 */ /* 0x0009e8000c10193c */
[----:B------:R4:W-:Y:S04]  /*b13e0*/  @P5 STG.E desc[UR60][R160.64], R57 ;  /* 0x00000039a0005986 */ /* 0x0009e8000c10193c */
[----:B------:R-:W2:Y:S04]  /*b13f0*/  LDL.LU R9, [R1+0x23d8] ;  /* 0x0023d80001097983 */ /* 0x000ea80000300800 */
[----:B------:R-:W-:Y:S04]  /*b1400*/  @P6 STG.E desc[UR60][R158.64], R146 ;  /* 0x000000929e006986 */ /* 0x000fe8000c10193c */
[----:B----4-:R-:W4:Y:S01]  /*b1410*/  LDL.LU.64 R164, [R1+0x7a8] ;  /* 0x0007a80001a47983 */ /* 0x010f220000300a00 */
[----:B------:R-:W4:Y:S03]  /*b1420*/  LDC R57, c[0x0][0x22c] ;  /* 0x00008b00ff397b82 */ /* 0x000f260000000800 */
[----:B------:R1:W-:Y:S04]  /*b1430*/  @P4 STG.E desc[UR60][R162.64], R155 ;  /* 0x0000009ba2004986 */ /* 0x0003e8000c10193c */
[----:B------:R-:W4:Y:S01]  /*b1440*/  LDL.LU R8, [R1+0xcb4] ;  /* 0x000cb40001087983 */ /* 0x000f220000300800 */
[----:B------:R-:W-:-:S03]  /*b1450*/  ISETP.LT.AND P4, PT, R123, R136, !P0 ;  /* 0x000000887b00720c */ /* 0x000fc60004781270 */
[----:B------:R-:W4:Y:S01]  /*b1460*/  LDL.LU R123, [R1+0x23d4] ;  /* 0x0023d400017b7983 */ /* 0x000f220000300800 */
[----:B------:R-:W-:Y:S01]  /*b1470*/  ISETP.LT.AND P2, PT, R139, R140, !P0 ;  /* 0x0000008c8b00720c */ /* 0x000fe20004741270 */
[----:B------:R-:W4:Y:S02]  /*b1480*/  LDC R136, c[0x0][0x22c] ;  /* 0x00008b00ff887b82 */ /* 0x000f240000000800 */
[----:B-1----:R-:W4:Y:S04]  /*b1490*/  LDL.LU.64 R162, [R1+0x7a0] ;  /* 0x0007a00001a27983 */ /* 0x002f280000300a00 */
[----:B------:R-:W4:Y:S01]  /*b14a0*/  LDL.LU R155, [R1+0xcc8] ;  /* 0x000cc800019b7983 */ /* 0x000f220000300800 */
[----:B------:R-:W-:Y:S01]  /*b14b0*/  ISETP.LT.AND P6, PT, R11, R138, !P0 ;  /* 0x0000008a0b00720c */ /* 0x000fe200047c1270 */
[----:B------:R-:W1:Y:S02]  /*b14c0*/  LDC R140, c[0x0][0x22c] ;  /* 0x00008b00ff8c7b82 */ /* 0x000e640000000800 */
[----:B------:R-:W4:Y:S04]  /*b14d0*/  LDL.LU R11, [R1+0x23d0] ;  /* 0x0023d000010b7983 */ /* 0x000f280000300800 */
[----:B------:R-:W-:Y:S02]  /*b14e0*/  @P3 STG.E desc[UR60][R156.64], R147 ;  /* 0x000000939c003986 */ /* 0x000fe4000c10193c */
[----:B------:R-:W1:Y:S02]  /*b14f0*/  LDC R138, c[0x0][0x22c] ;  /* 0x00008b00ff8a7b82 */ /* 0x000e640000000800 */
[----:B---3--:R3:W-:Y:S04]  /*b1500*/  @P2 STG.E desc[UR60][R166.64], R122 ;  /* 0x0000007aa6002986 */ /* 0x0087e8000c10193c */
[----:B------:R-:W-:Y:S01]  /*b1510*/  @P4 STG.E desc[UR60][R144.64], R154 ;  /* 0x0000009a90004986 */ /* 0x000fe2000c10193c */
[----:B--2---:R-:W-:-:S03]  /*b1520*/  ISETP.LT.AND P3, PT, R10, R137, !P0 ;  /* 0x000000890a00720c */ /* 0x004fc60004761270 */
[----:B------:R-:W2:Y:S04]  /*b1530*/  LDL.LU R10, [R1+0x23cc] ;  /* 0x0023cc00010a7983 */ /* 0x000ea80000300800 */
[----:B------:R-:W2:Y:S04]  /*b1540*/  LDL.LU.64 R142, [R1+0x798] ;  /* 0x00079800018e7983 */ /* 0x000ea80000300a00 */
[----:B------:R-:W2:Y:S04]  /*b1550*/  LDL.LU R161, [R1+0xcb8] ;  /* 0x000cb80001a17983 */ /* 0x000ea80000300800 */
[----:B---3--:R-:W3:Y:S04]  /*b1560*/  LDL.LU.64 R166, [R1+0x790] ;  /* 0x0007900001a67983 */ /* 0x008ee80000300a00 */
[----:B------:R-:W3:Y:S04]  /*b1570*/  LDL.LU R122, [R1+0xccc] ;  /* 0x000ccc00017a7983 */ /* 0x000ee80000300800 */
[----:B------:R1:W-:Y:S04]  /*b1580*/  @P6 STG.E desc[UR60][R124.64], R56 ;  /* 0x000000387c006986 */ /* 0x0003e8000c10193c */
[----:B----4-:R4:W-:Y:S04]  /*b1590*/  @P3 STG.E desc[UR60][R164.64], R8 ;  /* 0x00000008a4003986 */ /* 0x0109e8000c10193c */
[----:B-1----:R-:W3:Y:S04]  /*b15a0*/  LDL.LU.64 R124, [R1+0x778] ;  /* 0x00077800017c7983 */ /* 0x002ee80000300a00 */
[----:B------:R-:W3:Y:S04]  /*b15b0*/  LDL.LU R56, [R1+0xcbc] ;  /* 0x000cbc0001387983 */ /* 0x000ee80000300800 */
[----:B------:R-:W3:Y:S01]  /*b15c0*/  LDL.LU R139, [R1+0x23c8] ;  /* 0x0023c800018b7983 */ /* 0x000ee20000300800 */
[----:B------:R-:W-:-:S03]  /*b15d0*/  ISETP.LT.AND P4, PT, R11, R57, !P0 ;  /* 0x000000390b00720c */ /* 0x000fc60004781270 */
[----:B------:R-:W3:Y:S04]  /*b15e0*/  LDL.LU R57, [R1+0x23c4] ;  /* 0x0023c40001397983 */ /* 0x000ee80000300800 */
[----:B----4-:R-:W4:Y:S01]  /*b15f0*/  LDL.LU R8, [R1+0x23c0] ;  /* 0x0023c00001087983 */ /* 0x010f220000300800 */
[----:B------:R-:W-:Y:S02]  /*b1600*/  ISETP.LT.AND P5, PT, R9, R252, !P0 ;  /* 0x000000fc0900720c */ /* 0x000fe400047a1270 */
[----:B------:R-:W4:Y:S01]  /*b1610*/  LDC R9, c[0x0][0x22c] ;  /* 0x00008b00ff097b82 */ /* 0x000f220000000800 */
[----:B------:R-:W-:Y:S01]  /*b1620*/  ISETP.LT.AND P2, PT, R123, R0, !P0 ;  /* 0x000000007b00720c */ /* 0x000fe20004741270 */
[----:B------:R-:W4:Y:S04]  /*b1630*/  LDL.LU.64 R158, [R1+0x770] ;  /* 0x00077000019e7983 */ /* 0x000f280000300a00 */
[----:B------:R-:W4:Y:S02]  /*b1640*/  LDL.LU R146, [R1+0xca0] ;  /* 0x000ca00001927983 */ /* 0x000f240000300800 */
[----:B------:R-:W1:Y:S02]  /*b1650*/  LDC R0, c[0x0][0x22c] ;  /* 0x00008b00ff007b82 */ /* 0x000e640000000800 */
[----:B------:R-:W4:Y:S04]  /*b1660*/  LDL.LU.64 R164, [R1+0x768] ;  /* 0x0007680001a47983 */ /* 0x000f280000300a00 */
[----:B------:R-:W4:Y:S02]  /*b1670*/  LDL.LU R11, [R1+0xc90] ;  /* 0x000c9000010b7983 */ /* 0x000f240000300800 */
[----:B------:R-:W1:Y:S02]  /*b1680*/  LDC R252, c[0x0][0x22c] ;  /* 0x00008b00fffc7b82 */ /* 0x000e640000000800 */
[----:B------:R-:W1:Y:S04]  /*b1690*/  LDL.LU R137, [R1+0x23bc] ;  /* 0x0023bc0001897983 */ /* 0x000e680000300800 */
[----:B------:R3:W-:Y:S02]  /*b16a0*/  @P5 STG.E desc[UR60][R162.64], R155 ;  /* 0x0000009ba2005986 */ /* 0x0007e4000c10193c */
[----:B------:R-:W1:Y:S01]  /*b16b0*/  LDC R123, c[0x0][0x22c] ;  /* 0x00008b00ff7b7b82 */ /* 0x000e620000000800 */
[----:B--2---:R-:W-:-:S02]  /*b16c0*/  ISETP.LT.AND P3, PT, R10, R136, !P0 ;  /* 0x000000880a00720c */ /* 0x004fc40004761270 */
[----:B------:R-:W2:Y:S05]  /*b16d0*/  LDL.LU R10, [R1+0x23b8] ;  /* 0x0023b800010a7983 */ /* 0x000eaa0000300800 */
[----:B------:R-:W2:Y:S01]  /*b16e0*/  LDC R136, c[0x0][0x22c] ;  /* 0x00008b00ff887b82 */ /* 0x000ea20000000800 */
[----:B------:R-:W2:Y:S04]  /*b16f0*/  LDL.LU.64 R156, [R1+0x760] ;  /* 0x00076000019c7983 */ /* 0x000ea80000300a00 */
[----:B------:R-:W2:Y:S04]  /*b1700*/  LDL.LU R147, [R1+0xca4] ;  /* 0x000ca40001937983 */ /* 0x000ea80000300800 */
[----:B------:R-:W2:Y:S04]  /*b1710*/  LDL.LU.64 R144, [R1+0x748] ;  /* 0x0007480001907983 */ /* 0x000ea80000300a00 */
[----:B------:R-:W2:Y:S04]  /*b1720*/  LDL.LU R154, [R1+0xc94] ;  /* 0x000c9400019a7983 */ /* 0x000ea80000300800 */
[----:B------:R-:W-:Y:S04]  /*b1730*/  @P2 STG.E desc[UR60][R142.64], R161 ;  /* 0x000000a18e002986 */ /* 0x000fe8000c10193c */
[----:B---3--:R-:W3:Y:S04]  /*b1740*/  LDL.LU.64 R162, [R1+0x740] ;  /* 0x0007400001a27983 */ /* 0x008ee80000300a00 */
[----:B------:R4:W-:Y:S04]  /*b1750*/  @P4 STG.E desc[UR60][R166.64], R122 ;  /* 0x0000007aa6004986 */ /* 0x0009e8000c10193c */
[----:B------:R-:W3:Y:S04]  /*b1760*/  LDL.LU R155, [R1+0xca8] ;  /* 0x000ca800019b7983 */ /* 0x000ee80000300800 */
[----:B------:R4:W-:Y:S02]  /*b1770*/  @P3 STG.E desc[UR60][R124.64], R56 ;  /* 0x000000387c003986 */ /* 0x0009e4000c10193c */
[----:B----4-:R-:W-:-:S02]  /*b1780*/  ISETP.LT.AND P4, PT, R8, R9, !P0 ;  /* 0x000000090800720c */ /* 0x010fc40004781270 */
[----:B------:R-:W4:Y:S04]  /*b1790*/  LDL.LU R9, [R1+0x23b4] ;  /* 0x0023b40001097983 */ /* 0x000f280000300800 */
[----:B------:R-:W4:Y:S04]  /*b17a0*/  LDL.LU R122, [R1+0x23b0] ;  /* 0x0023b000017a7983 */ /* 0x000f280000300800 */
[----:B------:R-:W4:Y:S04]  /*b17b0*/  LDL.LU.64 R166, [R1+0x738] ;  /* 0x0007380001a67983 */ /* 0x000f280000300a00 */
[----:B------:R-:W4:Y:S04]  /*b17c0*/  LDL.LU R8, [R1+0xc98] ;  /* 0x000c980001087983 */ /* 0x000f280000300800 */
[----:B------:R-:W4:Y:S01]  /*b17d0*/  LDL.LU R56, [R1+0x23ac] ;  /* 0x0023ac0001387983 */ /* 0x000f220000300800 */
[----:B------:R-:W-:-:S02]  /*b17e0*/  ISETP.LT.AND P6, PT, R57, R138, !P0 ;  /* 0x0000008a3900720c */ /* 0x000fc400047c1270 */
[----:B------:R-:W4:Y:S01]  /*b17f0*/  LDC R57, c[0x0][0x22c] ;  /* 0x00008b00ff397b82 */ /* 0x000f220000000800 */
[----:B------:R-:W-:Y:S01]  /*b1800*/  ISETP.LT.AND P2, PT, R139, R140, !P0 ;  /* 0x0000008c8b00720c */ /* 0x000fe20004741270 */
[----:B------:R-:W4:Y:S01]  /*b1810*/  LDL.LU.64 R124, [R1+0x730] ;  /* 0x00073000017c7983 */ /* 0x000f220000300a00 */
[----:B-1----:R-:W-:-:S05]  /*b1820*/  ISETP.LT.AND P5, PT, R137, R252, !P0 ;  /* 0x000000fc8900720c */ /* 0x002fca00047a1270 */
[----:B------:R-:W1:Y:S06]  /*b1830*/  LDC R138, c[0x0][0x22c] ;  /* 0x00008b00ff8a7b82 */ /* 0x000e6c0000000800 */
[----:B------:R-:W-:Y:S01]  /*b1840*/  @P2 STG.E desc[UR60][R158.64], R146 ;  /* 0x000000929e002986 */ /* 0x000fe2000c10193c */
[----:B--2---:R-:W-:Y:S01]  /*b1850*/  ISETP.LT.AND P3, PT, R10, R0, !P0 ;  /* 0x000000000a00720c */ /* 0x004fe20004761270 */
[----:B------:R-:W2:Y:S02]  /*b1860*/  LDC R252, c[0x0][0x22c] ;  /* 0x00008b00fffc7b82 */ /* 0x000ea40000000800 */
[----:B------:R-:W2:Y:S04]  /*b1870*/  LDL.LU R10, [R1+0xcac] ;  /* 0x000cac00010a7983 */ /* 0x000ea80000300800 */
[----:B------:R3:W-:Y:S02]  /*b1880*/  @P6 STG.E desc[UR60][R164.64], R11 ;  /* 0x0000000ba4006986 */ /* 0x0007e4000c10193c */
[----:B------:R-:W2:Y:S08]  /*b1890*/  LDC R0, c[0x0][0x22c] ;  /* 0x00008b00ff007b82 */ /* 0x000eb00000000800 */
[----:B------:R-:W2:Y:S01]  /*b18a0*/  LDC R139, c[0x0][0x22c] ;  /* 0x00008b00ff8b7b82 */ /* 0x000ea20000000800 */
[----:B---3--:R-:W3:Y:S04]  /*b18b0*/  LDL.LU.64 R164, [R1+0x728] ;  /* 0x0007280001a47983 */ /* 0x008ee80000300a00 */
[----:B------:R-:W3:Y:S03]  /*b18c0*/  LDL.LU R11, [R1+0xc9c] ;  /* 0x000c9c00010b7983 */ /* 0x000ee60000300800 */
[----:B------:R-:W3:Y:S01]  /*b18d0*/  LDC R140, c[0x0][0x22c] ;  /* 0x00008b00ff8c7b82 */ /* 0x000ee20000000800 */
[----:B------:R-:W1:Y:S04]  /*b18e0*/  LDL.LU R137, [R1+0x23a8] ;  /* 0x0023a80001897983 */ /* 0x000e680000300800 */
[----:B------:R-:W-:Y:S04]  /*b18f0*/  @P4 STG.E desc[UR60][R156.64], R147 ;  /* 0x000000939c004986 */ /* 0x000fe8000c10193c */
[----:B------:R4:W-:Y:S04]  /*b1900*/  @P5 STG.E desc[UR60][R144.64], R154 ;  /* 0x0000009a90005986 */ /* 0x0009e8000c10193c */
[----:B------:R4:W-:Y:S02]  /*b1910*/  @P3 STG.E desc[UR60][R162.64], R155 ;  /* 0x0000009ba2003986 */ /* 0x0009e4000c10193c */
[----:B----4-:R-:W-:-:S02]  /*b1920*/  ISETP.LT.AND P2, PT, R9, R123, !P0 ;  /* 0x0000007b0900720c */ /* 0x010fc40004741270 */
[----:B------:R-:W4:Y:S01]  /*b1930*/  LDL.LU R123, [R1+0x23a4] ;  /* 0x0023a400017b7983 */ /* 0x000f220000300800 */
[----:B------:R-:W4:Y:S01]  /*b1940*/  LDC R9, c[0x0][0x22c] ;  /* 0x00008b00ff097b82 */ /* 0x000f220000000800 */
[----:B------:R-:W-:-:S07]  /*b1950*/  ISETP.LT.AND P4, PT, R122, R136, !P0 ;  /* 0x000000887a00720c */ /* 0x000fce0004781270 */
[----:B------:R-:W4:Y:S01]  /*b1960*/  LDC R136, c[0x0][0x22c] ;  /* 0x00008b00ff887b82 */ /* 0x000f220000000800 */
[----:B------:R-:W-:Y:S02]  /*b1970*/  ISETP.LT.AND P6, PT, R56, R57, !P0 ;  /* 0x000000393800720c */ /* 0x000fe400047c1270 */
[----:B------:R-:W4:Y:S04]  /*b1980*/  LDL.LU R56, [R1+0x23a0] ;  /* 0x0023a00001387983 */ /* 0x000f280000300800 */
[----:B------:R-:W4:Y:S04]  /*b1990*/  LDL.LU.64 R160, [R1+0x720] ;  /* 0x0007200001a07983 */ /* 0x000f280000300a00 */
[----:B------:R-:W4:Y:S04]  /*b19a0*/  LDL.LU R122, [R1+0xc80] ;  /* 0x000c8000017a7983 */ /* 0x000f280000300800 */
[----:B------:R-:W4:Y:S04]  /*b19b0*/  LDL.LU.64 R158, [R1+0x708] ;  /* 0x00070800019e7983 */ /* 0x000f280000300a00 */
[----:B------:R-:W4:Y:S04]  /*b19c0*/  LDL.LU R154, [R1+0xc70] ;  /* 0x000c7000019a7983 */ /* 0x000f280000300800 */
[----:B------:R-:W4:Y:S04]  /*b19d0*/  LDL.LU.64 R162, [R1+0x700] ;  /* 0x0007000001a27983 */ /* 0x000f280000300a00 */
[----:B------:R-:W4:Y:S04]  /*b19e0*/  LDL.LU R57, [R1+0xc84] ;  /* 0x000c840001397983 */ /* 0x000f280000300800 */
[----:B------:R2:W-:Y:S04]  /*b19f0*/  @P2 STG.E desc[UR60][R166.64], R8 ;  /* 0x00000008a6002986 */ /* 0x0005e8000c10193c */
[----:B--2---:R-:W2:Y:S04]  /*b1a00*/  LDL.LU R8, [R1+0x239c] ;  /* 0x00239c0001087983 */ /* 0x004ea80000300800 */
[----:B------:R-:W2:Y:S01]  /*b1a10*/  LDL.LU.64 R156, [R1+0x6f8] ;  /* 0x0006f800019c7983 */ /* 0x000ea20000300a00 */
[----:B-1----:R-:W-:-:S03]  /*b1a20*/  ISETP.LT.AND P3, PT, R137, R138, !P0 ;  /* 0x0000008a8900720c */ /* 0x002fc60004761270 */
[----:B------:R-:W2:Y:S04]  /*b1a30*/  LDL.LU R147, [R1+0xc74] ;  /* 0x000c740001937983 */ /* 0x000ea80000300800 */
[----:B------:R1:W-:Y:S04]  /*b1a40*/  @P4 STG.E desc[UR60][R124.64], R10 ;  /* 0x0000000a7c004986 */ /* 0x0003e8000c10193c */
[----:B-1----:R-:W2:Y:S04]  /*b1a50*/  LDL.LU R125, [R1+0x2398] ;  /* 0x00239800017d7983 */ /* 0x002ea80000300800 */
[----:B------:R-:W2:Y:S04]  /*b1a60*/  LDL.LU.64 R166, [R1+0x6f0] ;  /* 0x0006f00001a67983 */ /* 0x000ea80000300a00 */
[----:B------:R-:W2:Y:S04]  /*b1a70*/  LDL.LU R124, [R1+0xc88] ;  /* 0x000c8800017c7983 */ /* 0x000ea80000300800 */
[----:B------:R-:W2:Y:S04]  /*b1a80*/  LDL.LU R137, [R1+0x2394] ;  /* 0x0023940001897983 */ /* 0x000ea80000300800 */
[----:B---3--:R1:W-:Y:S01]  /*b1a90*/  @P6 STG.E desc[UR60][R164.64], R11 ;  /* 0x0000000ba4006986 */ /* 0x0083e2000c10193c */
[----:B----4-:R-:W-:-:S02]  /*b1aa0*/  ISETP.LT.AND P5, PT, R123, R252, !P0 ;  /* 0x000000fc7b00720c */ /* 0x010fc400047a1270 */
[----:B------:R-:W3:Y:S01]  /*b1ab0*/  LDC R252, c[0x0][0x22c] ;  /* 0x00008b00fffc7b82 */ /* 0x000ee20000000800 */
[----:B------:R-:W-:Y:S02]  /*b1ac0*/  ISETP.LT.AND P2, PT, R56, R0, !P0 ;  /* 0x000000003800720c */ /* 0x000fe40004741270 */
[----:B------:R-:W4:Y:S05]  /*b1ad0*/  LDL.LU R56, [R1+0x2390] ;  /* 0x0023900001387983 */ /* 0x000f2a0000300800 */
[----:B------:R-:W3:Y:S01]  /*b1ae0*/  LDC R0, c[0x0][0x22c] ;  /* 0x00008b00ff007b82 */ /* 0x000ee20000000800 */
[----:B------:R-:W3:Y:S04]  /*b1af0*/  LDL.LU.64 R144, [R1+0x6e8] ;  /* 0x0006e80001907983 */ /* 0x000ee80000300a00 */
[----:B------:R-:W3:Y:S04]  /*b1b00*/  LDL.LU R123, [R1+0xc78] ;  /* 0x000c7800017b7983 */ /* 0x000ee80000300800 */
[----:B-1----:R-:W3:Y:S04]  /*b1b10*/  LDL.LU.64 R164, [R1+0x6e0] ;  /* 0x0006e00001a47983 */ /* 0x002ee80000300a00 */
[----:B------:R-:W3:Y:S01]  /*b1b20*/  LDL.LU R155, [R1+0xc8c] ;  /* 0x000c8c00019b7983 */ /* 0x000ee20000300800 */
[----:B--2---:R-:W-:-:S03]  /*b1b30*/  ISETP.LT.AND P4, PT, R8, R9, !P0 ;  /* 0x000000090800720c */ /* 0x004fc60004781270 */
[----:B------:R-:W2:Y:S04]  /*b1b40*/  LDL.LU R8, [R1+0x238c] ;  /* 0x00238c0001087983 */ /* 0x000ea80000300800 */
[----:B------:R-:W3:Y:S04]  /*b1b50*/  LDL.LU.64 R10, [R1+0x6c8] ;  /* 0x0006c800010a7983 */ /* 0x000ee80000300a00 */
[----:B------:R-:W3:Y:S04]  /*b1b60*/  LDL.LU R9, [R1+0xc7c] ;  /* 0x000c7c0001097983 */ /* 0x000ee80000300800 */
[----:B------:R1:W-:Y:S04]  /*b1b70*/  @P3 STG.E desc[UR60][R160.64], R122 ;  /* 0x0000007aa0003986 */ /* 0x0003e8000c10193c */
[----:B------:R-:W3:Y:S04]  /*b1b80*/  LDL.LU R138, [R1+0x2388] ;  /* 0x00238800018a7983 */ /* 0x000ee80000300800 */
[----:B------:R-:W-:Y:S01]  /*b1b90*/  @P5 STG.E desc[UR60][R158.64], R154 ;  /* 0x0000009a9e005986 */ /* 0x000fe2000c10193c */
[----:B------:R-:W-:-:S03]  /*b1ba0*/  ISETP.LT.AND P3, PT, R125, R141, !P0 ;  /* 0x0000008d7d00720c */ /* 0x000fc60004761270 */
[----:B------:R1:W-:Y:S02]  /*b1bb0*/  @P2 STG.E desc[UR60][R162.64], R57 ;  /* 0x00000039a2002986 */ /* 0x0003e4000c10193c */
[----:B-1----:R-:W1:Y:S02]  /*b1bc0*/  LDC R122, c[0x0][0x22c] ;  /* 0x00008b00ff7a7b82 */ /* 0x002e640000000800 */
[----:B------:R-:W3:Y:S06]  /*b1bd0*/  LDL.LU R125, [R1+0x2384] ;  /* 0x00238400017d7983 */ /* 0x000eec0000300800 */
[----:B------:R-:W1:Y:S01]  /*b1be0*/  LDC R141, c[0x0][0x22c] ;  /* 0x00008b00ff8d7b82 */ /* 0x000e620000000800 */
[----:B------:R-:W3:Y:S04]  /*b1bf0*/  LDL.LU.64 R162, [R1+0x6c0] ;  /* 0x0006c00001a27983 */ /* 0x000ee80000300a00 */
[----:B------:R-:W3:Y:S03]  /*b1c00*/  LDL.LU R154, [R1+0xc60] ;  /* 0x000c6000019a7983 */ /* 0x000ee60000300800 */
[----:B------:R-:W1:Y:S01]  /*b1c10*/  LDC R57, c[0x0][0x22c] ;  /* 0x00008b00ff397b82 */ /* 0x000e620000000800 */
[----:B------:R-:W-:Y:S01]  /*b1c20*/  @P4 STG.E desc[UR60][R156.64], R147 ;  /* 0x000000939c004986 */ /* 0x000fe2000c10193c */
[----:B----4-:R-:W-:-:S03]  /*b1c30*/  ISETP.LT.AND P6, PT, R56, R136, !P0 ;  /* 0x000000883800720c */ /* 0x010fc600047c1270 */
[----:B------:R-:W1:Y:S01]  /*b1c40*/  LDL.LU R56, [R1+0x2380] ;  /* 0x0023800001387983 */ /* 0x000e620000300800 */
[----:B------:R-:W-:Y:S02]  /*b1c50*/  ISETP.LT.AND P2, PT, R137, R140, !P0 ;  /* 0x0000008c8900720c */ /* 0x000fe40004741270 */
[----:B------:R-:W4:Y:S01]  /*b1c60*/  LDC R136, c[0x0][0x22c] ;  /* 0x00008b00ff887b82 */ /* 0x000f220000000800 */
[----:B--2---:R-:W-:Y:S01]  /*b1c70*/  ISETP.LT.AND P4, PT, R8, R139, !P0 ;  /* 0x0000008b0800720c */ /* 0x004fe20004781270 */
[----:B------:R2:W-:Y:S06]  /*b1c80*/  @P3 STG.E desc[UR60][R166.64], R124 ;  /* 0x0000007ca6003986 */ /* 0x0005ec000c10193c */
[----:B------:R-:W4:Y:S01]  /*b1c90*/  LDC R137, c[0x0][0x22c] ;  /* 0x00008b00ff897b82 */ /* 0x000f220000000800 */
[----:B------:R-:W4:Y:S04]  /*b1ca0*/  LDL.LU R8, [R1+0x237c] ;  /* 0x00237c0001087983 */ /* 0x000f280000300800 */
[----:B------:R-:W4:Y:S03]  /*b1cb0*/  LDL.LU.64 R160, [R1+0x6b8] ;  /* 0x0006b80001a07983 */ /* 0x000f260000300a00 */
[----:B------:R-:W4:Y:S01]  /*b1cc0*/  LDC R140, c[0x0][0x22c] ;  /* 0x00008b00ff8c7b82 */ /* 0x000f220000000800 */
[----:B------:R-:W4:Y:S04]  /*b1cd0*/  LDL.LU R146, [R1+0xc50] ;  /* 0x000c500001927983 */ /* 0x000f280000300800 */
[----:B--2---:R-:W2:Y:S01]  /*b1ce0*/  LDL.LU.64 R166, [R1+0x6b0] ;  /* 0x0006b00001a67983 */ /* 0x004ea20000300a00 */
[----:B---3--:R-:W-:-:S02]  /*b1cf0*/  ISETP.LT.AND P5, PT, R138, R252, !P0 ;  /* 0x000000fc8a00720c */ /* 0x008fc400047a1270 */
[----:B------:R-:W3:Y:S01]  /*b1d00*/  LDC R139, c[0x0][0x22c] ;  /* 0x00008b00ff8b7b82 */ /* 0x000ee20000000800 */
[----:B------:R-:W-:Y:S04]  /*b1d10*/  @P2 STG.E desc[UR60][R144.64], R123 ;  /* 0x0000007b90002986 */ /* 0x000fe8000c10193c */
[----:B------:R-:W2:Y:S03]  /*b1d20*/  LDL.LU R124, [R1+0xc64] ;  /* 0x000c6400017c7983 */ /* 0x000ea60000300800 */
[----:B------:R-:W3:Y:S01]  /*b1d30*/  LDC R252, c[0x0][0x22c] ;  /* 0x00008b00fffc7b82 */ /* 0x000ee20000000800 */
[----:B------:R3:W-:Y:S01]  /*b1d40*/  @P6 STG.E desc[UR60][R164.64], R155 ;  /* 0x0000009ba4006986 */ /* 0x0007e2000c10193c */
[----:B------:R-:W-:-:S06]  /*b1d50*/  ISETP.LT.AND P3, PT, R125, R0, !P0 ;  /* 0x000000007d00720c */ /* 0x000fcc0004761270 */
[----:B------:R-:W2:Y:S01]  /*b1d60*/  LDC R138, c[0x0][0x22c] ;  /* 0x00008b00ff8a7b82 */ /* 0x000ea20000000800 */
[----:B---3--:R-:W3:Y:S07]  /*b1d70*/  LDL.LU.64 R164, [R1+0x6a8] ;  /* 0x0006a80001a47983 */ /* 0x008eee0000300a00 */
[----:B------:R-:W3:Y:S01]  /*b1d80*/  LDC R0, c[0x0][0x22c] ;  /* 0x00008b00ff007b82 */ /* 0x000ee20000000800 */
[----:B------:R-:W3:Y:S04]  /*b1d90*/  LDL.LU R155, [R1+0xc54] ;  /* 0x000c5400019b7983 */ /* 0x000ee80000300800 */
[----:B------:R1:W-:Y:S02]  /*b1da0*/  @P4 STG.E desc[UR60][R10.64], R9 ;  /* 0x000000090a004986 */ /* 0x0003e4000c10193c */
[----:B-1----:R-:W-:-:S02]  /*b1db0*/  ISETP.LT.AND P2, PT, R56, R122, !P0 ;  /* 0x0000007a3800720c */ /* 0x002fc40004741270 */
[----:B------:R-:W3:Y:S04]  /*b1dc0*/  LDL.LU R56, [R1+0x2378] ;  /* 0x0023780001387983 */ /* 0x000ee80000300800 */
[----:B------:R-:W3:Y:S04]  /*b1dd0*/  LDL.LU R9, [R1+0x2374] ;  /* 0x0023740001097983 */ /* 0x000ee80000300800 */
[----:B------:R-:W3:Y:S04]  /*b1de0*/  LDL.LU.64 R158, [R1+0x6a0] ;  /* 0x0006a000019e7983 */ /* 0x000ee80000300a00 */
[----:B------:R-:W3:Y:S04]  /*b1df0*/  LDL.LU R10, [R1+0xc68] ;  /* 0x000c6800010a7983 */ /* 0x000ee80000300800 */
[----:B------:R-:W3:Y:S04]  /*b1e00*/  LDL.LU.64 R122, [R1+0x698] ;  /* 0x00069800017a7983 */ /* 0x000ee80000300a00 */
[----:B------:R-:W3:Y:S01]  /*b1e10*/  LDL.LU R11, [R1+0xc58] ;  /* 0x000c5800010b7983 */ /* 0x000ee20000300800 */
[----:B----4-:R-:W-:-:S03]  /*b1e20*/  ISETP.LT.AND P4, PT, R8, R57, !P0 ;  /* 0x000000390800720c */ /* 0x010fc60004781270 */
[----:B------:R-:W4:Y:S04]  /*b1e30*/  LDL.LU R8, [R1+0x2370] ;  /* 0x0023700001087983 */ /* 0x000f280000300800 */
[----:B------:R-:W4:Y:S04]  /*b1e40*/  LDL.LU R125, [R1+0x236c] ;  /* 0x00236c00017d7983 */ /* 0x000f280000300800 */
[----:B------:R-:W4:Y:S04]  /*b1e50*/  LDL.LU.64 R156, [R1+0x690] ;  /* 0x00069000019c7983 */ /* 0x000f280000300a00 */
[----:B------:R-:W4:Y:S04]  /*b1e60*/  LDL.LU R147, [R1+0xc6c] ;  /* 0x000c6c0001937983 */ /* 0x000f280000300800 */
[----:B------:R1:W-:Y:S04]  /*b1e70*/  @P5 STG.E desc[UR60][R162.64], R154 ;  /* 0x0000009aa2005986 */ /* 0x0003e8000c10193c */
[----:B------:R-:W4:Y:S04]  /*b1e80*/  LDL.LU.64 R144, [R1+0x678] ;  /* 0x0006780001907983 */ /* 0x000f280000300a00 */
[----:B------:R-:W-:Y:S04]  /*b1e90*/  @P3 STG.E desc[UR60][R160.64], R146 ;  /* 0x00000092a0003986 */ /* 0x000fe8000c10193c */
[----:B-1----:R-:W4:Y:S04]  /*b1ea0*/  LDL.LU R154, [R1+0xc5c] ;  /* 0x000c5c00019a7983 */ /* 0x002f280000300800 */
[----:B------:R-:W4:Y:S04]  /*b1eb0*/  LDL.LU.64 R162, [R1+0x670] ;  /* 0x0006700001a27983 */ /* 0x000f280000300a00 */
[----:B------:R-:W4:Y:S04]  /*b1ec0*/  LDL.LU R57, [R1+0xc40] ;  /* 0x000c400001397983 */ /* 0x000f280000300800 */
[----:B--2---:R1:W-:Y:S01]  /*b1ed0*/  @P2 STG.E desc[UR60][R166.64], R124 ;  /* 0x0000007ca6002986 */ /* 0x0043e2000c10193c */
[----:B---3--:R-:W-:-:S03]  /*b1ee0*/  ISETP.LT.AND P3, PT, R56, R137, !P0 ;  /* 0x000000893800720c */ /* 0x008fc60004761270 */
[----:B------:R-:W2:Y:S04]  /*b1ef0*/  LDL.LU R56, [R1+0x2368] ;  /* 0x0023680001387983 */ /* 0x000ea80000300800 */
[----:B-1----:R-:W3:Y:S04]  /*b1f00*/  LDL.LU R124, [R1+0x2364] ;  /* 0x00236400017c7983 */ /* 0x002ee80000300800 */
[----:B------:R-:W3:Y:S01]  /*b1f10*/  LDL.LU R137, [R1+0x2360] ;  /* 0x0023600001897983 */ /* 0x000ee20000300800 */
[----:B----4-:R-:W-:-:S03]  /*b1f20*/  ISETP.LT.AND P6, PT, R8, R252, !P0 ;  /* 0x000000fc0800720c */ /* 0x010fc600047c1270 */
[----:B------:R-:W4:Y:S01]  /*b1f30*/  LDL.LU R8, [R1+0x235c] ;  /* 0x00235c0001087983 */ /* 0x000f220000300800 */
[----:B------:R-:W-:Y:S01]  /*b1f40*/  ISETP.LT.AND P5, PT, R9, R136, !P0 ;  /* 0x000000880900720c */ /* 0x000fe200047a1270 */
[----:B------:R-:W1:Y:S01]  /*b1f50*/  LDC R252, c[0x0][0x22c] ;  /* 0x00008b00fffc7b82 */ /* 0x000e620000000800 */
[----:B------:R-:W-:Y:S01]  /*b1f60*/  ISETP.LT.AND P2, PT, R125, R0, !P0 ;  /* 0x000000007d00720c */ /* 0x000fe20004741270 */
[----:B------:R1:W-:Y:S04]  /*b1f70*/  @P4 STG.E desc[UR60][R164.64], R155 ;  /* 0x0000009ba4004986 */ /* 0x0003e8000c10193c */
[----:B------:R-:W4:Y:S02]  /*b1f80*/  LDL.LU.64 R166, [R1+0x668] ;  /* 0x0006680001a67983 */ /* 0x000f240000300a00 */
[----:B------:R-:W4:Y:S02]  /*b1f90*/  LDC R9, c[0x0][0x22c] ;  /* 0x00008b00ff097b82 */ /* 0x000f240000000800 */
[----:B------:R-:W4:Y:S04]  /*b1fa0*/  LDL.LU R125, [R1+0xc30] ;  /* 0x000c3000017d7983 */ /* 0x000f280000300800 */
[----:B-1----:R-:W4:Y:S02]  /*b1fb0*/  LDL.LU.64 R164, [R1+0x660] ;  /* 0x0006600001a47983 */ /* 0x002f240000300a00 */
[----:B------:R-:W1:Y:S02]  /*b1fc0*/  LDC R136, c[0x0][0x22c] ;  /* 0x00008b00ff887b82 */ /* 0x000e640000000800 */
[----:B------:R-:W4:Y:S04]  /*b1fd0*/  LDL.LU R155, [R1+0xc44] ;  /* 0x000c4400019b7983 */ /* 0x000f280000300800 */
[----:B------:R1:W-:Y:S02]  /*b1fe0*/  @P3 STG.E desc[UR60][R158.64], R10 ;  /* 0x0000000a9e003986 */ /* 0x0003e4000c10193c */
[----:B------:R-:W4:Y:S02]  /*b1ff0*/  LDC R0, c[0x0][0x22c] ;  /* 0x00008b00ff007b82 */ /* 0x000f240000000800 */
[----:B------:R1:W-:Y:S04]  /*b2000*/  @P5 STG.E desc[UR60][R122.64], R11 ;  /* 0x0000000b7a005986 */ /* 0x0003e8000c10193c */
[----:B-1----:R-:W4:Y:S04]  /*b2010*/  LDL.LU R10, [R1+0x2358] ;  /* 0x00235800010a7983 */ /* 0x002f280000300800 */
[----:B------:R-:W4:Y:S01]  /*b2020*/  LDL.LU.64 R122, [R1+0x638] ;  /* 0x00063800017a7983 */ /* 0x000f220000300a00 */
[----:B------:R-:W1:Y:S03]  /*b2030*/  LDC R11, c[0x0][0x22c] ;  /* 0x00008b00ff0b7b82 */ /* 0x000e660000000800 */
[----:B------:R-:W-:Y:S04]  /*b2040*/  @P6 STG.E desc[UR60][R156.64], R147 ;  /* 0x000000939c006986 */ /* 0x000fe8000c10193c */
[----:B------:R-:W-:Y:S01]  /*b2050*/  @P2 STG.E desc[UR60][R144.64], R154 ;  /* 0x0000009a90002986 */ /* 0x000fe2000c10193c */
[----:B--2---:R-:W-:-:S03]  /*b2060*/  ISETP.LT.AND P4, PT, R56, R140, !P0 ;  /* 0x0000008c3800720c */ /* 0x004fc60004781270 */
[----:B------:R-:W2:Y:S01]  /*b2070*/  LDL.LU R56, [R1+0xc34] ;  /* 0x000c340001387983 */ /* 0x000ea20000300800 */
[----:B---3--:R-:W-:-:S03]  /*b2080*/  ISETP.LT.AND P3, PT, R124, R138, !P0 ;  /* 0x0000008a7c00720c */ /* 0x008fc60004761270 */
[----:B------:R-:W3:Y:S01]  /*b2090*/  LDL.LU R124, [R1+0x2354] ;  /* 0x00235400017c7983 */ /* 0x000ee20000300800 */
[----:B------:R-:W1:Y:S05]  /*b20a0*/  LDC R138, c[0x0][0x22c] ;  /* 0x00008b00ff8a7b82 */ /* 0x000e6a0000000800 */
[----:B------:R4:W-:Y:S04]  /*b20b0*/  @P4 STG.E desc[UR60][R162.64], R57 ;  /* 0x00000039a2004986 */ /* 0x0009e8000c10193c */
[----:B----4-:R-:W4:Y:S01]  /*b20c0*/  LDL.LU R57, [R1+0x2350] ;  /* 0x0023500001397983 */ /* 0x010f220000300800 */
[----:B------:R-:W-:-:S03]  /*b20d0*/  ISETP.LT.AND P6, PT, R8, R9, !P0 ;  /* 0x000000090800720c */ /* 0x000fc600047c1270 */
[----:B------:R-:W1:Y:S04]  /*b20e0*/  LDL.LU R8, [R1+0x234c] ;  /* 0x00234c0001087983 */ /* 0x000e680000300800 */
[----:B------:R-:W4:Y:S04]  /*b20f0*/  LDL.LU.64 R142, [R1+0x630] ;  /* 0x00063000018e7983 */ /* 0x000f280000300a00 */
[----:B------:R-:W4:Y:S01]  /*b2100*/  LDL.LU R9, [R1+0xc48] ;  /* 0x000c480001097983 */ /* 0x000f220000300800 */
[----:B------:R-:W-:Y:S02]  /*b2110*/  ISETP.LT.AND P2, PT, R137, R139, !P0 ;  /* 0x0000008b8900720c */ /* 0x000fe40004741270 */
[----:B------:R-:W4:Y:S01]  /*b2120*/  LDC R139, c[0x0][0x22c] ;  /* 0x00008b00ff8b7b82 */ /* 0x000f220000000800 */
[----:B------:R-:W4:Y:S04]  /*b2130*/  LDL.LU.64 R160, [R1+0x628] ;  /* 0x0006280001a07983 */ /* 0x000f280000300a00 */
[----:B------:R-:W4:Y:S04]  /*b2140*/  LDL.LU R154, [R1+0xc38] ;  /* 0x000c3800019a7983 */ /* 0x000f280000300800 */
[----:B------:R-:W4:Y:S04]  /*b2150*/  LDL.LU.64 R162, [R1+0x620] ;  /* 0x0006200001a27983 */ /* 0x000f280000300a00 */
[----:B------:R2:W-:Y:S04]  /*b2160*/  @P3 STG.E desc[UR60][R166.64], R125 ;  /* 0x0000007da6003986 */ /* 0x0005e8000c10193c */
[----:B------:R2:W-:Y:S01]  /*b2170*/  @P2 STG.E desc[UR60][R164.64], R155 ;  /* 0x0000009ba4002986 */ /* 0x0005e2000c10193c */
[----:B------:R-:W-:-:S03]  /*b2180*/  ISETP.LT.AND P4, PT, R10, R136, !P0 ;  /* 0x000000880a00720c */ /* 0x000fc60004781270 */
[----:B------:R-:W4:Y:S04]  /*b2190*/  LDL.LU R10, [R1+0xc4c] ;  /* 0x000c4c00010a7983 */ /* 0x000f280000300800 */
[----:B------:R-:W4:Y:S04]  /*b21a0*/  LDL.LU.64 R158, [R1+0x618] ;  /* 0x00061800019e7983 */ /* 0x000f280000300a00 */
[----:B--2---:R-:W2:Y:S04]  /*b21b0*/  LDL.LU R125, [R1+0xc3c] ;  /* 0x000c3c00017d7983 */ /* 0x004ea80000300800 */
[----:B------:R-:W2:Y:S04]  /*b21c0*/  LDL.LU R136, [R1+0x2348] ;  /* 0x0023480001887983 */ /* 0x000ea80000300800 */
[----:B------:R-:W2:Y:S04]  /*b21d0*/  LDL.LU.64 R166, [R1+0x610] ;  /* 0x0006100001a67983 */ /* 0x000ea80000300a00 */
[----:B------:R-:W2:Y:S04]  /*b21e0*/  LDL.LU R155, [R1+0xc20] ;  /* 0x000c2000019b7983 */ /* 0x000ea80000300800 */
[----:B------:R-:W2:Y:S04]  /*b21f0*/  LDL.LU R140, [R1+0x2344] ;  /* 0x00234400018c7983 */ /* 0x000ea80000300800 */
[----:B------:R3:W-:Y:S02]  /*b2200*/  @P6 STG.E desc[UR60][R122.64], R56 ;  /* 0x000000387a006986 */ /* 0x0007e4000c10193c */
[----:B---3--:R-:W-:-:S02]  /*b2210*/  ISETP.LT.AND P5, PT, R124, R252, !P0 ;  /* 0x000000fc7c00720c */ /* 0x008fc400047a1270 */
[----:B------:R-:W3:Y:S01]  /*b2220*/  LDL.LU R124, [R1+0x2340] ;  /* 0x00234000017c7983 */ /* 0x000ee20000300800 */
[----:B------:R-:W3:Y:S03]  /*b2230*/  LDC R252, c[0x0][0x22c] ;  /* 0x00008b00fffc7b82 */ /* 0x000ee60000000800 */
[----:B------:R-:W3:Y:S04]  /*b2240*/  LDL.LU R137, [R1+0x233c] ;  /* 0x00233c0001897983 */ /* 0x000ee80000300800 */
[----:B------:R-:W3:Y:S01]  /*b2250*/  LDL.LU.64 R122, [R1+0x608] ;  /* 0x00060800017a7983 */ /* 0x000ee20000300a00 */
[----:B-1----:R-:W-:-:S03]  /*b2260*/  ISETP.LT.AND P2, PT, R8, R11, !P0 ;  /* 0x0000000b0800720c */ /* 0x002fc60004741270 */
[----:B------:R-:W3:Y:S04]  /*b2270*/  LDL.LU R8, [R1+0xc10] ;  /* 0x000c100001087983 */ /* 0x000ee80000300800 */
[----:B------:R-:W3:Y:S04]  /*b2280*/  LDL.LU.64 R156, [R1+0x600] ;  /* 0x00060000019c7983 */ /* 0x000ee80000300a00 */
[----:B------:R-:W3:Y:S04]  /*b2290*/  LDL.LU R56, [R1+0xc24] ;  /* 0x000c240001387983 */ /* 0x000ee80000300800 */
[----:B------:R-:W3:Y:S04]  /*b22a0*/  LDL.LU.64 R146, [R1+0x5e8] ;  /* 0x0005e80001927983 */ /* 0x000ee80000300a00 */
[----:B------:R-:W3:Y:S04]  /*b22b0*/  LDL.LU R145, [R1+0xc14] ;  /* 0x000c140001917983 */ /* 0x000ee80000300800 */
[----:B------:R-:W3:Y:S04]  /*b22c0*/  LDL.LU.64 R164, [R1+0x5e0] ;  /* 0x0005e00001a47983 */ /* 0x000ee80000300a00 */
[----:B------:R-:W3:Y:S04]  /*b22d0*/  LDL.LU R11, [R1+0xc28] ;  /* 0x000c2800010b7983 */ /* 0x000ee80000300800 */
[----:B----4-:R1:W-:Y:S04]  /*b22e0*/  @P4 STG.E desc[UR60][R142.64], R9 ;  /* 0x000000098e004986 */ /* 0x0103e8000c10193c */
[----:B-1----:R-:W4:Y:S01]  /*b22f0*/  LDL.LU R9, [R1+0x2338] ;  /* 0x0023380001097983 */ /* 0x002f220000300800 */
[----:B------:R-:W-:-:S02]  /*b2300*/  ISETP.LT.AND P3, PT, R57, R0, !P0 ;  /* 0x000000003900720c */ /* 0x000fc40004761270 */
[----:B------:R-:W4:Y:S01]  /*b2310*/  LDC R57, c[0x0][0x22c] ;  /* 0x00008b00ff397b82 */ /* 0x000f220000000800 */
[----:B------:R-:W-:Y:S01]  /*b2320*/  @P5 STG.E desc[UR60][R160.64], R154 ;  /* 0x0000009aa0005986 */ /* 0x000fe2000c10193c */
[----:B--2---:R-:W-:-:S03]  /*b2330*/  ISETP.LT.AND P4, PT, R136, R138, !P0 ;  /* 0x0000008a8800720c */ /* 0x004fc60004781270 */
[----:B------:R-:W2:Y:S03]  /*b2340*/  LDL.LU R138, [R1+0x2334] ;  /* 0x00233400018a7983 */ /* 0x000ea60000300800 */
[----:B------:R-:W1:Y:S03]  /*b2350*/  LDC R136, c[0x0][0x22c] ;  /* 0x00008b00ff887b82 */ /* 0x000e660000000800 */
[----:B------:R1:W-:Y:S04]  /*b2360*/  @P3 STG.E desc[UR60][R162.64], R10 ;  /* 0x0000000aa2003986 */ /* 0x0003e8000c10193c */
[----:B------:R1:W-:Y:S01]  /*b2370*/  @P2 STG.E desc[UR60][R158.64], R125 ;  /* 0x0000007d9e002986 */ /* 0x0003e2000c10193c */
[----:B------:R-:W2:Y:S03]  /*b2380*/  LDC R0, c[0x0][0x22c] ;  /* 0x00008b00ff007b82 */ /* 0x000ea60000000800 */
[----:B-1----:R-:W2:Y:S05]  /*b2390*/  LDL.LU.64 R162, [R1+0x5d8] ;  /* 0x0005d80001a27983 */ /* 0x002eaa0000300a00 */
[----:B------:R-:W1:Y:S01]  /*b23a0*/  LDC R10, c[0x0][0x22c] ;  /* 0x00008b00ff0a7b82 */ /* 0x000e620000000800 */
[----:B------:R-:W2:Y:S04]  /*b23b0*/  LDL.LU R154, [R1+0xc18] ;  /* 0x000c1800019a7983 */ /* 0x000ea80000300800 */
[----:B------:R-:W2:Y:S01]  /*b23c0*/  LDL.LU R125, [R1+0x2330] ;  /* 0x00233000017d7983 */ /* 0x000ea20000300800 */
[----:B----4-:R-:W-:-:S03]  /*b23d0*/  ISETP.LT.AND P2, PT, R9, R57, !P0 ;  /* 0x000000390900720c */ /* 0x010fc60004741270 */
[----:B------:R-:W1:Y:S01]  /*b23e0*/  LDL.LU R9, [R1+0x232c] ;  /* 0x00232c0001097983 */ /* 0x000e620000300800 */
[----:B------:R-:W-:Y:S02]  /*b23f0*/  ISETP.LT.AND P3, PT, R140, R141, !P0 ;  /* 0x0000008d8c00720c */ /* 0x000fe40004761270 */
[----:B---3--:R-:W-:Y:S01]  /*b2400*/  ISETP.LT.AND P5, PT, R124, R139, !P0 ;  /* 0x0000008b7c00720c */ /* 0x008fe200047a1270 */
[----:B------:R-:W3:Y:S01]  /*b2410*/  LDL.LU R57, [R1+0x2328] ;  /* 0x0023280001397983 */ /* 0x000ee20000300800 */
[----:B------:R-:W-:Y:S01]  /*b2420*/  ISETP.LT.AND P6, PT, R137, R252, !P0 ;  /* 0x000000fc8900720c */ /* 0x000fe200047c1270 */
[----:B------:R-:W3:Y:S02]  /*b2430*/  LDC R124, c[0x0][0x22c] ;  /* 0x00008b00ff7c7b82 */ /* 0x000ee40000000800 */
[----:B------:R4:W-:Y:S06]  /*b2440*/  @P4 STG.E desc[UR60][R166.64], R155 ;  /* 0x0000009ba6004986 */ /* 0x0009ec000c10193c */
[----:B------:R2:W-:Y:S01]  /*b2450*/  @P3 STG.E desc[UR60][R122.64], R8 ;  /* 0x000000087a003986 */ /* 0x0005e2000c10193c */
[----:B------:R-:W3:Y:S03]  /*b2460*/  LDC R252, c[0x0][0x22c] ;  /* 0x00008b00fffc7b82 */ /* 0x000ee60000000800 */
[----:B------:R2:W-:Y:S04]  /*b2470*/  @P5 STG.E desc[UR60][R156.64], R56 ;  /* 0x000000389c005986 */ /* 0x0005e8000c10193c */
[----:B----4-:R-:W4:Y:S01]  /*b2480*/  LDL.LU.64 R166, [R1+0x5d0] ;  /* 0x0005d00001a67983 */ /* 0x010f220000300a00 */
[----:B------:R-:W4:Y:S03]  /*b2490*/  LDC R137, c[0x0][0x22c] ;  /* 0x00008b00ff897b82 */ /* 0x000f260000000800 */
[----:B------:R-:W4:Y:S04]  /*b24a0*/  LDL.LU R155, [R1+0xc2c] ;  /* 0x000c2c00019b7983 */ /* 0x000f280000300800 */
[----:B--2---:R-:W2:Y:S01]  /*b24b0*/  LDL.LU.64 R122, [R1+0x5b8] ;  /* 0x0005b800017a7983 */ /* 0x004ea20000300a00 */
[----:B------:R-:W-:Y:S01]  /*b24c0*/  ISETP.LT.AND P4, PT, R138, R0, !P0 ;  /* 0x000000008a00720c */ /* 0x000fe20004781270 */
[----:B------:R-:W2:Y:S01]  /*b24d0*/  LDC R56, c[0x0][0x22c] ;  /* 0x00008b00ff387b82 */ /* 0x000ea20000000800 */
[----:B------:R-:W-:Y:S01]  /*b24e0*/  ISETP.LT.AND P3, PT, R125, R136, !P0 ;  /* 0x000000887d00720c */ /* 0x000fe20004761270 */
[----:B------:R-:W2:Y:S04]  /*b24f0*/  LDL.LU R8, [R1+0xc1c] ;  /* 0x000c1c0001087983 */ /* 0x000ea80000300800 */
[----:B------:R-:W-:Y:S02]  /*b2500*/  @P6 STG.E desc[UR60][R146.64], R145 ;  /* 0x0000009192006986 */ /* 0x000fe4000c10193c */
[----:B------:R-:W2:Y:S02]  /*b2510*/  LDC R0, c[0x0][0x22c] ;  /* 0x00008b00ff007b82 */ /* 0x000ea40000000800 */
[----:B------:R1:W-:Y:S04]  /*b2520*/  @P2 STG.E desc[UR60][R164.64], R11 ;  /* 0x0000000ba4002986 */ /* 0x0003e8000c10193c */
[----:B------:R-:W2:Y:S02]  /*b2530*/  LDL.LU R136, [R1+0x2324] ;  /* 0x0023240001887983 */ /* 0x000ea40000300800 */
[----:B------:R-:W2:Y:S02]  /*b2540*/  LDC R139, c[0x0][0x22c] ;  /* 0x00008b00ff8b7b82 */ /* 0x000ea40000000800 */
[----:B-1----:R-:W2:Y:S06]  /*b2550*/  LDL.LU R11, [R1+0x2320] ;  /* 0x00232000010b7983 */ /* 0x002eac0000300800 */
[----:B------:R-:W1:Y:S01]  /*b2560*/  LDC R138, c[0x0][0x22c] ;  /* 0x00008b00ff8a7b82 */ /* 0x000e620000000800 */
[----:B------:R-:W-:-:S02]  /*b2570*/  ISETP.LT.AND P2, PT, R9, R10, !P0 ;  /* 0x0000000a0900720c */ /* 0x000fc40004741270 */
[----:B------:R-:W2:Y:S04]  /*b2580*/  LDL.LU R10, [R1+0x231c] ;  /* 0x00231c00010a7983 */ /* 0x000ea80000300800 */
[----:B------:R-:W2:Y:S04]  /*b2590*/  LDL.LU.64 R140, [R1+0x5b0] ;  /* 0x0005b000018c7983 */ /* 0x000ea80000300a00 */
[----:B------:R-:W2:Y:S04]  /*b25a0*/  LDL.LU R125, [R1+0xc00] ;  /* 0x000c0000017d7983 */ /* 0x000ea80000300800 */
[----:B------:R-:W2:Y:S01]  /*b25b0*/  LDL.LU.64 R164, [R1+0x5a8] ;  /* 0x0005a80001a47983 */ /* 0x000ea20000300a00 */
[----:B---3--:R-:W-:-:S02]  /*b25c0*/  ISETP.LT.AND P6, PT, R57, R124, !P0 ;  /* 0x0000007c3900720c */ /* 0x008fc400047c1270 */
[----:B------:R-:W3:Y:S01]  /*b25d0*/  LDC R57, c[0x0][0x22c] ;  /* 0x00008b00ff397b82 */ /* 0x000ee20000000800 */
[----:B------:R-:W3:Y:S04]  /*b25e0*/  LDL.LU R9, [R1+0xbf0] ;  /* 0x000bf00001097983 */ /* 0x000ee80000300800 */
[----:B------:R-:W3:Y:S04]  /*b25f0*/  LDL.LU.64 R160, [R1+0x5a0] ;  /* 0x0005a00001a07983 */ /* 0x000ee80000300a00 */
[----:B------:R1:W-:Y:S04]  /*b2600*/  @P4 STG.E desc[UR60][R162.64], R154 ;  /* 0x0000009aa2004986 */ /* 0x0003e8000c10193c */
[----:B------:R-:W3:Y:S04]  /*b2610*/  LDL.LU R159, [R1+0xc04] ;  /* 0x000c0400019f7983 */ /* 0x000ee80000300800 */
[----:B-1----:R-:W3:Y:S04]  /*b2620*/  LDL.LU.64 R162, [R1+0x598] ;  /* 0x0005980001a27983 */ /* 0x002ee80000300a00 */
[----:B------:R-:W3:Y:S04]  /*b2630*/  LDL.LU R124, [R1+0xbf4] ;  /* 0x000bf400017c7983 */ /* 0x000ee80000300800 */
[----:B----4-:R1:W-:Y:S01]  /*b2640*/  @P3 STG.E desc[UR60][R166.64], R155 ;  /* 0x0000009ba6003986 */ /* 0x0103e2000c10193c */
[----:B--2---:R-:W-:-:S03]  /*b2650*/  ISETP.LT.AND P5, PT, R11, R252, !P0 ;  /* 0x000000fc0b00720c */ /* 0x004fc600047a1270 */
[----:B------:R-:W2:Y:S01]  /*b2660*/  LDL.LU R11, [R1+0x2318] ;  /* 0x00231800010b7983 */ /* 0x000ea20000300800 */
[----:B------:R-:W-:Y:S01]  /*b2670*/  ISETP.LT.AND P4, PT, R136, R137, !P0 ;  /* 0x000000898800720c */ /* 0x000fe20004781270 */
[----:B------:R-:W4:Y:S02]  /*b2680*/  LDC R252, c[0x0][0x22c] ;  /* 0x00008b00fffc7b82 */ /* 0x000f240000000800 */
[----:B------:R-:W4:Y:S04]  /*b2690*/  LDL.LU.64 R156, [R1+0x590] ;  /* 0x00059000019c7983 */ /* 0x000f280000300a00 */
[----:B------:R-:W4:Y:S02]  /*b26a0*/  LDL.LU R154, [R1+0xc08] ;  /* 0x000c0800019a7983 */ /* 0x000f240000300800 */
[----:B------:R-:W4:Y:S02]  /*b26b0*/  LDC R137, c[0x0][0x22c] ;  /* 0x00008b00ff897b82 */ /* 0x000f240000000800 */
[----:B------:R-:W4:Y:S04]  /*b26c0*/  LDL.LU.64 R146, [R1+0x588] ;  /* 0x0005880001927983 */ /* 0x000f280000300a00 */
[----:B-1----:R-:W4:Y:S04]  /*b26d0*/  LDL.LU R155, [R1+0xbf8] ;  /* 0x000bf800019b7983 */ /* 0x002f280000300800 */
[----:B------:R1:W-:Y:S01]  /*b26e0*/  @P2 STG.E desc[UR60][R122.64], R8 ;  /* 0x000000087a002986 */ /* 0x0003e2000c10193c */
[----:B------:R-:W-:-:S03]  /*b26f0*/  ISETP.LT.AND P3, PT, R10, R0, !P0 ;  /* 0x000000000a00720c */ /* 0x000fc60004761270 */
[----:B------:R-:W4:Y:S01]  /*b2700*/  LDL.LU R10, [R1+0x2314] ;  /* 0x00231400010a7983 */ /* 0x000f220000300800 */
[----:B------:R-:W4:Y:S03]  /*b2710*/  LDC R0, c[0x0][0x22c] ;  /* 0x00008b00ff007b82 */ /* 0x000f260000000800 */
[----:B-1----:R-:W4:Y:S04]  /*b2720*/  LDL.LU R8, [R1+0x2310] ;  /* 0x0023100001087983 */ /* 0x002f280000300800 */
[----:B------:R-:W4:Y:S04]  /*b2730*/  LDL.LU.64 R144, [R1+0x580] ;  /* 0x0005800001907983 */ /* 0x000f280000300a00 */
[----:B------:R-:W4:Y:S04]  /*b2740*/  LDL.LU R122, [R1+0xc0c] ;  /* 0x000c0c00017a7983 */ /* 0x000f280000300800 */
[----:B------:R-:W4:Y:S04]  /*b2750*/  LDL.LU.64 R166, [R1+0x578] ;  /* 0x0005780001a67983 */ /* 0x000f280000300a00 */
[----:B------:R-:W4:Y:S04]  /*b2760*/  LDL.LU R123, [R1+0xbfc] ;  /* 0x000bfc00017b7983 */ /* 0x000f280000300800 */
[----:B------:R-:W4:Y:S04]  /*b2770*/  LDL.LU R136, [R1+0x230c] ;  /* 0x00230c0001887983 */ /* 0x000f280000300800 */
[----:B------:R1:W-:Y:S04]  /*b2780*/  @P6 STG.E desc[UR60][R140.64], R125 ;  /* 0x0000007d8c006986 */ /* 0x0003e8000c10193c */
[----:B---3--:R-:W-:Y:S04]  /*b2790*/  @P4 STG.E desc[UR60][R164.64], R9 ;  /* 0x00000009a4004986 */ /* 0x008fe8000c10193c */
[----:B------:R-:W-:Y:S04]  /*b27a0*/  @P5 STG.E desc[UR60][R160.64], R159 ;  /* 0x0000009fa0005986 */ /* 0x000fe8000c10193c */
[----:B------:R3:W-:Y:S01]  /*b27b0*/  @P3 STG.E desc[UR60][R162.64], R124 ;  /* 0x0000007ca2003986 */ /* 0x0007e2000c10193c */
[----:B-1----:R-:W1:Y:S01]  /*b27c0*/  LDC R141, c[0x0][0x22c] ;  /* 0x00008b00ff8d7b82 */ /* 0x002e620000000800 */
[----:B--2---:R-:W-:-:S07]  /*b27d0*/  ISETP.LT.AND P2, PT, R11, R56, !P0 ;  /* 0x000000380b00720c */ /* 0x004fce0004741270 */
[----:B---3--:R-:W2:Y:S01]  /*b27e0*/  LDC R124, c[0x0][0x22c] ;  /* 0x00008b00ff7c7b82 */ /* 0x008ea20000000800 */
[----:B------:R-:W3:Y:S04]  /*b27f0*/  LDL.LU R56, [R1+0x2308] ;  /* 0x0023080001387983 */ /* 0x000ee80000300800 */
[----:B------:R-:W2:Y:S03]  /*b2800*/  LDL.LU R125, [R1+0x2304] ;  /* 0x00230400017d7983 */ /* 0x000ea60000300800 */
[----:B------:R-:W1:Y:S01]  /*b2810*/  LDC R11, c[0x0][0x22c] ;  /* 0x00008b00ff0b7b82 */ /* 0x000e620000000800 */
[----:B------:R-:W2:Y:S04]  /*b2820*/  LDL.LU.64 R164, [R1+0x570] ;  /* 0x0005700001a47983 */ /* 0x000ea80000300a00 */
[----:B------:R-:W2:Y:S01]  /*b2830*/  LDL.LU R9, [R1+0xbe0] ;  /* 0x000be00001097983 */ /* 0x000ea20000300800 */
[----:B----4-:R-:W-:-:S03]  /*b2840*/  ISETP.LT.AND P4, PT, R10, R139, !P0 ;  /* 0x0000008b0a00720c */ /* 0x010fc60004781270 */
[----:B------:R-:W4:Y:S01]  /*b2850*/  LDL.LU R10, [R1+0x2300] ;  /* 0x00230000010a7983 */ /* 0x000f220000300800 */
[----:B------:R-:W1:Y:S01]  /*b2860*/  LDC R139, c[0x0][0x22c] ;  /* 0x00008b00ff8b7b82 */ /* 0x000e620000000800 */
[----:B------:R-:W-:Y:S02]  /*b2870*/  ISETP.LT.AND P3, PT, R8, R57, !P0 ;  /* 0x000000390800720c */ /* 0x000fe40004761270 */
[----:B------:R-:W1:Y:S04]  /*b2880*/  LDL.LU R8, [R1+0x22fc] ;  /* 0x0022fc0001087983 */ /* 0x000e680000300800 */
[----:B------:R-:W4:Y:S04]  /*b2890*/  LDL.LU.64 R162, [R1+0x568] ;  /* 0x0005680001a27983 */ /* 0x000f280000300a00 */
[----:B------:R-:W4:Y:S04]  /*b28a0*/  LDL.LU R57, [R1+0xbd0] ;  /* 0x000bd00001397983 */ /* 0x000f280000300800 */
[----:B------:R-:W-:Y:S04]  /*b28b0*/  @P2 STG.E desc[UR60][R156.64], R154 ;  /* 0x0000009a9c002986 */ /* 0x000fe8000c10193c */
[----:B------:R-:W4:Y:S01]  /*b28c0*/  LDL.LU.64 R142, [R1+0x560] ;  /* 0x00056000018e7983 */ /* 0x000f220000300a00 */
[----:B------:R-:W-:-:S03]  /*b28d0*/  ISETP.LT.AND P6, PT, R136, R138, !P0 ;  /* 0x0000008a8800720c */ /* 0x000fc600047c1270 */
[----:B------:R-:W4:Y:S01]  /*b28e0*/  LDL.LU R161, [R1+0xbe4] ;  /* 0x000be40001a17983 */ /* 0x000f220000300800 */
[----:B------:R-:W1:Y:S03]  /*b28f0*/  LDC R136, c[0x0][0x22c] ;  /* 0x00008b00ff887b82 */ /* 0x000e660000000800 */
[----:B------:R3:W-:Y:S04]  /*b2900*/  @P4 STG.E desc[UR60][R146.64], R155 ;  /* 0x0000009b92004986 */ /* 0x0007e8000c10193c */
[----:B------:R-:W-:Y:S01]  /*b2910*/  @P3 STG.E desc[UR60][R144.64], R122 ;  /* 0x0000007a90003986 */ /* 0x000fe2000c10193c */
[----:B------:R-:W1:Y:S03]  /*b2920*/  LDC R138, c[0x0][0x22c] ;  /* 0x00008b00ff8a7b82 */ /* 0x000e660000000800 */
[----:B------:R1:W-:Y:S04]  /*b2930*/  @P6 STG.E desc[UR60][R166.64], R123 ;  /* 0x0000007ba6006986 */ /* 0x0003e8000c10193c */
[----:B---3--:R-:W3:Y:S01]  /*b2940*/  LDL.LU.64 R154, [R1+0x558] ;  /* 0x00055800019a7983 */ /* 0x008ee20000300a00 */
[----:B------:R-:W-:-:S02]  /*b2950*/  ISETP.LT.AND P2, PT, R56, R137, !P0 ;  /* 0x000000893800720c */ /* 0x000fc40004741270 */
[----:B------:R-:W3:Y:S01]  /*b2960*/  LDC R56, c[0x0][0x22c] ;  /* 0x00008b00ff387b82 */ /* 0x000ee20000000800 */
[----:B--2---:R-:W-:-:S07]  /*b2970*/  ISETP.LT.AND P5, PT, R125, R252, !P0 ;  /* 0x000000fc7d00720c */ /* 0x004fce00047a1270 */
[----:B------:R-:W2:Y:S03]  /*b2980*/  LDC R252, c[0x0][0x22c] ;  /* 0x00008b00fffc7b82 */ /* 0x000ea60000000800 */
[----:B------:R1:W-:Y:S05]  /*b2990*/  @P2 STG.E desc[UR60][R164.64], R9 ;  /* 0x00000009a4002986 */ /* 0x0003ea000c10193c */
[----:B------:R-:W2:Y:S01]  /*b29a0*/  LDC R137, c[0x0][0x22c] ;  /* 0x00008b00ff897b82 */ /* 0x000ea20000000800 */
[----:B----4-:R-:W-:Y:S02]  /*b29b0*/  ISETP.LT.AND P4, PT, R10, R0, !P0 ;  /* 0x000000000a00720c */ /* 0x010fe40004781270 */
[----:B------:R-:W4:Y:S05]  /*b29c0*/  LDL.LU R10, [R1+0xbd4] ;  /* 0x000bd400010a7983 */ /* 0x000f2a0000300800 */
[----:B------:R-:W2:Y:S01]  /*b29d0*/  LDC R0, c[0x0][0x22c] ;  /* 0x00008b00ff007b82 */ /* 0x000ea20000000800 */
[----:B-1----:R-:W-:-:S02]  /*b29e0*/  ISETP.LT.AND P3, PT, R8, R11, !P0 ;  /* 0x0000000b0800720c */ /* 0x002fc40004761270 */
[----:B------:R-:W3:Y:S04]  /*b29f0*/  LDL.LU R11, [R1+0x22f8] ;  /* 0x0022f800010b7983 */ /* 0x000ee80000300800 */
[----:B------:R-:W2:Y:S04]  /*b2a00*/  LDL.LU R125, [R1+0x22f4] ;  /* 0x0022f400017d7983 */ /* 0x000ea80000300800 */
[----:B------:R-:W4:Y:S04]  /*b2a10*/  LDL.LU.64 R122, [R1+0x550] ;  /* 0x00055000017a7983 */ /* 0x000f280000300a00 */
[----:B------:R-:W4:Y:S04]  /*b2a20*/  LDL.LU R8, [R1+0xbe8] ;  /* 0x000be80001087983 */ /* 0x000f280000300800 */
        /* <DEDUP_REMOVED lines=8> */
[----:B-1----:R-:W4:Y:S04]  /*b2ab0*/  LDL.LU R57, [R1+0x22ec] ;  /* 0x0022ec0001397983 */ /* 0x002f280000300800 */
[----:B------:R-:W4:Y:S04]  /*b2ac0*/  LDL.LU.64 R166, [R1+0x510] ;  /* 0x0005100001a67983 */ /* 0x000f280000300a00 */
[----:B------:R-:W4:Y:S04]  /*b2ad0*/  LDL.LU R165, [R1+0xbc0] ;  /* 0x000bc00001a57983 */ /* 0x000f280000300800 */
[----:B------:R-:W4:Y:S04]  /*b2ae0*/  LDL.LU R140, [R1+0x22e8] ;  /* 0x0022e800018c7983 */ /* 0x000f280000300800 */
[----:B------:R-:W4:Y:S04]  /*b2af0*/  LDL.LU.64 R162, [R1+0x508] ;  /* 0x0005080001a27983 */ /* 0x000f280000300a00 */
[----:B------:R-:W-:Y:S01]  /*b2b00*/  @P4 STG.E desc[UR60][R142.64], R161 ;  /* 0x000000a18e004986 */ /* 0x000fe2000c10193c */
[----:B---3--:R-:W-:-:S03]  /*b2b10*/  ISETP.LT.AND P2, PT, R11, R124, !P0 ;  /* 0x0000007c0b00720c */ /* 0x008fc60004741270 */
[----:B------:R-:W3:Y:S01]  /*b2b20*/  LDL.LU R11, [R1+0xbb0] ;  /* 0x000bb000010b7983 */ /* 0x000ee20000300800 */
[----:B------:R-:W1:Y:S01]  /*b2b30*/  LDC R124, c[0x0][0x22c] ;  /* 0x00008b00ff7c7b82 */ /* 0x000e620000000800 */
[----:B--2---:R-:W-:Y:S02]  /*b2b40*/  ISETP.LT.AND P6, PT, R125, R136, !P0 ;  /* 0x000000887d00720c */ /* 0x004fe400047c1270 */
[----:B------:R-:W2:Y:S01]  /*b2b50*/  LDL.LU R136, [R1+0x22e4] ;  /* 0x0022e40001887983 */ /* 0x000ea20000300800 */
[----:B----4-:R-:W-:-:S03]  /*b2b60*/  ISETP.LT.AND P4, PT, R9, R56, !P0 ;  /* 0x000000380900720c */ /* 0x010fc60004781270 */
[----:B------:R4:W-:Y:S01]  /*b2b70*/  @P3 STG.E desc[UR60][R154.64], R10 ;  /* 0x0000000a9a003986 */ /* 0x0009e2000c10193c */
[----:B------:R-:W3:Y:S03]  /*b2b80*/  LDC R125, c[0x0][0x22c] ;  /* 0x00008b00ff7d7b82 */ /* 0x000ee60000000800 */
[----:B------:R-:W1:Y:S04]  /*b2b90*/  LDL.LU R56, [R1+0x22e0] ;  /* 0x0022e00001387983 */ /* 0x000e680000300800 */
[----:B------:R-:W3:Y:S04]  /*b2ba0*/  LDL.LU R9, [R1+0x22dc] ;  /* 0x0022dc0001097983 */ /* 0x000ee80000300800 */
[----:B----4-:R-:W4:Y:S04]  /*b2bb0*/  LDL.LU R10, [R1+0x22d8] ;  /* 0x0022d800010a7983 */ /* 0x010f280000300800 */
[----:B------:R-:W4:Y:S04]  /*b2bc0*/  LDL.LU.64 R154, [R1+0x500] ;  /* 0x00050000019a7983 */ /* 0x000f280000300a00 */
[----:B------:R2:W-:Y:S04]  /*b2bd0*/  @P2 STG.E desc[UR60][R122.64], R8 ;  /* 0x000000087a002986 */ /* 0x0005e8000c10193c */
[----:B------:R-:W-:Y:S01]  /*b2be0*/  @P6 STG.E desc[UR60][R158.64], R146 ;  /* 0x000000929e006986 */ /* 0x000fe2000c10193c */
[----:B------:R-:W-:-:S03]  /*b2bf0*/  ISETP.LT.AND P5, PT, R57, R252, !P0 ;  /* 0x000000fc3900720c */ /* 0x000fc600047a1270 */
[----:B------:R-:W-:Y:S01]  /*b2c00*/  @P4 STG.E desc[UR60][R156.64], R147 ;  /* 0x000000939c004986 */ /* 0x000fe2000c10193c */
[----:B------:R-:W4:Y:S03]  /*b2c10*/  LDC R252, c[0x0][0x22c] ;  /* 0x00008b00fffc7b82 */ /* 0x000f260000000800 */
[----:B------:R-:W4:Y:S04]  /*b2c20*/  LDL.LU R57, [R1+0xbc4] ;  /* 0x000bc40001397983 */ /* 0x000f280000300800 */
[----:B--2---:R-:W2:Y:S01]  /*b2c30*/  LDL.LU.64 R122, [R1+0x4f8] ;  /* 0x0004f800017a7983 */ /* 0x004ea20000300a00 */
[----:B------:R-:W-:-:S03]  /*b2c40*/  ISETP.LT.AND P3, PT, R140, R0, !P0 ;  /* 0x000000008c00720c */ /* 0x000fc60004761270 */
[----:B------:R-:W2:Y:S01]  /*b2c50*/  LDL.LU R8, [R1+0xbb4] ;  /* 0x000bb40001087983 */ /* 0x000ea20000300800 */
[----:B------:R-:W2:Y:S03]  /*b2c60*/  LDC R0, c[0x0][0x22c] ;  /* 0x00008b00ff007b82 */ /* 0x000ea60000000800 */
[----:B------:R-:W-:Y:S06]  /*b2c70*/  @P5 STG.E desc[UR60][R144.64], R164 ;  /* 0x000000a490005986 */ /* 0x000fec000c10193c */
[----:B------:R-:W-:Y:S01]  /*b2c80*/  @P3 STG.E desc[UR60][R166.64], R165 ;  /* 0x000000a5a6003986 */ /* 0x000fe2000c10193c */
[----:B-1----:R-:W-:-:S03]  /*b2c90*/  ISETP.LT.AND P4, PT, R56, R124, !P0 ;  /* 0x0000007c3800720c */ /* 0x002fc60004781270 */
[----:B------:R-:W2:Y:S01]  /*b2ca0*/  LDL.LU R124, [R1+0x22d4] ;  /* 0x0022d400017c7983 */ /* 0x000ea20000300800 */
[----:B---3--:R-:W-:-:S03]  /*b2cb0*/  ISETP.LT.AND P3, PT, R9, R138, !P0 ;  /* 0x0000008a0900720c */ /* 0x008fc60004761270 */
[----:B------:R-:W3:Y:S01]  /*b2cc0*/  LDL.LU R56, [R1+0x22d0] ;  /* 0x0022d00001387983 */ /* 0x000ee20000300800 */
[----:B------:R-:W-:Y:S01]  /*b2cd0*/  ISETP.LT.AND P2, PT, R136, R139, !P0 ;  /* 0x0000008b8800720c */ /* 0x000fe20004741270 */
[----:B------:R-:W1:Y:S02]  /*b2ce0*/  LDC R138, c[0x0][0x22c] ;  /* 0x00008b00ff8a7b82 */ /* 0x000e640000000800 */
[----:B------:R-:W3:Y:S01]  /*b2cf0*/  LDL.LU R9, [R1+0x22cc] ;  /* 0x0022cc0001097983 */ /* 0x000ee20000300800 */
[----:B----4-:R-:W-:-:S05]  /*b2d00*/  ISETP.LT.AND P6, PT, R10, R137, !P0 ;  /* 0x000000890a00720c */ /* 0x010fca00047c1270 */
[----:B------:R-:W4:Y:S04]  /*b2d10*/  LDC R136, c[0x0][0x22c] ;  /* 0x00008b00ff887b82 */ /* 0x000f280000000800 */
[----:B------:R1:W-:Y:S04]  /*b2d20*/  @P2 STG.E desc[UR60][R162.64], R11 ;  /* 0x0000000ba2002986 */ /* 0x0003e8000c10193c */
[----:B------:R-:W4:Y:S01]  /*b2d30*/  LDC R137, c[0x0][0x22c] ;  /* 0x00008b00ff897b82 */ /* 0x000f220000000800 */
[----:B-1----:R-:W4:Y:S04]  /*b2d40*/  LDL.LU.64 R10, [R1+0x4f0] ;  /* 0x0004f000010a7983 */ /* 0x002f280000300a00 */
[----:B------:R-:W4:Y:S04]  /*b2d50*/  LDL.LU.64 R152, [R1+0x4e8] ;  /* 0x0004e80001987983 */ /* 0x000f280000300a00 */
[----:B------:R-:W4:Y:S04]  /*b2d60*/  LDL.LU R160, [R1+0xbb8] ;  /* 0x000bb80001a07983 */ /* 0x000f280000300800 */
[----:B------:R-:W4:Y:S04]  /*b2d70*/  LDL.LU.64 R142, [R1+0x4e0] ;  /* 0x0004e000018e7983 */ /* 0x000f280000300a00 */
[----:B------:R-:W4:Y:S04]  /*b2d80*/  LDL.LU R161, [R1+0xbcc] ;  /* 0x000bcc0001a17983 */ /* 0x000f280000300800 */
[----:B------:R-:W4:Y:S04]  /*b2d90*/  LDL.LU.64 R158, [R1+0x4d8] ;  /* 0x0004d800019e7983 */ /* 0x000f280000300a00 */
[----:B------:R-:W4:Y:S04]  /*b2da0*/  LDL.LU R144, [R1+0xbbc] ;  /* 0x000bbc0001907983 */ /* 0x000f280000300800 */
[----:B------:R-:W4:Y:S04]  /*b2db0*/  LDL.LU.64 R162, [R1+0x4d0] ;  /* 0x0004d00001a27983 */ /* 0x000f280000300a00 */
[----:B------:R1:W-:Y:S04]  /*b2dc0*/  @P4 STG.E desc[UR60][R154.64], R57 ;  /* 0x000000399a004986 */ /* 0x0003e8000c10193c */
[----:B--2---:R2:W-:Y:S01]  /*b2dd0*/  @P3 STG.E desc[UR60][R122.64], R8 ;  /* 0x000000087a003986 */ /* 0x0045e2000c10193c */
[----:B------:R-:W-:-:S03]  /*b2de0*/  ISETP.LT.AND P2, PT, R124, R125, !P0 ;  /* 0x0000007d7c00720c */ /* 0x000fc60004741270 */
[----:B------:R-:W4:Y:S01]  /*b2df0*/  LDL.LU R124, [R1+0xba0] ;  /* 0x000ba000017c7983 */ /* 0x000f220000300800 */
[----:B---3--:R-:W-:-:S03]  /*b2e00*/  ISETP.LT.AND P4, PT, R9, R0, !P0 ;  /* 0x000000000900720c */ /* 0x008fc60004781270 */
[----:B------:R-:W4:Y:S04]  /*b2e10*/  LDL.LU R0, [R1+0xbc8] ;  /* 0x000bc80001007983 */ /* 0x000f280000300800 */
[----:B------:R-:W3:Y:S01]  /*b2e20*/  LDL.LU R140, [R1+0x22c8] ;  /* 0x0022c800018c7983 */ /* 0x000ee20000300800 */
[----:B------:R-:W-:Y:S02]  /*b2e30*/  ISETP.LT.AND P5, PT, R56, R252, !P0 ;  /* 0x000000fc3800720c */ /* 0x000fe400047a1270 */
[----:B------:R-:W3:Y:S01]  /*b2e40*/  LDC R252, c[0x0][0x22c] ;  /* 0x00008b00fffc7b82 */ /* 0x000ee20000000800 */
[----:B-1----:R-:W3:Y:S04]  /*b2e50*/  LDL.LU.64 R154, [R1+0x4c8] ;  /* 0x0004c800019a7983 */ /* 0x002ee80000300a00 */
[----:B------:R-:W3:Y:S04]  /*b2e60*/  LDL.LU R57, [R1+0xb90] ;  /* 0x000b900001397983 */ /* 0x000ee80000300800 */
[----:B--2---:R-:W2:Y:S04]  /*b2e70*/  LDL.LU R122, [R1+0x22c4] ;  /* 0x0022c400017a7983 */ /* 0x004ea80000300800 */
        /* <DEDUP_REMOVED lines=11> */
[----:B----4-:R1:W-:Y:S01]  /*b2f30*/  @P6 STG.E desc[UR60][R10.64], R0 ;  /* 0x000000000a006986 */ /* 0x0103e2000c10193c */
[----:B---3--:R-:W-:-:S03]  /*b2f40*/  ISETP.LT.AND P3, PT, R140, R252, !P0 ;  /* 0x000000fc8c00720c */ /* 0x008fc60004761270 */
[----:B------:R-:W-:Y:S01]  /*b2f50*/  @P2 STG.E desc[UR60][R152.64], R160 ;  /* 0x000000a098002986 */ /* 0x000fe2000c10193c */
[----:B------:R-:W3:Y:S03]  /*b2f60*/  LDC R252, c[0x0][0x22c] ;  /* 0x00008b00fffc7b82 */ /* 0x000ee60000000800 */
[----:B------:R-:W-:Y:S04]  /*b2f70*/  @P5 STG.E desc[UR60][R142.64], R161 ;  /* 0x000000a18e005986 */ /* 0x000fe8000c10193c */
[----:B-1----:R-:W4:Y:S01]  /*b2f80*/  LDL.LU.64 R10, [R1+0x2750] ;  /* 0x00275000010a7983 */ /* 0x002f220000300a00 */
[----:B------:R-:W1:Y:S01]  /*b2f90*/  LDC R0, c[0x0][0x22c] ;  /* 0x00008b00ff007b82 */ /* 0x000e620000000800 */
[----:B--2---:R-:W-:-:S02]  /*b2fa0*/  ISETP.LT.AND P2, PT, R122, R136, !P0 ;  /* 0x000000887a00720c */ /* 0x004fc40004741270 */
[----:B------:R-:W1:Y:S04]  /*b2fb0*/  LDL.LU R140, [R1+0x22b4] ;  /* 0x0022b400018c7983 */ /* 0x000e680000300800 */
[----:B------:R-:W2:Y:S01]  /*b2fc0*/  LDL.LU R136, [R1+0x22b0] ;  /* 0x0022b00001887983 */ /* 0x000ea20000300800 */
[----:B------:R-:W3:Y:S01]  /*b2fd0*/  LDC R122, c[0x0][0x22c] ;  /* 0x00008b00ff7a7b82 */ /* 0x000ee20000000800 */
[----:B------:R-:W-:Y:S02]  /*b2fe0*/  ISETP.LT.AND P5, PT, R56, R138, !P0 ;  /* 0x0000008a3800720c */ /* 0x000fe400047a1270 */
[----:B------:R-:W4:Y:S04]  /*b2ff0*/  LDL.LU R56, [R1+0x22ac] ;  /* 0x0022ac0001387983 */ /* 0x000f280000300800 */
[----:B------:R-:W-:Y:S01]  /*b3000*/  @P4 STG.E desc[UR60][R158.64], R144 ;  /* 0x000000909e004986 */ /* 0x000fe2000c10193c */
[----:B------:R-:W-:Y:S01]  /*b3010*/  ISETP.LT.AND P4, PT, R139, R141, !P0 ;  /* 0x0000008d8b00720c */ /* 0x000fe20004781270 */
[----:B------:R-:W1:Y:S02]  /*b3020*/  LDC R138, c[0x0][0x22c] ;  /* 0x00008b00ff8a7b82 */ /* 0x000e640000000800 */
[----:B------:R3:W-:Y:S04]  /*b3030*/  @P3 STG.E desc[UR60][R162.64], R124 ;  /* 0x0000007ca2003986 */ /* 0x0007e8000c10193c */
[----:B------:R3:W-:Y:S02]  /*b3040*/  @P2 STG.E desc[UR60][R154.64], R57 ;  /* 0x000000399a002986 */ /* 0x0007e4000c10193c */
[----:B------:R-:W1:Y:S02]  /*b3050*/  LDC R139, c[0x0][0x22c] ;  /* 0x00008b00ff8b7b82 */ /* 0x000e640000000800 */
[----:B---3--:R-:W3:Y:S04]  /*b3060*/  LDL.LU.64 R162, [R1+0x4a0] ;  /* 0x0004a00001a27983 */ /* 0x008ee80000300a00 */
[----:B------:R-:W3:Y:S04]  /*b3070*/  LDL.LU R124, [R1+0xbac] ;  /* 0x000bac00017c7983 */ /* 0x000ee80000300800 */
[----:B------:R-:W3:Y:S04]  /*b3080*/  LDL.LU.64 R154, [R1+0x498] ;  /* 0x00049800019a7983 */ /* 0x000ee80000300a00 */
[----:B------:R-:W3:Y:S04]  /*b3090*/  LDL.LU R57, [R1+0xb9c] ;  /* 0x000b9c0001397983 */ /* 0x000ee80000300800 */
[----:B------:R1:W-:Y:S04]  /*b30a0*/  @P4 STG.E desc[UR60][R156.64], R9 ;  /* 0x000000099c004986 */ /* 0x0003e8000c10193c */
[----:B-1----:R-:W3:Y:S01]  /*b30b0*/  LDL.LU R9, [R1+0x22a8] ;  /* 0x0022a80001097983 */ /* 0x002ee20000300800 */
[----:B--2---:R-:W-:-:S03]  /*b30c0*/  ISETP.LT.AND P2, PT, R136, R137, !P0 ;  /* 0x000000898800720c */ /* 0x004fc60004741270 */
[----:B------:R-:W2:Y:S01]  /*b30d0*/  LDL.LU R136, [R1+0x22a4] ;  /* 0x0022a40001887983 */ /* 0x000ea20000300800 */
[----:B------:R-:W-:Y:S01]  /*b30e0*/  ISETP.LT.AND P6, PT, R123, R252, !P0 ;  /* 0x000000fc7b00720c */ /* 0x000fe200047c1270 */
[----:B------:R-:W1:Y:S01]  /*b30f0*/  LDC R137, c[0x0][0x22c] ;  /* 0x00008b00ff897b82 */ /* 0x000e620000000800 */
[----:B----4-:R-:W-:Y:S02]  /*b3100*/  ISETP.LT.AND P4, PT, R56, R122, !P0 ;  /* 0x0000007a3800720c */ /* 0x010fe40004781270 */
[----:B------:R-:W4:Y:S01]  /*b3110*/  LDL.LU R56, [R1+0x22a0] ;  /* 0x0022a00001387983 */ /* 0x000f220000300800 */
[----:B------:R-:W-:-:S03]  /*b3120*/  ISETP.LT.AND P3, PT, R140, R0, !P0 ;  /* 0x000000008c00720c */ /* 0x000fc60004761270 */
[----:B------:R-:W2:Y:S01]  /*b3130*/  LDL.LU R122, [R1+0x229c] ;  /* 0x00229c00017a7983 */ /* 0x000ea20000300800 */
[----:B------:R-:W4:Y:S03]  /*b3140*/  LDC R123, c[0x0][0x22c] ;  /* 0x00008b00ff7b7b82 */ /* 0x000f260000000800 */
[----:B------:R-:W-:Y:S04]  /*b3150*/  @P5 STG.E desc[UR60][R146.64], R145 ;  /* 0x0000009192005986 */ /* 0x000fe8000c10193c */
[----:B------:R-:W-:Y:S01]  /*b3160*/  @P6 STG.E desc[UR60][R166.64], R125 ;  /* 0x0000007da6006986 */ /* 0x000fe2000c10193c */
[----:B------:R-:W2:Y:S03]  /*b3170*/  LDC R252, c[0x0][0x22c] ;  /* 0x00008b00fffc7b82 */ /* 0x000ea60000000800 */
[----:B------:R3:W-:Y:S04]  /*b3180*/  @P3 STG.E desc[UR60][R164.64], R8 ;  /* 0x00000008a4003986 */ /* 0x0007e8000c10193c */
[----:B------:R-:W2:Y:S01]  /*b3190*/  LDL.LU.64 R142, [R1+0x490] ;  /* 0x00049000018e7983 */ /* 0x000ea20000300a00 */
[----:B------:R-:W1:Y:S03]  /*b31a0*/  LDC R0, c[0x0][0x22c] ;  /* 0x00008b00ff007b82 */ /* 0x000e660000000800 */
[----:B---3--:R-:W3:Y:S05]  /*b31b0*/  LDL.LU R8, [R1+0xb80] ;  /* 0x000b800001087983 */ /* 0x008eea0000300800 */
[----:B------:R-:W1:Y:S01]  /*b31c0*/  LDC R125, c[0x0][0x22c] ;  /* 0x00008b00ff7d7b82 */ /* 0x000e620000000800 */
[----:B------:R-:W3:Y:S04]  /*b31d0*/  LDL.LU.64 R160, [R1+0x488] ;  /* 0x0004880001a07983 */ /* 0x000ee80000300a00 */
[----:B------:R-:W3:Y:S03]  /*b31e0*/  LDL.LU R156, [R1+0xb70] ;  /* 0x000b7000019c7983 */ /* 0x000ee60000300800 */
[----:B------:R-:W1:Y:S01]  /*b31f0*/  LDC R140, c[0x0][0x22c] ;  /* 0x00008b00ff8c7b82 */ /* 0x000e620000000800 */
[----:B------:R-:W3:Y:S04]  /*b3200*/  LDL.LU.64 R158, [R1+0x480] ;  /* 0x00048000019e7983 */ /* 0x000ee80000300a00 */
[----:B------:R-:W3:Y:S01]  /*b3210*/  LDL.LU R157, [R1+0xb84] ;  /* 0x000b8400019d7983 */ /* 0x000ee20000300800 */
[----:B------:R-:W-:-:S03]  /*b3220*/  ISETP.LT.AND P3, PT, R9, R139, !P0 ;  /* 0x0000008b0900720c */ /* 0x000fc60004761270 */
[----:B------:R-:W3:Y:S04]  /*b3230*/  LDL.LU.64 R146, [R1+0x478] ;  /* 0x0004780001927983 */ /* 0x000ee80000300a00 */
[----:B------:R-:W3:Y:S04]  /*b3240*/  LDL.LU R166, [R1+0xb74] ;  /* 0x000b740001a67983 */ /* 0x000ee80000300800 */
[----:B------:R-:W1:Y:S04]  /*b3250*/  LDL.LU R9, [R1+0x2298] ;  /* 0x0022980001097983 */ /* 0x000e680000300800 */
[----:B------:R-:W3:Y:S04]  /*b3260*/  LDL.LU.64 R144, [R1+0x470] ;  /* 0x0004700001907983 */ /* 0x000ee80000300a00 */
[----:B------:R-:W3:Y:S04]  /*b3270*/  LDL.LU R167, [R1+0xb88] ;  /* 0x000b880001a77983 */ /* 0x000ee80000300800 */
[----:B------:R4:W-:Y:S04]  /*b3280*/  @P2 STG.E desc[UR60][R162.64], R124 ;  /* 0x0000007ca2002986 */ /* 0x0009e8000c10193c */
[----:B------:R-:W3:Y:S04]  /*b3290*/  LDL.LU.64 R164, [R1+0x468] ;  /* 0x0004680001a47983 */ /* 0x000ee80000300a00 */
[----:B------:R2:W-:Y:S04]  /*b32a0*/  @P4 STG.E desc[UR60][R154.64], R57 ;  /* 0x000000399a004986 */ /* 0x0005e8000c10193c */
[----:B----4-:R-:W4:Y:S01]  /*b32b0*/  LDL.LU R124, [R1+0xb78] ;  /* 0x000b7800017c7983 */ /* 0x010f220000300800 */
[----:B------:R-:W-:-:S03]  /*b32c0*/  ISETP.LT.AND P2, PT, R56, R123, !P0 ;  /* 0x0000007b3800720c */ /* 0x000fc60004741270 */
[----:B------:R-:W4:Y:S04]  /*b32d0*/  LDL.LU R56, [R1+0x2294] ;  /* 0x0022940001387983 */ /* 0x000f280000300800 */
[----:B--2---:R-:W2:Y:S01]  /*b32e0*/  LDL.LU R57, [R1+0x2290] ;  /* 0x0022900001397983 */ /* 0x004ea20000300800 */
[----:B------:R-:W-:Y:S02]  /*b32f0*/  ISETP.LT.AND P5, PT, R122, R252, !P0 ;  /* 0x000000fc7a00720c */ /* 0x000fe400047a1270 */
[----:B------:R-:W-:Y:S01]  /*b3300*/  ISETP.LT.AND P6, PT, R136, R138, !P0 ;  /* 0x0000008a8800720c */ /* 0x000fe200047c1270 */
[----:B------:R-:W2:Y:S01]  /*b3310*/  LDL.LU R139, [R1+0x228c] ;  /* 0x00228c00018b7983 */ /* 0x000ea20000300800 */
[----:B------:R-:W2:Y:S03]  /*b3320*/  LDC R138, c[0x0][0x22c] ;  /* 0x00008b00ff8a7b82 */ /* 0x000ea60000000800 */
[----:B------:R-:W2:Y:S04]  /*b3330*/  LDL.LU R122, [R1+0x2288] ;  /* 0x00228800017a7983 */ /* 0x000ea80000300800 */
[----:B------:R-:W2:Y:S01]  /*b3340*/  LDL.LU.64 R162, [R1+0x460] ;  /* 0x0004600001a27983 */ /* 0x000ea20000300a00 */
[----:B------:R-:W2:Y:S03]  /*b3350*/  LDC R136, c[0x0][0x22c] ;  /* 0x00008b00ff887b82 */ /* 0x000ea60000000800 */
[----:B------:R-:W2:Y:S04]  /*b3360*/  LDL.LU R123, [R1+0xb8c] ;  /* 0x000b8c00017b7983 */ /* 0x000ea80000300800 */
[----:B------:R-:W2:Y:S01]  /*b3370*/  LDL.LU.64 R154, [R1+0x458] ;  /* 0x00045800019a7983 */ /* 0x000ea20000300a00 */
[----:B------:R-:W2:Y:S03]  /*b3380*/  LDC R252, c[0x0][0x22c] ;  /* 0x00008b00fffc7b82 */ /* 0x000ea60000000800 */
[----:B---3--:R3:W-:Y:S04]  /*b3390*/  @P3 STG.E desc[UR60][R142.64], R8 ;  /* 0x000000088e003986 */ /* 0x0087e8000c10193c */
[----:B------:R2:W-:Y:S01]  /*b33a0*/  @P6 STG.E desc[UR60][R160.64], R156 ;  /* 0x0000009ca0006986 */ /* 0x0005e2000c10193c */
[----:B---3--:R-:W3:Y:S03]  /*b33b0*/  LDC R142, c[0x0][0x22c] ;  /* 0x00008b00ff8e7b82 */ /* 0x008ee60000000800 */
[----:B------:R3:W-:Y:S01]  /*b33c0*/  @P2 STG.E desc[UR60][R158.64], R157 ;  /* 0x0000009d9e002986 */ /* 0x0007e2000c10193c */
[----:B-1----:R-:W-:-:S03]  /*b33d0*/  ISETP.LT.AND P4, PT, R9, R0, !P0 ;  /* 0x000000000900720c */ /* 0x002fc60004781270 */
[----:B------:R-:W3:Y:S01]  /*b33e0*/  LDL.LU R9, [R1+0xb7c] ;  /* 0x000b7c0001097983 */ /* 0x000ee20000300800 */
[----:B------:R-:W1:Y:S03]  /*b33f0*/  LDC R0, c[0x0][0x22c] ;  /* 0x00008b00ff007b82 */ /* 0x000e660000000800 */
[----:B------:R-:W3:Y:S01]  /*b3400*/  LDL.LU R8, [R1+0xb60] ;  /* 0x000b600001087983 */ /* 0x000ee20000300800 */
[----:B----4-:R-:W-:-:S03]  /*b3410*/  ISETP.LT.AND P3, PT, R56, R137, !P0 ;  /* 0x000000893800720c */ /* 0x010fc60004761270 */
[----:B------:R-:W4:Y:S01]  /*b3420*/  LDL.LU R56, [R1+0x2284] ;  /* 0x0022840001387983 */ /* 0x000f220000300800 */
[----:B------:R-:W1:Y:S01]  /*b3430*/  LDC R137, c[0x0][0x22c] ;  /* 0x00008b00ff897b82 */ /* 0x000e620000000800 */
[----:B--2---:R-:W-:Y:S02]  /*b3440*/  ISETP.LT.AND P2, PT, R57, R125, !P0 ;  /* 0x0000007d3900720c */ /* 0x004fe40004741270 */
[----:B------:R-:W2:Y:S04]  /*b3450*/  LDL.LU R125, [R1+0x2280] ;  /* 0x00228000017d7983 */ /* 0x000ea80000300800 */
[----:B------:R-:W-:Y:S04]  /*b3460*/  @P5 STG.E desc[UR60][R146.64], R166 ;  /* 0x000000a692005986 */ /* 0x000fe8000c10193c */
[----:B------:R-:W1:Y:S04]  /*b3470*/  LDL.LU R57, [R1+0x227c] ;  /* 0x00227c0001397983 */ /* 0x000e680000300800 */
[----:B------:R-:W-:Y:S01]  /*b3480*/  @P4 STG.E desc[UR60][R144.64], R167 ;  /* 0x000000a790004986 */ /* 0x000fe2000c10193c */
[----:B------:R-:W-:-:S03]  /*b3490*/  ISETP.LT.AND P4, PT, R139, R140, !P0 ;  /* 0x0000008c8b00720c */ /* 0x000fc60004781270 */
[----:B------:R-:W4:Y:S04]  /*b34a0*/  LDL.LU.64 R152, [R1+0x448] ;  /* 0x0004480001987983 */ /* 0x000f280000300a00 */
[----:B------:R-:W4:Y:S04]  /*b34b0*/  LDL.LU R160, [R1+0xb50] ;  /* 0x000b500001a07983 */ /* 0x000f280000300800 */
[----:B------:R-:W4:Y:S04]  /*b34c0*/  LDL.LU.64 R140, [R1+0x440] ;  /* 0x00044000018c7983 */ /* 0x000f280000300a00 */
[----:B------:R-:W4:Y:S04]  /*b34d0*/  LDL.LU R161, [R1+0xb64] ;  /* 0x000b640001a17983 */ /* 0x000f280000300800 */
[----:B------:R3:W-:Y:S04]  /*b34e0*/  @P3 STG.E desc[UR60][R164.64], R124 ;  /* 0x0000007ca4003986 */ /* 0x0007e8000c10193c */
[----:B---3--:R-:W3:Y:S01]  /*b34f0*/  LDL.LU.64 R158, [R1+0x438] ;  /* 0x00043800019e7983 */ /* 0x008ee20000300a00 */
[----:B------:R-:W-:-:S02]  /*b3500*/  ISETP.LT.AND P5, PT, R122, R138, !P0 ;  /* 0x0000008a7a00720c */ /* 0x000fc400047a1270 */
[----:B------:R-:W3:Y:S01]  /*b3510*/  LDC R122, c[0x0][0x22c] ;  /* 0x00008b00ff7a7b82 */ /* 0x000ee20000000800 */
[----:B------:R2:W-:Y:S04]  /*b3520*/  @P2 STG.E desc[UR60][R162.64], R123 ;  /* 0x0000007ba2002986 */ /* 0x0005e8000c10193c */
[----:B------:R-:W3:Y:S03]  /*b3530*/  LDL.LU R124, [R1+0xb54] ;  /* 0x000b5400017c7983 */ /* 0x000ee60000300800 */
[----:B------:R-:W3:Y:S01]  /*b3540*/  LDC R138, c[0x0][0x22c] ;  /* 0x00008b00ff8a7b82 */ /* 0x000ee20000000800 */
[----:B--2---:R-:W2:Y:S04]  /*b3550*/  LDL.LU.64 R162, [R1+0x430] ;  /* 0x0004300001a27983 */ /* 0x004ea80000300a00 */
[----:B------:R-:W2:Y:S04]  /*b3560*/  LDL.LU R123, [R1+0xb68] ;  /* 0x000b6800017b7983 */ /* 0x000ea80000300800 */
[----:B------:R-:W3:Y:S04]  /*b3570*/  LDL.LU R139, [R1+0x2278] ;  /* 0x00227800018b7983 */ /* 0x000ee80000300800 */
[----:B------:R-:W-:Y:S04]  /*b3580*/  @P4 STG.E desc[UR60][R154.64], R9 ;  /* 0x000000099a004986 */ /* 0x000fe8000c10193c */
[----:B------:R1:W-:Y:S01]  /*b3590*/  @P5 STG.E desc[UR60][R10.64], R8 ;  /* 0x000000080a005986 */ /* 0x0003e2000c10193c */
[----:B------:R-:W-:-:S03]  /*b35a0*/  ISETP.LT.AND P3, PT, R125, R136, !P0 ;  /* 0x000000887d00720c */ /* 0x000fc60004761270 */
[----:B------:R-:W2:Y:S04]  /*b35b0*/  LDL.LU R136, [R1+0x2274] ;  /* 0x0022740001887983 */ /* 0x000ea80000300800 */
[----:B-1----:R-:W2:Y:S04]  /*b35c0*/  LDL.LU R11, [R1+0x2270] ;  /* 0x00227000010b7983 */ /* 0x002ea80000300800 */
[----:B------:R-:W2:Y:S04]  /*b35d0*/  LDL.LU R9, [R1+0x226c] ;  /* 0x00226c0001097983 */ /* 0x000ea80000300800 */
[----:B------:R-:W2:Y:S01]  /*b35e0*/  LDL.LU R10, [R1+0x2268] ;  /* 0x00226800010a7983 */ /* 0x000ea20000300800 */
[----:B----4-:R-:W-:-:S02]  /*b35f0*/  ISETP.LT.AND P6, PT, R56, R252, !P0 ;  /* 0x000000fc3800720c */ /* 0x010fc400047c1270 */
[----:B------:R-:W1:Y:S01]  /*b3600*/  LDC R56, c[0x0][0x22c] ;  /* 0x00008b00ff387b82 */ /* 0x000e620000000800 */
[----:B------:R-:W-:Y:S01]  /*b3610*/  ISETP.LT.AND P2, PT, R57, R0, !P0 ;  /* 0x000000003900720c */ /* 0x000fe20004741270 */
[----:B------:R-:W4:Y:S04]  /*b3620*/  LDL.LU.64 R164, [R1+0x428] ;  /* 0x0004280001a47983 */ /* 0x000f280000300a00 */
[----:B------:R-:W4:Y:S02]  /*b3630*/  LDL.LU R57, [R1+0xb58] ;  /* 0x000b580001397983 */ /* 0x000f240000300800 */
[----:B------:R-:W1:Y:S02]  /*b3640*/  LDC R252, c[0x0][0x22c] ;  /* 0x00008b00fffc7b82 */ /* 0x000e640000000800 */
[----:B------:R-:W4:Y:S04]  /*b3650*/  LDL.LU.64 R156, [R1+0x420] ;  /* 0x00042000019c7983 */ /* 0x000f280000300a00 */
[----:B------:R-:W4:Y:S02]  /*b3660*/  LDL.LU R166, [R1+0xb6c] ;  /* 0x000b6c0001a67983 */ /* 0x000f240000300800 */
[----:B------:R-:W4:Y:S02]  /*b3670*/  LDC R0, c[0x0][0x22c] ;  /* 0x00008b00ff007b82 */ /* 0x000f240000000800 */
[----:B------:R-:W4:Y:S04]  /*b3680*/  LDL.LU.64 R146, [R1+0x418] ;  /* 0x0004180001927983 */ /* 0x000f280000300a00 */
[----:B------:R-:W4:Y:S04]  /*b3690*/  LDL.LU R125, [R1+0xb5c] ;  /* 0x000b5c00017d7983 */ /* 0x000f280000300800 */
[----:B------:R-:W4:Y:S04]  /*b36a0*/  LDL.LU.64 R144, [R1+0x410] ;  /* 0x0004100001907983 */ /* 0x000f280000300a00 */
[----:B------:R-:W4:Y:S04]  /*b36b0*/  LDL.LU R167, [R1+0xb40] ;  /* 0x000b400001a77983 */ /* 0x000f280000300800 */
[----:B------:R-:W4:Y:S04]  /*b36c0*/  LDL.LU.64 R154, [R1+0x408] ;  /* 0x00040800019a7983 */ /* 0x000f280000300a00 */
[----:B------:R-:W4:Y:S01]  /*b36d0*/  LDL.LU R8, [R1+0xb30] ;  /* 0x000b300001087983 */ /* 0x000f220000300800 */
[----:B---3--:R-:W-:-:S03]  /*b36e0*/  ISETP.LT.AND P4, PT, R139, R142, !P0 ;  /* 0x0000008e8b00720c */ /* 0x008fc60004781270 */
[----:B------:R-:W3:Y:S01]  /*b36f0*/  LDL.LU R139, [R1+0x2264] ;  /* 0x00226400018b7983 */ /* 0x000ee20000300800 */
[----:B------:R-:W3:Y:S03]  /*b3700*/  LDC R142, c[0x0][0x22c] ;  /* 0x00008b00ff8e7b82 */ /* 0x000ee60000000800 */
[----:B------:R-:W-:Y:S04]  /*b3710*/  @P6 STG.E desc[UR60][R152.64], R160 ;  /* 0x000000a098006986 */ /* 0x000fe8000c10193c */
[----:B------:R-:W-:Y:S04]  /*b3720*/  @P3 STG.E desc[UR60][R140.64], R161 ;  /* 0x000000a18c003986 */ /* 0x000fe8000c10193c */
[----:B------:R1:W-:Y:S02]  /*b3730*/  @P2 STG.E desc[UR60][R158.64], R124 ;  /* 0x0000007c9e002986 */ /* 0x0003e4000c10193c */
[----:B-1----:R-:W1:Y:S01]  /*b3740*/  LDC R124, c[0x0][0x22c] ;  /* 0x00008b00ff7c7b82 */ /* 0x002e620000000800 */
[----:B--2---:R-:W-:-:S02]  /*b3750*/  ISETP.LT.AND P3, PT, R136, R137, !P0 ;  /* 0x000000898800720c */ /* 0x004fc40004761270 */
[----:B------:R-:W2:Y:S05]  /*b3760*/  LDL.LU R137, [R1+0x2260] ;  /* 0x0022600001897983 */ /* 0x000eaa0000300800 */
[----:B------:R-:W1:Y:S01]  /*b3770*/  LDC R136, c[0x0][0x22c] ;  /* 0x00008b00ff887b82 */ /* 0x000e620000000800 */
[----:B------:R-:W-:Y:S02]  /*b3780*/  ISETP.LT.AND P2, PT, R9, R56, !P0 ;  /* 0x000000380900720c */ /* 0x000fe40004741270 */
[----:B------:R-:W1:Y:S01]  /*b3790*/  LDL.LU R9, [R1+0x225c] ;  /* 0x00225c0001097983 */ /* 0x000e620000300800 */
[----:B------:R-:W-:-:S03]  /*b37a0*/  ISETP.LT.AND P5, PT, R10, R252, !P0 ;  /* 0x000000fc0a00720c */ /* 0x000fc600047a1270 */
[----:B------:R-:W2:Y:S01]  /*b37b0*/  LDL.LU R56, [R1+0x2258] ;  /* 0x0022580001387983 */ /* 0x000ea20000300800 */
[----:B------:R-:W-:Y:S01]  /*b37c0*/  ISETP.LT.AND P6, PT, R11, R122, !P0 ;  /* 0x0000007a0b00720c */ /* 0x000fe200047c1270 */
[----:B------:R-:W2:Y:S02]  /*b37d0*/  LDC R252, c[0x0][0x22c] ;  /* 0x00008b00fffc7b82 */ /* 0x000ea40000000800 */
[----:B------:R-:W2:Y:S06]  /*b37e0*/  LDL.LU R10, [R1+0x2254] ;  /* 0x00225400010a7983 */ /* 0x000eac0000300800 */
[----:B------:R-:W2:Y:S01]  /*b37f0*/  LDC R11, c[0x0][0x22c] ;  /* 0x00008b00ff0b7b82 */ /* 0x000ea20000000800 */
[----:B------:R4:W-:Y:S04]  /*b3800*/  @P4 STG.E desc[UR60][R162.64], R123 ;  /* 0x0000007ba2004986 */ /* 0x0009e8000c10193c */
[----:B----4-:R4:W-:Y:S03]  /*b3810*/  @P3 STG.E desc[UR60][R164.64], R57 ;  /* 0x00000039a4003986 */ /* 0x0109e6000c10193c */
[----:B------:R-:W2:Y:S01]  /*b3820*/  LDC R122, c[0x0][0x22c] ;  /* 0x00008b00ff7a7b82 */ /* 0x000ea20000000800 */
[----:B------:R-:W-:Y:S04]  /*b3830*/  @P6 STG.E desc[UR60][R156.64], R166 ;  /* 0x000000a69c006986 */ /* 0x000fe8000c10193c */
[----:B------:R-:W2:Y:S04]  /*b3840*/  LDL.LU.64 R162, [R1+0x400] ;  /* 0x0004000001a27983 */ /* 0x000ea80000300a00 */
[----:B------:R-:W2:Y:S04]  /*b3850*/  LDL.LU R123, [R1+0xb44] ;  /* 0x000b4400017b7983 */ /* 0x000ea80000300800 */
[----:B------:R3:W-:Y:S04]  /*b3860*/  @P2 STG.E desc[UR60][R146.64], R125 ;  /* 0x0000007d92002986 */ /* 0x0007e8000c10193c */
[----:B----4-:R-:W4:Y:S01]  /*b3870*/  LDL.LU.64 R164, [R1+0x3f8] ;  /* 0x0003f80001a47983 */ /* 0x010f220000300a00 */
[----:B---3--:R-:W-:-:S03]  /*b3880*/  ISETP.LT.AND P4, PT, R139, R0, !P0 ;  /* 0x000000008b00720c */ /* 0x008fc60004781270 */
[----:B------:R-:W-:Y:S01]  /*b3890*/  @P5 STG.E desc[UR60][R144.64], R167 ;  /* 0x000000a790005986 */ /* 0x000fe2000c10193c */
[----:B------:R-:W3:Y:S03]  /*b38a0*/  LDC R0, c[0x0][0x22c] ;  /* 0x00008b00ff007b82 */ /* 0x000ee60000000800 */
[----:B------:R-:W4:Y:S05]  /*b38b0*/  LDL.LU R57, [R1+0xb34] ;  /* 0x000b340001397983 */ /* 0x000f2a0000300800 */
[----:B------:R-:W3:Y:S01]  /*b38c0*/  LDC R125, c[0x0][0x22c] ;  /* 0x00008b00ff7d7b82 */ /* 0x000ee20000000800 */
[----:B------:R3:W-:Y:S04]  /*b38d0*/  @P4 STG.E desc[UR60][R154.64], R8 ;  /* 0x000000089a004986 */ /* 0x0007e8000c10193c */
[----:B---3--:R-:W3:Y:S04]  /*b38e0*/  LDL.LU R8, [R1+0x2250] ;  /* 0x0022500001087983 */ /* 0x008ee80000300800 */
[----:B------:R-:W3:Y:S01]  /*b38f0*/  LDL.LU.64 R154, [R1+0x3f0] ;  /* 0x0003f000019a7983 */ /* 0x000ee20000300a00 */
[----:B-1----:R-:W-:-:S03]  /*b3900*/  ISETP.LT.AND P2, PT, R9, R136, !P0 ;  /* 0x000000880900720c */ /* 0x002fc60004741270 */
[----:B------:R-:W3:Y:S01]  /*b3910*/  LDL.LU R9, [R1+0xb48] ;  /* 0x000b480001097983 */ /* 0x000ee20000300800 */
[----:B--2---:R-:W-:Y:S01]  /*b3920*/  ISETP.LT.AND P3, PT, R137, R138, !P0 ;  /* 0x0000008a8900720c */ /* 0x004fe20004761270 */
[----:B------:R-:W1:Y:S01]  /*b3930*/  LDC R136, c[0x0][0x22c] ;  /* 0x00008b00ff887b82 */ /* 0x000e620000000800 */
[----:B------:R-:W-:Y:S02]  /*b3940*/  ISETP.LT.AND P4, PT, R56, R124, !P0 ;  /* 0x0000007c3800720c */ /* 0x000fe40004781270 */
[----:B------:R-:W2:Y:S01]  /*b3950*/  LDL.LU R56, [R1+0x224c] ;  /* 0x00224c0001387983 */ /* 0x000ea20000300800 */
[----:B------:R-:W-:-:S03]  /*b3960*/  ISETP.LT.AND P6, PT, R10, R11, !P0 ;  /* 0x0000000b0a00720c */ /* 0x000fc600047c1270 */
[----:B------:R-:W2:Y:S01]  /*b3970*/  LDL.LU R11, [R1+0x2248] ;  /* 0x00224800010b7983 */ /* 0x000ea20000300800 */
[----:B------:R-:W1:Y:S03]  /*b3980*/  LDC R124, c[0x0][0x22c] ;  /* 0x00008b00ff7c7b82 */ /* 0x000e660000000800 */
[----:B------:R-:W2:Y:S04]  /*b3990*/  LDL.LU.64 R138, [R1+0x3e8] ;  /* 0x0003e800018a7983 */ /* 0x000ea80000300a00 */
[----:B------:R-:W2:Y:S01]  /*b39a0*/  LDL.LU R143, [R1+0xb38] ;  /* 0x000b3800018f7983 */ /* 0x000ea20000300800 */
[----:B------:R-:W1:Y:S03]  /*b39b0*/  LDC R137, c[0x0][0x22c] ;  /* 0x00008b00ff897b82 */ /* 0x000e660000000800 */
[----:B------:R-:W2:Y:S04]  /*b39c0*/  LDL.LU.64 R140, [R1+0x3e0] ;  /* 0x0003e000018c7983 */ /* 0x000ea80000300a00 */
[----:B------:R-:W2:Y:S04]  /*b39d0*/  LDL.LU R10, [R1+0xb4c] ;  /* 0x000b4c00010a7983 */ /* 0x000ea80000300800 */
[----:B------:R-:W2:Y:S04]  /*b39e0*/  LDL.LU.64 R160, [R1+0x3d8] ;  /* 0x0003d80001a07983 */ /* 0x000ea80000300a00 */
[----:B------:R-:W2:Y:S04]  /*b39f0*/  LDL.LU R166, [R1+0xb3c] ;  /* 0x000b3c0001a67983 */ /* 0x000ea80000300800 */
[----:B------:R-:W2:Y:S04]  /*b3a00*/  LDL.LU.64 R158, [R1+0x3d0] ;  /* 0x0003d000019e7983 */ /* 0x000ea80000300a00 */
[----:B------:R-:W2:Y:S04]  /*b3a10*/  LDL.LU R167, [R1+0xb20] ;  /* 0x000b200001a77983 */ /* 0x000ea80000300800 */
[----:B------:R4:W-:Y:S04]  /*b3a20*/  @P3 STG.E desc[UR60][R162.64], R123 ;  /* 0x0000007ba2003986 */ /* 0x0009e8000c10193c */
[----:B----4-:R4:W-:Y:S04]  /*b3a30*/  @P2 STG.E desc[UR60][R164.64], R57 ;  /* 0x00000039a4002986 */ /* 0x0109e8000c10193c */
[----:B------:R-:W4:Y:S01]  /*b3a40*/  LDL.LU.64 R162, [R1+0x3c8] ;  /* 0x0003c80001a27983 */ /* 0x000f220000300a00 */
[----:B---3--:R-:W-:-:S03]  /*b3a50*/  ISETP.LT.AND P3, PT, R8, R122, !P0 ;  /* 0x0000007a0800720c */ /* 0x008fc60004761270 */
[----:B------:R-:W3:Y:S04]  /*b3a60*/  LDL.LU R8, [R1+0xb10] ;  /* 0x000b100001087983 */ /* 0x000ee80000300800 */
[----:B------:R-:W3:Y:S04]  /*b3a70*/  LDL.LU R122, [R1+0x2244] ;  /* 0x00224400017a7983 */ /* 0x000ee80000300800 */
[----:B------:R1:W-:Y:S01]  /*b3a80*/  @P4 STG.E desc[UR60][R154.64], R9 ;  /* 0x000000099a004986 */ /* 0x0003e2000c10193c */
[----:B--2---:R-:W-:-:S03]  /*b3a90*/  ISETP.LT.AND P2, PT, R11, R0, !P0 ;  /* 0x000000000b00720c */ /* 0x004fc60004741270 */
[----:B------:R-:W2:Y:S01]  /*b3aa0*/  LDL.LU R11, [R1+0x2240] ;  /* 0x00224000010b7983 */ /* 0x000ea20000300800 */
[----:B------:R-:W-:Y:S01]  /*b3ab0*/  ISETP.LT.AND P5, PT, R56, R252, !P0 ;  /* 0x000000fc3800720c */ /* 0x000fe200047a1270 */
[----:B------:R-:W2:Y:S02]  /*b3ac0*/  LDC R0, c[0x0][0x22c] ;  /* 0x00008b00ff007b82 */ /* 0x000ea40000000800 */
[----:B------:R-:W2:Y:S04]  /*b3ad0*/  LDL.LU R123, [R1+0x223c] ;  /* 0x00223c00017b7983 */ /* 0x000ea80000300800 */
[----:B------:R-:W2:Y:S02]  /*b3ae0*/  LDL.LU.64 R156, [R1+0x3c0] ;  /* 0x0003c000019c7983 */ /* 0x000ea40000300a00 */
[----:B------:R-:W2:Y:S02]  /*b3af0*/  LDC R252, c[0x0][0x22c] ;  /* 0x00008b00fffc7b82 */ /* 0x000ea40000000800 */
[----:B------:R-:W2:Y:S04]  /*b3b00*/  LDL.LU R144, [R1+0xb24] ;  /* 0x000b240001907983 */ /* 0x000ea80000300800 */
[----:B------:R-:W2:Y:S04]  /*b3b10*/  LDL.LU.64 R146, [R1+0x3b8] ;  /* 0x0003b80001927983 */ /* 0x000ea80000300a00 */
[----:B------:R-:W2:Y:S04]  /*b3b20*/  LDL.LU R145, [R1+0xb14] ;  /* 0x000b140001917983 */ /* 0x000ea80000300800 */
[----:B----4-:R-:W4:Y:S04]  /*b3b30*/  LDL.LU.64 R164, [R1+0x3b0] ;  /* 0x0003b00001a47983 */ /* 0x010f280000300a00 */
[----:B------:R-:W4:Y:S04]  /*b3b40*/  LDL.LU R57, [R1+0xb28] ;  /* 0x000b280001397983 */ /* 0x000f280000300800 */
[----:B-1----:R-:W4:Y:S04]  /*b3b50*/  LDL.LU R9, [R1+0x2238] ;  /* 0x0022380001097983 */ /* 0x002f280000300800 */
[----:B------:R-:W4:Y:S04]  /*b3b60*/  LDL.LU.64 R154, [R1+0x3a8] ;  /* 0x0003a800019a7983 */ /* 0x000f280000300a00 */
[----:B------:R-:W4:Y:S04]  /*b3b70*/  LDL.LU R56, [R1+0xb18] ;  /* 0x000b180001387983 */ /* 0x000f280000300800 */
[----:B------:R1:W-:Y:S04]  /*b3b80*/  @P6 STG.E desc[UR60][R138.64], R143 ;  /* 0x0000008f8a006986 */ /* 0x0003e8000c10193c */
[----:B------:R3:W-:Y:S04]  /*b3b90*/  @P3 STG.E desc[UR60][R140.64], R10 ;  /* 0x0000000a8c003986 */ /* 0x0007e8000c10193c */
[----:B------:R-:W-:Y:S04]  /*b3ba0*/  @P5 STG.E desc[UR60][R160.64], R166 ;  /* 0x000000a6a0005986 */ /* 0x000fe8000c10193c */
[----:B------:R-:W-:Y:S01]  /*b3bb0*/  @P2 STG.E desc[UR60][R158.64], R167 ;  /* 0x000000a79e002986 */ /* 0x000fe2000c10193c */
[----:B-1----:R-:W1:Y:S08]  /*b3bc0*/  LDC R138, c[0x0][0x22c] ;  /* 0x00008b00ff8a7b82 */ /* 0x002e700000000800 */
[----:B------:R-:W1:Y:S01]  /*b3bd0*/  LDC R139, c[0x0][0x22c] ;  /* 0x00008b00ff8b7b82 */ /* 0x000e620000000800 */
[----:B---3--:R-:W-:-:S02]  /*b3be0*/  ISETP.LT.AND P4, PT, R122, R125, !P0 ;  /* 0x0000007d7a00720c */ /* 0x008fc40004781270 */
[----:B------:R-:W3:Y:S05]  /*b3bf0*/  LDL.LU R122, [R1+0x2234] ;  /* 0x00223400017a7983 */ /* 0x000eea0000300800 */
[----:B------:R-:W1:Y:S01]  /*b3c00*/  LDC R125, c[0x0][0x22c] ;  /* 0x00008b00ff7d7b82 */ /* 0x000e620000000800 */
[----:B------:R-:W3:Y:S07]  /*b3c10*/  LDL.LU R10, [R1+0x2230] ;  /* 0x00223000010a7983 */ /* 0x000eee0000300800 */
[----:B------:R-:W1:Y:S01]  /*b3c20*/  LDC R143, c[0x0][0x22c] ;  /* 0x00008b00ff8f7b82 */ /* 0x000e620000000800 */
[----:B--2---:R-:W-:-:S02]  /*b3c30*/  ISETP.LT.AND P6, PT, R123, R124, !P0 ;  /* 0x0000007c7b00720c */ /* 0x004fc400047c1270 */
[----:B------:R-:W1:Y:S01]  /*b3c40*/  LDL.LU R123, [R1+0x222c] ;  /* 0x00222c00017b7983 */ /* 0x000e620000300800 */
[----:B------:R-:W-:-:S04]  /*b3c50*/  ISETP.LT.AND P3, PT, R11, R137, !P0 ;  /* 0x000000890b00720c */ /* 0x000fc80004761270 */
[----:B------:R-:W2:Y:S08]  /*b3c60*/  LDC R124, c[0x0][0x22c] ;  /* 0x00008b00ff7c7b82 */ /* 0x000eb00000000800 */
[----:B------:R-:W2:Y:S01]  /*b3c70*/  LDC R11, c[0x0][0x22c] ;  /* 0x00008b00ff0b7b82 */ /* 0x000ea20000000800 */
[----:B----4-:R-:W-:Y:S01]  /*b3c80*/  ISETP.LT.AND P2, PT, R9, R136, !P0 ;  /* 0x000000880900720c */ /* 0x010fe20004741270 */
[----:B------:R4:W-:Y:S06]  /*b3c90*/  @P4 STG.E desc[UR60][R162.64], R8 ;  /* 0x00000008a2004986 */ /* 0x0009ec000c10193c */
[----:B------:R-:W2:Y:S01]  /*b3ca0*/  LDC R137, c[0x0][0x22c] ;  /* 0x00008b00ff897b82 */ /* 0x000ea20000000800 */
[----:B------:R-:W2:Y:S07]  /*b3cb0*/  LDL.LU R9, [R1+0x2228] ;  /* 0x0022280001097983 */ /* 0x000eae0000300800 */
[----:B------:R-:W2:Y:S01]  /*b3cc0*/  LDC R136, c[0x0][0x22c] ;  /* 0x00008b00ff887b82 */ /* 0x000ea20000000800 */
[----:B----4-:R-:W4:Y:S04]  /*b3cd0*/  LDL.LU.64 R162, [R1+0x3a0] ;  /* 0x0003a00001a27983 */ /* 0x010f280000300a00 */
[----:B------:R-:W4:Y:S04]  /*b3ce0*/  LDL.LU R8, [R1+0xb2c] ;  /* 0x000b2c0001087983 */ /* 0x000f280000300800 */
[----:B------:R-:W-:Y:S04]  /*b3cf0*/  @P3 STG.E desc[UR60][R156.64], R144 ;  /* 0x000000909c003986 */ /* 0x000fe8000c10193c */
[----:B------:R-:W4:Y:S04]  /*b3d00*/  LDL.LU.64 R166, [R1+0x398] ;  /* 0x0003980001a67983 */ /* 0x000f280000300a00 */
[----:B------:R-:W-:Y:S04]  /*b3d10*/  @P6 STG.E desc[UR60][R146.64], R145 ;  /* 0x0000009192006986 */ /* 0x000fe8000c10193c */
[----:B------:R3:W-:Y:S02]  /*b3d20*/  @P2 STG.E desc[UR60][R164.64], R57 ;  /* 0x00000039a4002986 */ /* 0x0007e4000c10193c */
[----:B---3--:R-:W-:-:S02]  /*b3d30*/  ISETP.LT.AND P4, PT, R10, R0, !P0 ;  /* 0x000000000a00720c */ /* 0x008fc40004781270 */
[----:B------:R-:W3:Y:S01]  /*b3d40*/  LDL.LU R10, [R1+0xb1c] ;  /* 0x000b1c00010a7983 */ /* 0x000ee20000300800 */
[----:B------:R-:W-:Y:S01]  /*b3d50*/  ISETP.LT.AND P5, PT, R122, R252, !P0 ;  /* 0x000000fc7a00720c */ /* 0x000fe200047a1270 */
[----:B------:R-:W3:Y:S02]  /*b3d60*/  LDC R0, c[0x0][0x22c] ;  /* 0x00008b00ff007b82 */ /* 0x000ee40000000800 */
[----:B------:R-:W3:Y:S04]  /*b3d70*/  LDL.LU.64 R164, [R1+0x390] ;  /* 0x0003900001a47983 */ /* 0x000ee80000300a00 */
[----:B------:R-:W3:Y:S02]  /*b3d80*/  LDL.LU R57, [R1+0xb00] ;  /* 0x000b000001397983 */ /* 0x000ee40000300800 */
[----:B------:R-:W3:Y:S01]  /*b3d90*/  LDC R122, c[0x0][0x22c] ;  /* 0x00008b00ff7a7b82 */ /* 0x000ee20000000800 */
[----:B-1----:R-:W-:-:S07]  /*b3da0*/  ISETP.LT.AND P3, PT, R123, R125, !P0 ;  /* 0x0000007d7b00720c */ /* 0x002fce0004761270 */
[----:B------:R-:W1:Y:S01]  /*b3db0*/  LDC R252, c[0x0][0x22c] ;  /* 0x00008b00fffc7b82 */ /* 0x000e620000000800 */
[----:B------:R-:W3:Y:S04]  /*b3dc0*/  LDL.LU R125, [R1+0x2224] ;  /* 0x00222400017d7983 */ /* 0x000ee80000300800 */
[----:B------:R-:W3:Y:S01]  /*b3dd0*/  LDL.LU R123, [R1+0x2220] ;  /* 0x00222000017b7983 */ /* 0x000ee20000300800 */
[----:B--2---:R-:W-:-:S03]  /*b3de0*/  ISETP.LT.AND P2, PT, R9, R11, !P0 ;  /* 0x0000000b0900720c */ /* 0x004fc60004741270 */
[----:B------:R-:W2:Y:S04]  /*b3df0*/  LDL.LU R9, [R1+0x221c] ;  /* 0x00221c0001097983 */ /* 0x000ea80000300800 */
[----:B------:R4:W-:Y:S04]  /*b3e00*/  @P5 STG.E desc[UR60][R154.64], R56 ;  /* 0x000000389a005986 */ /* 0x0009e8000c10193c */
[----:B----4-:R-:W1:Y:S04]  /*b3e10*/  LDL.LU R56, [R1+0x2218] ;  /* 0x0022180001387983 */ /* 0x010e680000300800 */
[----:B------:R-:W4:Y:S04]  /*b3e20*/  LDL.LU.64 R140, [R1+0x388] ;  /* 0x00038800018c7983 */ /* 0x000f280000300a00 */
[----:B------:R-:W4:Y:S04]  /*b3e30*/  LDL.LU R11, [R1+0xaf0] ;  /* 0x000af000010b7983 */ /* 0x000f280000300800 */
        /* <DEDUP_REMOVED lines=9> */
[----:B---3--:R-:W3:Y:S04]  /*b3ed0*/  LDL.LU R8, [R1+0x2214] ;  /* 0x0022140001087983 */ /* 0x008ee80000300800 */
[----:B------:R-:W3:Y:S04]  /*b3ee0*/  LDL.LU.64 R162, [R1+0x360] ;  /* 0x0003600001a27983 */ /* 0x000ee80000300a00 */
[----:B------:R2:W-:Y:S02]  /*b3ef0*/  @P3 STG.E desc[UR60][R166.64], R10 ;  /* 0x0000000aa6003986 */ /* 0x0005e4000c10193c */
[----:B--2---:R-:W2:Y:S01]  /*b3f00*/  LDC R10, c[0x0][0x22c] ;  /* 0x00008b00ff0a7b82 */ /* 0x004ea20000000800 */
[----:B------:R-:W-:-:S02]  /*b3f10*/  ISETP.LT.AND P4, PT, R125, R137, !P0 ;  /* 0x000000897d00720c */ /* 0x000fc40004781270 */
[----:B------:R-:W-:Y:S02]  /*b3f20*/  ISETP.LT.AND P6, PT, R123, R124, !P0 ;  /* 0x0000007c7b00720c */ /* 0x000fe400047c1270 */
[----:B------:R-:W2:Y:S03]  /*b3f30*/  LDL.LU R123, [R1+0xb0c] ;  /* 0x000b0c00017b7983 */ /* 0x000ea60000300800 */
[----:B------:R-:W3:Y:S01]  /*b3f40*/  LDC R124, c[0x0][0x22c] ;  /* 0x00008b00ff7c7b82 */ /* 0x000ee20000000800 */
[----:B------:R-:W2:Y:S04]  /*b3f50*/  LDL.LU R137, [R1+0x2210] ;  /* 0x0022100001897983 */ /* 0x000ea80000300800 */
[----:B------:R-:W2:Y:S01]  /*b3f60*/  LDL.LU R125, [R1+0x220c] ;  /* 0x00220c00017d7983 */ /* 0x000ea20000300800 */
[----:B------:R-:W-:-:S03]  /*b3f70*/  ISETP.LT.AND P3, PT, R9, R122, !P0 ;  /* 0x0000007a0900720c */ /* 0x000fc60004761270 */
[----:B------:R-:W2:Y:S04]  /*b3f80*/  LDL.LU R122, [R1+0x2208] ;  /* 0x00220800017a7983 */ /* 0x000ea80000300800 */
[----:B------:R-:W2:Y:S04]  /*b3f90*/  LDL.LU R9, [R1+0x2204] ;  /* 0x0022040001097983 */ /* 0x000ea80000300800 */
[----:B------:R4:W-:Y:S01]  /*b3fa0*/  @P2 STG.E desc[UR60][R164.64], R57 ;  /* 0x00000039a4002986 */ /* 0x0009e2000c10193c */
[----:B-1----:R-:W-:-:S03]  /*b3fb0*/  ISETP.LT.AND P5, PT, R56, R252, !P0 ;  /* 0x000000fc3800720c */ /* 0x002fc600047a1270 */
[----:B------:R-:W2:Y:S01]  /*b3fc0*/  LDL.LU R56, [R1+0x2200] ;  /* 0x0022000001387983 */ /* 0x000ea20000300800 */
[----:B------:R-:W1:Y:S03]  /*b3fd0*/  LDC R252, c[0x0][0x22c] ;  /* 0x00008b00fffc7b82 */ /* 0x000e660000000800 */
[----:B------:R-:W2:Y:S04]  /*b3fe0*/  LDL.LU.64 R166, [R1+0x358] ;  /* 0x0003580001a67983 */ /* 0x000ea80000300a00 */
[----:B----4-:R4:W-:Y:S04]  /*b3ff0*/  @P4 STG.E desc[UR60][R140.64], R11 ;  /* 0x0000000b8c004986 */ /* 0x0109e8000c10193c */
[----:B------:R-:W2:Y:S04]  /*b4000*/  LDL.LU R57, [R1+0xafc] ;  /* 0x000afc0001397983 */ /* 0x000ea80000300800 */
[----:B------:R-:W-:Y:S04]  /*b4010*/  @P6 STG.E desc[UR60][R160.64], R156 ;  /* 0x0000009ca0006986 */ /* 0x000fe8000c10193c */
[----:B------:R-:W2:Y:S01]  /*b4020*/  LDL.LU.64 R164, [R1+0x350] ;  /* 0x0003500001a47983 */ /* 0x000ea20000300a00 */
[----:B----4-:R-:W4:Y:S03]  /*b4030*/  LDC R11, c[0x0][0x22c] ;  /* 0x00008b00ff0b7b82 */ /* 0x010f260000000800 */
[----:B------:R-:W-:Y:S04]  /*b4040*/  @P3 STG.E desc[UR60][R158.64], R157 ;  /* 0x0000009d9e003986 */ /* 0x000fe8000c10193c */
[----:B------:R-:W-:Y:S01]  /*b4050*/  @P5 STG.E desc[UR60][R146.64], R154 ;  /* 0x0000009a92005986 */ /* 0x000fe2000c10193c */
[----:B---3--:R-:W-:-:S03]  /*b4060*/  ISETP.LT.AND P2, PT, R8, R0, !P0 ;  /* 0x000000000800720c */ /* 0x008fc60004741270 */
[----:B------:R-:W3:Y:S01]  /*b4070*/  LDL.LU R8, [R1+0xac0] ;  /* 0x000ac00001087983 */ /* 0x000ee20000300800 */
[----:B------:R-:W1:Y:S09]  /*b4080*/  LDC R0, c[0x0][0x22c] ;  /* 0x00008b00ff007b82 */ /* 0x000e720000000800 */
[----:B------:R4:W-:Y:S01]  /*b4090*/  @P2 STG.E desc[UR60][R144.64], R155 ;  /* 0x0000009b90002986 */ /* 0x0009e2000c10193c */
[----:B--2---:R-:W-:-:S03]  /*b40a0*/  ISETP.LT.AND P2, PT, R122, R124, !P0 ;  /* 0x0000007c7a00720c */ /* 0x004fc60004741270 */
[----:B------:R-:W1:Y:S01]  /*b40b0*/  LDL.LU R122, [R1+0x21fc] ;  /* 0x0021fc00017a7983 */ /* 0x000e620000300800 */
[----:B------:R-:W-:Y:S01]  /*b40c0*/  ISETP.LT.AND P4, PT, R137, R138, !P0 ;  /* 0x0000008a8900720c */ /* 0x000fe20004781270 */
[----:B------:R-:W2:Y:S01]  /*b40d0*/  LDC R124, c[0x0][0x22c] ;  /* 0x00008b00ff7c7b82 */ /* 0x000ea20000000800 */
[----:B------:R-:W-:Y:S02]  /*b40e0*/  ISETP.LT.AND P5, PT, R9, R10, !P0 ;  /* 0x0000000a0900720c */ /* 0x000fe400047a1270 */
[----:B------:R-:W2:Y:S01]  /*b40f0*/  LDL.LU R9, [R1+0x21f8] ;  /* 0x0021f80001097983 */ /* 0x000ea20000300800 */
[----:B------:R-:W-:-:S03]  /*b4100*/  ISETP.LT.AND P3, PT, R125, R136, !P0 ;  /* 0x000000887d00720c */ /* 0x000fc60004761270 */
[----:B----4-:R-:W4:Y:S01]  /*b4110*/  LDL.LU.64 R154, [R1+0x348] ;  /* 0x00034800019a7983 */ /* 0x010f220000300a00 */
[----:B------:R-:W4:Y:S03]  /*b4120*/  LDC R137, c[0x0][0x22c] ;  /* 0x00008b00ff897b82 */ /* 0x000f260000000800 */
[----:B------:R-:W4:Y:S04]  /*b4130*/  LDL.LU R10, [R1+0xa40] ;  /* 0x000a4000010a7983 */ /* 0x000f280000300800 */
[----:B------:R-:W4:Y:S04]  /*b4140*/  LDL.LU.64 R152, [R1+0x340] ;  /* 0x0003400001987983 */ /* 0x000f280000300a00 */
[----:B------:R-:W4:Y:S04]  /*b4150*/  LDL.LU R146, [R1+0xac4] ;  /* 0x000ac40001927983 */ /* 0x000f280000300800 */
[----:B------:R3:W-:Y:S04]  /*b4160*/  @P4 STG.E desc[UR60][R162.64], R123 ;  /* 0x0000007ba2004986 */ /* 0x0007e8000c10193c */
[----:B------:R-:W4:Y:S04]  /*b4170*/  LDL.LU.64 R140, [R1+0x338] ;  /* 0x00033800018c7983 */ /* 0x000f280000300a00 */
[----:B------:R-:W-:Y:S04]  /*b4180*/  @P3 STG.E desc[UR60][R166.64], R57 ;  /* 0x00000039a6003986 */ /* 0x000fe8000c10193c */
[----:B---3--:R-:W3:Y:S04]  /*b4190*/  LDL.LU R123, [R1+0xa44] ;  /* 0x000a4400017b7983 */ /* 0x008ee80000300800 */
[----:B------:R-:W3:Y:S04]  /*b41a0*/  LDL.LU.64 R162, [R1+0x330] ;  /* 0x0003300001a27983 */ /* 0x000ee80000300a00 */
[----:B------:R-:W3:Y:S04]  /*b41b0*/  LDL.LU R125, [R1+0xac8] ;  /* 0x000ac800017d7983 */ /* 0x000ee80000300800 */
[----:B------:R1:W-:Y:S01]  /*b41c0*/  @P2 STG.E desc[UR60][R164.64], R8 ;  /* 0x00000008a4002986 */ /* 0x0003e2000c10193c */
[----:B--2---:R-:W-:-:S03]  /*b41d0*/  ISETP.LT.AND P3, PT, R9, R11, !P0 ;  /* 0x0000000b0900720c */ /* 0x004fc60004761270 */
[----:B------:R-:W2:Y:S01]  /*b41e0*/  LDL.LU R9, [R1+0x21f4] ;  /* 0x0021f40001097983 */ /* 0x000ea20000300800 */
[----:B-1----:R-:W-:Y:S02]  /*b41f0*/  ISETP.LT.AND P4, PT, R122, R0, !P0 ;  /* 0x000000007a00720c */ /* 0x002fe40004781270 */
[----:B------:R-:W-:Y:S01]  /*b4200*/  ISETP.LT.AND P6, PT, R56, R252, !P0 ;  /* 0x000000fc3800720c */ /* 0x000fe200047c1270 */
[----:B------:R-:W2:Y:S01]  /*b4210*/  LDL.LU R136, [R1+0x21f0] ;  /* 0x0021f00001887983 */ /* 0x000ea20000300800 */
[----:B------:R-:W1:Y:S03]  /*b4220*/  LDC R56, c[0x0][0x22c] ;  /* 0x00008b00ff387b82 */ /* 0x000e660000000800 */
[----:B------:R-:W2:Y:S04]  /*b4230*/  LDL.LU R122, [R1+0x21ec] ;  /* 0x0021ec00017a7983 */ /* 0x000ea80000300800 */
[----:B------:R-:W1:Y:S01]  /*b4240*/  LDL.LU R8, [R1+0x21e8] ;  /* 0x0021e80001087983 */ /* 0x000e620000300800 */
        /* <DEDUP_REMOVED lines=12> */
[----:B----4-:R4:W-:Y:S04]  /*b4310*/  @P5 STG.E desc[UR60][R154.64], R10 ;  /* 0x0000000a9a005986 */ /* 0x0109e8000c10193c */
[----:B------:R-:W2:Y:S04]  /*b4320*/  LDL.LU R138, [R1+0x21e4] ;  /* 0x0021e400018a7983 */ /* 0x000ea80000300800 */
[----:B----4-:R-:W4:Y:S04]  /*b4330*/  LDL.LU.64 R154, [R1+0x300] ;  /* 0x00030000019a7983 */ /* 0x010f280000300a00 */
[----:B------:R-:W4:Y:S04]  /*b4340*/  LDL.LU R10, [R1+0x9e4] ;  /* 0x0009e400010a7983 */ /* 0x000f280000300800 */
[----:B------:R-:W-:Y:S04]  /*b4350*/  @P6 STG.E desc[UR60][R152.64], R146 ;  /* 0x0000009298006986 */ /* 0x000fe8000c10193c */
[----:B---3--:R3:W-:Y:S04]  /*b4360*/  @P4 STG.E desc[UR60][R140.64], R123 ;  /* 0x0000007b8c004986 */ /* 0x0087e8000c10193c */
[----:B------:R1:W-:Y:S01]  /*b4370*/  @P3 STG.E desc[UR60][R162.64], R125 ;  /* 0x0000007da2003986 */ /* 0x0003e2000c10193c */
[----:B---3--:R-:W3:Y:S08]  /*b4380*/  LDC R123, c[0x0][0x22c] ;  /* 0x00008b00ff7b7b82 */ /* 0x008ef00000000800 */
[----:B------:R-:W4:Y:S01]  /*b4390*/  LDC R140, c[0x0][0x22c] ;  /* 0x00008b00ff8c7b82 */ /* 0x000f220000000800 */
[----:B--2---:R-:W-:-:S02]  /*b43a0*/  ISETP.LT.AND P2, PT, R9, R142, !P0 ;  /* 0x0000008e0900720c */ /* 0x004fc40004741270 */
[----:B------:R-:W2:Y:S05]  /*b43b0*/  LDL.LU R9, [R1+0x21e0] ;  /* 0x0021e00001097983 */ /* 0x000eaa0000300800 */
[----:B------:R-:W4:Y:S01]  /*b43c0*/  LDC R142, c[0x0][0x22c] ;  /* 0x00008b00ff8e7b82 */ /* 0x000f220000000800 */
[----:B------:R-:W-:Y:S02]  /*b43d0*/  ISETP.LT.AND P4, PT, R136, R139, !P0 ;  /* 0x0000008b8800720c */ /* 0x000fe40004781270 */
[----:B------:R-:W4:Y:S01]  /*b43e0*/  LDL.LU R136, [R1+0x21dc] ;  /* 0x0021dc0001887983 */ /* 0x000f220000300800 */
[----:B-1----:R-:W-:-:S03]  /*b43f0*/  ISETP.LT.AND P3, PT, R8, R56, !P0 ;  /* 0x000000380800720c */ /* 0x002fc60004761270 */
[----:B------:R-:W3:Y:S04]  /*b4400*/  LDL.LU R56, [R1+0x21d8] ;  /* 0x0021d80001387983 */ /* 0x000ee80000300800 */
[----:B------:R-:W4:Y:S01]  /*b4410*/  LDL.LU R8, [R1+0x21d4] ;  /* 0x0021d40001087983 */ /* 0x000f220000300800 */
[----:B------:R-:W-:Y:S02]  /*b4420*/  ISETP.LT.AND P6, PT, R122, R124, !P0 ;  /* 0x0000007c7a00720c */ /* 0x000fe400047c1270 */
[----:B------:R-:W1:Y:S01]  /*b4430*/  LDC R122, c[0x0][0x22c] ;  /* 0x00008b00ff7a7b82 */ /* 0x000e620000000800 */
[----:B------:R1:W-:Y:S04]  /*b4440*/  @P2 STG.E desc[UR60][R160.64], R57 ;  /* 0x00000039a0002986 */ /* 0x0003e8000c10193c */
[----:B------:R-:W4:Y:S03]  /*b4450*/  LDL.LU.64 R162, [R1+0x2f8] ;  /* 0x0002f80001a27983 */ /* 0x000f260000300a00 */
[----:B------:R-:W4:Y:S01]  /*b4460*/  LDC R124, c[0x0][0x22c] ;  /* 0x00008b00ff7c7b82 */ /* 0x000f220000000800 */
[----:B------:R-:W4:Y:S04]  /*b4470*/  LDL.LU R125, [R1+0x984] ;  /* 0x00098400017d7983 */ /* 0x000f280000300800 */
[----:B------:R2:W-:Y:S03]  /*b4480*/  @P4 STG.E desc[UR60][R158.64], R11 ;  /* 0x0000000b9e004986 */ /* 0x0005e6000c10193c */
[----:B-1----:R-:W1:Y:S01]  /*b4490*/  LDC R57, c[0x0][0x22c] ;  /* 0x00008b00ff397b82 */ /* 0x002e620000000800 */
[----:B------:R-:W-:Y:S04]  /*b44a0*/  @P6 STG.E desc[UR60][R156.64], R147 ;  /* 0x000000939c006986 */ /* 0x000fe8000c10193c */
[----:B------:R-:W-:Y:S01]  /*b44b0*/  @P3 STG.E desc[UR60][R144.64], R164 ;  /* 0x000000a490003986 */ /* 0x000fe2000c10193c */
[----:B------:R-:W-:-:S02]  /*b44c0*/  ISETP.LT.AND P5, PT, R138, R252, !P0 ;  /* 0x000000fc8a00720c */ /* 0x000fc400047a1270 */
[----:B------:R-:W1:Y:S11]  /*b44d0*/  LDC R252, c[0x0][0x22c] ;  /* 0x00008b00fffc7b82 */ /* 0x000e760000000800 */
[----:B------:R-:W-:Y:S01]  /*b44e0*/  @P5 STG.E desc[UR60][R166.64], R165 ;  /* 0x000000a5a6005986 */ /* 0x000fe2000c10193c */
[----:B--2---:R-:W-:-:S03]  /*b44f0*/  ISETP.LT.AND P2, PT, R9, R0, !P0 ;  /* 0x000000000900720c */ /* 0x004fc60004741270 */
[----:B------:R-:W2:Y:S01]  /*b4500*/  LDL.LU R9, [R1+0x9e8] ;  /* 0x0009e80001097983 */ /* 0x000ea20000300800 */
[----:B------:R-:W1:Y:S03]  /*b4510*/  LDC R0, c[0x0][0x22c] ;  /* 0x00008b00ff007b82 */ /* 0x000e660000000800 */
[----:B------:R-:W2:Y:S01]  /*b4520*/  LDL.LU R11, [R1+0x21d0] ;  /* 0x0021d000010b7983 */ /* 0x000ea20000300800 */
[----:B---3--:R-:W-:-:S05]  /*b4530*/  ISETP.LT.AND P3, PT, R56, R123, !P0 ;  /* 0x0000007b3800720c */ /* 0x008fca0004761270 */
[----:B----4-:R3:W-:Y:S01]  /*b4540*/  @P2 STG.E desc[UR60][R154.64], R10 ;  /* 0x0000000a9a002986 */ /* 0x0107e2000c10193c */
[----:B------:R-:W-:-:S03]  /*b4550*/  ISETP.LT.AND P2, PT, R8, R122, !P0 ;  /* 0x0000007a0800720c */ /* 0x000fc60004741270 */
[----:B------:R-:W4:Y:S04]  /*b4560*/  LDL.LU R123, [R1+0x21cc] ;  /* 0x0021cc00017b7983 */ /* 0x000f280000300800 */
[----:B------:R-:W4:Y:S04]  /*b4570*/  LDL.LU R56, [R1+0x21c8] ;  /* 0x0021c80001387983 */ /* 0x000f280000300800 */
[----:B------:R-:W1:Y:S01]  /*b4580*/  LDL.LU R8, [R1+0x21c4] ;  /* 0x0021c40001087983 */ /* 0x000e620000300800 */
[----:B------:R-:W-:Y:S01]  /*b4590*/  ISETP.LT.AND P4, PT, R136, R137, !P0 ;  /* 0x000000898800720c */ /* 0x000fe20004781270 */
[----:B---3--:R-:W3:Y:S02]  /*b45a0*/  LDC R10, c[0x0][0x22c] ;  /* 0x00008b00ff0a7b82 */ /* 0x008ee40000000800 */
[----:B------:R-:W3:Y:S04]  /*b45b0*/  LDL.LU.64 R152, [R1+0x2e8] ;  /* 0x0002e80001987983 */ /* 0x000ee80000300a00 */
[----:B------:R-:W3:Y:S02]  /*b45c0*/  LDL.LU R146, [R1+0x988] ;  /* 0x0009880001927983 */ /* 0x000ee40000300800 */
[----:B------:R-:W3:Y:S02]  /*b45d0*/  LDC R137, c[0x0][0x22c] ;  /* 0x00008b00ff897b82 */ /* 0x000ee40000000800 */
[----:B------:R-:W3:Y:S04]  /*b45e0*/  LDL.LU.64 R138, [R1+0x2e0] ;  /* 0x0002e000018a7983 */ /* 0x000ee80000300a00 */
[----:B------:R-:W3:Y:S04]  /*b45f0*/  LDL.LU R122, [R1+0x9ec] ;  /* 0x0009ec00017a7983 */ /* 0x000ee80000300800 */
[----:B------:R-:W3:Y:S04]  /*b4600*/  LDL.LU.64 R160, [R1+0x2d8] ;  /* 0x0002d80001a07983 */ /* 0x000ee80000300a00 */
[----:B------:R-:W3:Y:S04]  /*b4610*/  LDL.LU R154, [R1+0x98c] ;  /* 0x00098c00019a7983 */ /* 0x000ee80000300800 */
[----:B------:R-:W3:Y:S04]  /*b4620*/  LDL.LU.64 R158, [R1+0x2d0] ;  /* 0x0002d000019e7983 */ /* 0x000ee80000300a00 */
[----:B------:R-:W3:Y:S04]  /*b4630*/  LDL.LU R155, [R1+0x900] ;  /* 0x00090000019b7983 */ /* 0x000ee80000300800 */
[----:B------:R-:W3:Y:S04]  /*b4640*/  LDL.LU.64 R156, [R1+0x2c8] ;  /* 0x0002c800019c7983 */ /* 0x000ee80000300a00 */
[----:B------:R2:W-:Y:S04]  /*b4650*/  @P4 STG.E desc[UR60][R162.64], R125 ;  /* 0x0000007da2004986 */ /* 0x0005e8000c10193c */
[----:B------:R-:W3:Y:S04]  /*b4660*/  LDL.LU R147, [R1+0x8c0] ;  /* 0x0008c00001937983 */ /* 0x000ee80000300800 */
[----:B--2---:R2:W-:Y:S01]  /*b4670*/  @P3 STG.E desc[UR60][R130.64], R9 ;  /* 0x0000000982003986 */ /* 0x0045e2000c10193c */
[----:B------:R-:W-:-:S03]  /*b4680*/  ISETP.LT.AND P5, PT, R11, R124, !P0 ;  /* 0x0000007c0b00720c */ /* 0x000fc600047a1270 */
[----:B------:R-:W3:Y:S01]  /*b4690*/  LDL.LU.64 R124, [R1+0x2c0] ;  /* 0x0002c000017c7983 */ /* 0x000ee20000300a00 */
[----:B------:R-:W3:Y:S03]  /*b46a0*/  LDC R11, c[0x0][0x22c] ;  /* 0x00008b00ff0b7b82 */ /* 0x000ee60000000800 */
[----:B--2---:R-:W2:Y:S04]  /*b46b0*/  LDL.LU R130, [R1+0x904] ;  /* 0x0009040001827983 */ /* 0x004ea80000300800 */
[----:B------:R-:W2:Y:S04]  /*b46c0*/  LDL.LU R136, [R1+0x21c0] ;  /* 0x0021c00001887983 */ /* 0x000ea80000300800 */
[----:B------:R-:W2:Y:S01]  /*b46d0*/  LDL.LU R9, [R1+0x21bc] ;  /* 0x0021bc0001097983 */ /* 0x000ea20000300800 */
[----:B-1----:R-:W-:-:S03]  /*b46e0*/  ISETP.LT.AND P3, PT, R8, R0, !P0 ;  /* 0x000000000800720c */ /* 0x002fc60004761270 */
[----:B------:R-:W2:Y:S01]  /*b46f0*/  LDL.LU R8, [R1+0x21b8] ;  /* 0x0021b80001087983 */ /* 0x000ea20000300800 */
[----:B----4-:R-:W-:Y:S01]  /*b4700*/  ISETP.LT.AND P6, PT, R123, R252, !P0 ;  /* 0x000000fc7b00720c */ /* 0x010fe200047c1270 */
[----:B------:R-:W1:Y:S02]  /*b4710*/  LDC R0, c[0x0][0x22c] ;  /* 0x00008b00ff007b82 */ /* 0x000e640000000800 */
[----:B------:R-:W4:Y:S04]  /*b4720*/  LDL.LU.64 R144, [R1+0x2b8] ;  /* 0x0002b80001907983 */ /* 0x000f280000300a00 */
[----:B------:R-:W4:Y:S01]  /*b4730*/  LDL.LU R164, [R1+0x8c4] ;  /* 0x0008c40001a47983 */ /* 0x000f220000300800 */
[----:B------:R-:W-:Y:S01]  /*b4740*/  ISETP.LT.AND P4, PT, R56, R57, !P0 ;  /* 0x000000393800720c */ /* 0x000fe20004781270 */
[----:B------:R-:W1:Y:S02]  /*b4750*/  LDC R252, c[0x0][0x22c] ;  /* 0x00008b00fffc7b82 */ /* 0x000e640000000800 */
[----:B------:R-:W4:Y:S04]  /*b4760*/  LDL.LU.64 R166, [R1+0x2b0] ;  /* 0x0002b00001a67983 */ /* 0x000f280000300a00 */
[----:B------:R-:W4:Y:S04]  /*b4770*/  LDL.LU R165, [R1+0x908] ;  /* 0x0009080001a57983 */ /* 0x000f280000300800 */
[----:B------:R-:W4:Y:S04]  /*b4780*/  LDL.LU.64 R162, [R1+0x2a8] ;  /* 0x0002a80001a27983 */ /* 0x000f280000300a00 */
[----:B------:R-:W4:Y:S04]  /*b4790*/  LDL.LU R123, [R1+0x8c8] ;  /* 0x0008c800017b7983 */ /* 0x000f280000300800 */
[----:B------:R-:W4:Y:S04]  /*b47a0*/  LDL.LU.64 R56, [R1+0x2a0] ;  /* 0x0002a00001387983 */ /* 0x000f280000300a00 */
[----:B------:R-:W4:Y:S04]  /*b47b0*/  LDL.LU R131, [R1+0x90c] ;  /* 0x00090c0001837983 */ /* 0x000f280000300800 */
[----:B---3--:R3:W-:Y:S04]  /*b47c0*/  @P2 STG.E desc[UR60][R152.64], R146 ;  /* 0x0000009298002986 */ /* 0x0087e8000c10193c */
[----:B------:R3:W-:Y:S04]  /*b47d0*/  @P5 STG.E desc[UR60][R138.64], R122 ;  /* 0x0000007a8a005986 */ /* 0x0007e8000c10193c */
[----:B---3--:R-:W3:Y:S04]  /*b47e0*/  LDL.LU.64 R152, [R1+0x2748] ;  /* 0x0027480001987983 */ /* 0x008ee80000300a00 */
[----:B------:R-:W3:Y:S04]  /*b47f0*/  LDL.LU.64 R138, [R1+0x2740] ;  /* 0x00274000018a7983 */ /* 0x000ee80000300a00 */
[----:B------:R-:W3:Y:S04]  /*b4800*/  LDL.LU R141, [R1+0x21b4] ;  /* 0x0021b400018d7983 */ /* 0x000ee80000300800 */
[----:B------:R-:W1:Y:S04]  /*b4810*/  LDL.LU R122, [R1+0x21b0] ;  /* 0x0021b000017a7983 */ /* 0x000e680000300800 */
[----:B------:R-:W-:Y:S04]  /*b4820*/  @P6 STG.E desc[UR60][R160.64], R154 ;  /* 0x0000009aa0006986 */ /* 0x000fe8000c10193c */
[----:B------:R2:W-:Y:S02]  /*b4830*/  @P4 STG.E desc[UR60][R158.64], R155 ;  /* 0x0000009b9e004986 */ /* 0x0005e4000c10193c */
[----:B--2---:R-:W-:-:S02]  /*b4840*/  ISETP.LT.AND P2, PT, R136, R140, !P0 ;  /* 0x0000008c8800720c */ /* 0x004fc40004741270 */
[----:B------:R-:W2:Y:S01]  /*b4850*/  LDL.LU R140, [R1+0x21ac] ;  /* 0x0021ac00018c7983 */ /* 0x000ea20000300800 */
[----:B------:R-:W-:-:S03]  /*b4860*/  ISETP.LT.AND P4, PT, R9, R10, !P0 ;  /* 0x0000000a0900720c */ /* 0x000fc60004781270 */
[----:B------:R-:W2:Y:S01]  /*b4870*/  LDL.LU R136, [R1+0x21a8] ;  /* 0x0021a80001887983 */ /* 0x000ea20000300800 */
[----:B------:R-:W2:Y:S01]  /*b4880*/  LDC R10, c[0x0][0x22c] ;  /* 0x00008b00ff0a7b82 */ /* 0x000ea20000000800 */
[----:B------:R-:W-:Y:S02]  /*b4890*/  ISETP.LT.AND P6, PT, R8, R11, !P0 ;  /* 0x0000000b0800720c */ /* 0x000fe400047c1270 */
[----:B------:R-:W2:Y:S04]  /*b48a0*/  LDL.LU.64 R154, [R1+0x298] ;  /* 0x00029800019a7983 */ /* 0x000ea80000300a00 */
[----:B------:R-:W2:Y:S01]  /*b48b0*/  LDL.LU R9, [R1+0x8cc] ;  /* 0x0008cc0001097983 */ /* 0x000ea20000300800 */
[----:B------:R-:W2:Y:S03]  /*b48c0*/  LDC R11, c[0x0][0x22c] ;  /* 0x00008b00ff0b7b82 */ /* 0x000ea60000000800 */
[----:B------:R-:W2:Y:S04]  /*b48d0*/  LDL.LU R8, [R1+0x21a4] ;  /* 0x0021a40001087983 */ /* 0x000ea80000300800 */
[----:B------:R-:W-:Y:S04]  /*b48e0*/  @P3 STG.E desc[UR60][R156.64], R147 ;  /* 0x000000939c003986 */ /* 0x000fe8000c10193c */
[----:B------:R4:W-:Y:S04]  /*b48f0*/  @P2 STG.E desc[UR60][R124.64], R130 ;  /* 0x000000827c002986 */ /* 0x0009e8000c10193c */
[----:B----4-:R-:W-:Y:S04]  /*b4900*/  @P4 STG.E desc[UR60][R144.64], R164 ;  /* 0x000000a490004986 */ /* 0x010fe8000c10193c */
[----:B------:R-:W-:Y:S04]  /*b4910*/  @P6 STG.E desc[UR60][R166.64], R165 ;  /* 0x000000a5a6006986 */ /* 0x000fe8000c10193c */
[----:B------:R-:W4:Y:S04]  /*b4920*/  LDL.LU.64 R124, [R1+0x290] ;  /* 0x00029000017c7983 */ /* 0x000f280000300a00 */
[----:B------:R-:W4:Y:S01]  /*b4930*/  LDL.LU R130, [R1+0x870] ;  /* 0x0008700001827983 */ /* 0x000f220000300800 */
[----:B---3--:R-:W-:-:S03]  /*b4940*/  ISETP.LT.AND P3, PT, R141, R142, !P0 ;  /* 0x0000008e8d00720c */ /* 0x008fc60004761270 */
[----:B------:R-:W3:Y:S01]  /*b4950*/  LDL.LU R142, [R1+0x21a0] ;  /* 0x0021a000018e7983 */ /* 0x000ee20000300800 */
[----:B-1----:R-:W-:Y:S02]  /*b4960*/  ISETP.LT.AND P5, PT, R122, R252, !P0 ;  /* 0x000000fc7a00720c */ /* 0x002fe400047a1270 */
[----:B------:R-:W1:Y:S07]  /*b4970*/  LDC R122, c[0x0][0x22c] ;  /* 0x00008b00ff7a7b82 */ /* 0x000e6e0000000800 */
[----:B------:R1:W-:Y:S01]  /*b4980*/  @P3 STG.E desc[UR60][R162.64], R123 ;  /* 0x0000007ba2003986 */ /* 0x0003e2000c10193c */
[----:B------:R-:W3:Y:S03]  /*b4990*/  LDC R252, c[0x0][0x22c] ;  /* 0x00008b00fffc7b82 */ /* 0x000ee60000000800 */
[----:B------:R2:W-:Y:S05]  /*b49a0*/  @P5 STG.E desc[UR60][R56.64], R131 ;  /* 0x0000008338005986 */ /* 0x0005ea000c10193c */
[----:B-1----:R-:W1:Y:S01]  /*b49b0*/  LDC R123, c[0x0][0x22c] ;  /* 0x00008b00ff7b7b82 */ /* 0x002e620000000800 */
[----:B--2---:R-:W-:-:S07]  /*b49c0*/  ISETP.LT.AND P2, PT, R140, R0, !P0 ;  /* 0x000000008c00720c */ /* 0x004fce0004741270 */
[----:B------:R-:W2:Y:S01]  /*b49d0*/  LDC R0, c[0x0][0x22c] ;  /* 0x00008b00ff007b82 */ /* 0x000ea20000000800 */
[----:B------:R-:W-:-:S07]  /*b49e0*/  ISETP.LT.AND P4, PT, R136, R137, !P0 ;  /* 0x000000898800720c */ /* 0x000fce0004781270 */
[----:B------:R-:W1:Y:S01]  /*b49f0*/  LDC R140, c[0x0][0x22c] ;  /* 0x00008b00ff8c7b82 */ /* 0x000e620000000800 */
[----:B------:R-:W-:Y:S02]  /*b4a00*/  ISETP.LT.AND P3, PT, R8, R10, !P0 ;  /* 0x0000000a0800720c */ /* 0x000fe40004761270 */
[----:B------:R-:W2:Y:S04]  /*b4a10*/  LDL.LU R8, [R1+0x219c] ;  /* 0x00219c0001087983 */ /* 0x000ea80000300800 */
[----:B------:R-:W3:Y:S04]  /*b4a20*/  LDL.LU R10, [R1+0x2198] ;  /* 0x00219800010a7983 */ /* 0x000ee80000300800 */
[----:B------:R-:W3:Y:S04]  /*b4a30*/  LDL.LU.64 R136, [R1+0x288] ;  /* 0x0002880001887983 */ /* 0x000ee80000300a00 */
[----:B------:R-:W3:Y:S04]  /*b4a40*/  LDL.LU R141, [R1+0x840] ;  /* 0x00084000018d7983 */ /* 0x000ee80000300800 */
[----:B------:R-:W3:Y:S04]  /*b4a50*/  LDL.LU.64 R56, [R1+0x280] ;  /* 0x0002800001387983 */ /* 0x000ee80000300a00 */
[----:B------:R-:W3:Y:S04]  /*b4a60*/  LDL.LU R158, [R1+0x874] ;  /* 0x00087400019e7983 */ /* 0x000ee80000300800 */
[----:B------:R-:W3:Y:S04]  /*b4a70*/  LDL.LU.64 R160, [R1+0x278] ;  /* 0x0002780001a07983 */ /* 0x000ee80000300a00 */
[----:B------:R-:W3:Y:S04]  /*b4a80*/  LDL.LU R159, [R1+0x844] ;  /* 0x00084400019f7983 */ /* 0x000ee80000300800 */
[----:B------:R4:W-:Y:S04]  /*b4a90*/  @P2 STG.E desc[UR60][R154.64], R9 ;  /* 0x000000099a002986 */ /* 0x0009e8000c10193c */
[----:B----4-:R-:W4:Y:S04]  /*b4aa0*/  LDL.LU R9, [R1+0x2194] ;  /* 0x0021940001097983 */ /* 0x010f280000300800 */
[----:B------:R-:W4:Y:S04]  /*b4ab0*/  LDL.LU.64 R156, [R1+0x270] ;  /* 0x00027000019c7983 */ /* 0x000f280000300a00 */
[----:B------:R-:W4:Y:S04]  /*b4ac0*/  LDL.LU R166, [R1+0x878] ;  /* 0x0008780001a67983 */ /* 0x000f280000300800 */
[----:B------:R-:W4:Y:S04]  /*b4ad0*/  LDL.LU.64 R146, [R1+0x268] ;  /* 0x0002680001927983 */ /* 0x000f280000300a00 */
[----:B------:R-:W4:Y:S04]  /*b4ae0*/  LDL.LU R167, [R1+0x848] ;  /* 0x0008480001a77983 */ /* 0x000f280000300800 */
[----:B------:R-:W4:Y:S04]  /*b4af0*/  LDL.LU.64 R154, [R1+0x260] ;  /* 0x00026000019a7983 */ /* 0x000f280000300a00 */
[----:B------:R-:W4:Y:S04]  /*b4b00*/  LDL.LU R131, [R1+0x87c] ;  /* 0x00087c0001837983 */ /* 0x000f280000300800 */
[----:B------:R1:W-:Y:S01]  /*b4b10*/  @P4 STG.E desc[UR60][R124.64], R130 ;  /* 0x000000827c004986 */ /* 0x0003e2000c10193c */
[----:B--2---:R-:W-:-:S03]  /*b4b20*/  ISETP.LT.AND P6, PT, R8, R11, !P0 ;  /* 0x0000000b0800720c */ /* 0x004fc600047c1270 */
[----:B------:R-:W2:Y:S01]  /*b4b30*/  LDL.LU R8, [R1+0x2190] ;  /* 0x0021900001087983 */ /* 0x000ea20000300800 */
[----:B---3--:R-:W-:Y:S01]  /*b4b40*/  ISETP.LT.AND P2, PT, R142, R143, !P0 ;  /* 0x0000008f8e00720c */ /* 0x008fe20004741270 */
[----:B------:R-:W3:Y:S01]  /*b4b50*/  LDC R11, c[0x0][0x22c] ;  /* 0x00008b00ff0b7b82 */ /* 0x000ee20000000800 */
[----:B------:R-:W-:Y:S02]  /*b4b60*/  ISETP.LT.AND P4, PT, R10, R122, !P0 ;  /* 0x0000007a0a00720c */ /* 0x000fe40004781270 */
[----:B------:R-:W3:Y:S04]  /*b4b70*/  LDL.LU R122, [R1+0x218c] ;  /* 0x00218c00017a7983 */ /* 0x000ee80000300800 */
[----:B------:R-:W3:Y:S01]  /*b4b80*/  LDL.LU.64 R144, [R1+0x258] ;  /* 0x0002580001907983 */ /* 0x000ee20000300a00 */
[----:B------:R-:W3:Y:S03]  /*b4b90*/  LDC R142, c[0x0][0x22c] ;  /* 0x00008b00ff8e7b82 */ /* 0x000ee60000000800 */
[----:B-1----:R-:W3:Y:S04]  /*b4ba0*/  LDL.LU R130, [R1+0x84c] ;  /* 0x00084c0001827983 */ /* 0x002ee80000300800 */
[----:B------:R-:W3:Y:S01]  /*b4bb0*/  LDL.LU R124, [R1+0x2188] ;  /* 0x00218800017c7983 */ /* 0x000ee20000300800 */
[----:B------:R-:W1:Y:S01]  /*b4bc0*/  LDC R143, c[0x0][0x22c] ;  /* 0x00008b00ff8f7b82 */ /* 0x000e620000000800 */
[----:B----4-:R-:W-:-:S02]  /*b4bd0*/  ISETP.LT.AND P5, PT, R9, R252, !P0 ;  /* 0x000000fc0900720c */ /* 0x010fc400047a1270 */
[----:B------:R-:W4:Y:S05]  /*b4be0*/  LDL.LU R9, [R1+0x2184] ;  /* 0x0021840001097983 */ /* 0x000f2a0000300800 */
[----:B------:R-:W1:Y:S01]  /*b4bf0*/  LDC R252, c[0x0][0x22c] ;  /* 0x00008b00fffc7b82 */ /* 0x000e620000000800 */
[----:B------:R-:W4:Y:S04]  /*b4c00*/  LDL.LU.64 R164, [R1+0x250] ;  /* 0x0002500001a47983 */ /* 0x000f280000300a00 */
[----:B------:R-:W4:Y:S04]  /*b4c10*/  LDL.LU R125, [R1+0x800] ;  /* 0x00080000017d7983 */ /* 0x000f280000300800 */
[----:B------:R-:W4:Y:S04]  /*b4c20*/  LDL.LU.64 R162, [R1+0x248] ;  /* 0x0002480001a27983 */ /* 0x000f280000300a00 */
[----:B------:R-:W4:Y:S04]  /*b4c30*/  LDL.LU R10, [R1+0x7c0] ;  /* 0x0007c000010a7983 */ /* 0x000f280000300800 */
[----:B------:R1:W-:Y:S04]  /*b4c40*/  @P3 STG.E desc[UR60][R136.64], R141 ;  /* 0x0000008d88003986 */ /* 0x0003e8000c10193c */
[----:B------:R2:W-:Y:S04]  /*b4c50*/  @P2 STG.E desc[UR60][R56.64], R158 ;  /* 0x0000009e38002986 */ /* 0x0005e8000c10193c */
[----:B-1----:R-:W4:Y:S04]  /*b4c60*/  LDL.LU.64 R136, [R1+0x2738] ;  /* 0x0027380001887983 */ /* 0x002f280000300a00 */
[----:B------:R-:W-:Y:S04]  /*b4c70*/  @P6 STG.E desc[UR60][R160.64], R159 ;  /* 0x0000009fa0006986 */ /* 0x000fe8000c10193c */
[----:B------:R-:W-:Y:S04]  /*b4c80*/  @P4 STG.E desc[UR60][R156.64], R166 ;  /* 0x000000a69c004986 */ /* 0x000fe8000c10193c */
[----:B------:R-:W-:Y:S01]  /*b4c90*/  @P5 STG.E desc[UR60][R146.64], R167 ;  /* 0x000000a792005986 */ /* 0x000fe2000c10193c */
[----:B--2---:R-:W-:-:S03]  /*b4ca0*/  ISETP.LT.AND P3, PT, R8, R0, !P0 ;  /* 0x000000000800720c */ /* 0x004fc60004761270 */
[----:B------:R-:W2:Y:S01]  /*b4cb0*/  LDL.LU R8, [R1+0x804] ;  /* 0x0008040001087983 */ /* 0x000ea20000300800 */
[----:B------:R-:W1:Y:S03]  /*b4cc0*/  LDC R0, c[0x0][0x22c] ;  /* 0x00008b00ff007b82 */ /* 0x000e660000000800 */
[----:B------:R-:W2:Y:S04]  /*b4cd0*/  LDL.LU.64 R56, [R1+0x2730] ;  /* 0x0027300001387983 */ /* 0x000ea80000300a00 */
[----:B------:R-:W2:Y:S01]  /*b4ce0*/  LDL.LU R141, [R1+0x2180] ;  /* 0x00218000018d7983 */ /* 0x000ea20000300800 */
[----:B---3--:R-:W-:Y:S02]  /*b4cf0*/  ISETP.LT.AND P2, PT, R122, R123, !P0 ;  /* 0x0000007b7a00720c */ /* 0x008fe40004741270 */
[----:B------:R-:W3:Y:S01]  /*b4d00*/  LDC R123, c[0x0][0x22c] ;  /* 0x00008b00ff7b7b82 */ /* 0x000ee20000000800 */
[----:B------:R-:W3:Y:S01]  /*b4d10*/  LDL.LU R122, [R1+0x217c] ;  /* 0x00217c00017a7983 */ /* 0x000ee20000300800 */
[----:B------:R-:W-:-:S03]  /*b4d20*/  ISETP.LT.AND P4, PT, R124, R140, !P0 ;  /* 0x0000008c7c00720c */ /* 0x000fc60004781270 */
[----:B------:R-:W1:Y:S03]  /*b4d30*/  LDL.LU R140, [R1+0x2178] ;  /* 0x00217800018c7983 */ /* 0x000e660000300800 */
[----:B------:R-:W1:Y:S01]  /*b4d40*/  LDC R124, c[0x0][0x22c] ;  /* 0x00008b00ff7c7b82 */ /* 0x000e620000000800 */
[----:B------:R4:W-:Y:S02]  /*b4d50*/  @P3 STG.E desc[UR60][R154.64], R131 ;  /* 0x000000839a003986 */ /* 0x0009e4000c10193c */
[----:B----4-:R-:W-:-:S05]  /*b4d60*/  ISETP.LT.AND P6, PT, R9, R11, !P0 ;  /* 0x0000000b0900720c */ /* 0x010fca00047c1270 */
[----:B------:R-:W4:Y:S01]  /*b4d70*/  LDC R131, c[0x0][0x22c] ;  /* 0x00008b00ff837b82 */ /* 0x000f220000000800 */
[----:B------:R-:W4:Y:S04]  /*b4d80*/  LDL.LU R9, [R1+0x2174] ;  /* 0x0021740001097983 */ /* 0x000f280000300800 */
[----:B------:R-:W4:Y:S04]  /*b4d90*/  LDL.LU.64 R154, [R1+0x238] ;  /* 0x00023800019a7983 */ /* 0x000f280000300a00 */
[----:B------:R-:W4:Y:S04]  /*b4da0*/  LDL.LU R167, [R1+0x7c4] ;  /* 0x0007c40001a77983 */ /* 0x000f280000300800 */
[----:B------:R-:W4:Y:S04]  /*b4db0*/  LDL.LU R11, [R1+0x808] ;  /* 0x00080800010b7983 */ /* 0x000f280000300800 */
[----:B------:R2:W-:Y:S04]  /*b4dc0*/  @P2 STG.E desc[UR60][R144.64], R130 ;  /* 0x0000008290002986 */ /* 0x0005e8000c10193c */
[----:B------:R-:W4:Y:S04]  /*b4dd0*/  LDL.LU.64 R160, [R1+0x228] ;  /* 0x0002280001a07983 */ /* 0x000f280000300a00 */
[----:B------:R-:W-:Y:S04]  /*b4de0*/  @P4 STG.E desc[UR60][R164.64], R125 ;  /* 0x0000007da4004986 */ /* 0x000fe8000c10193c */
[----:B--2---:R-:W2:Y:S04]  /*b4df0*/  LDL.LU R130, [R1+0x7c8] ;  /* 0x0007c80001827983 */ /* 0x004ea80000300800 */
[----:B------:R1:W-:Y:S01]  /*b4e00*/  @P6 STG.E desc[UR60][R162.64], R10 ;  /* 0x0000000aa2006986 */ /* 0x0003e2000c10193c */
[----:B------:R-:W-:-:S02]  /*b4e10*/  ISETP.LT.AND P3, PT, R141, R142, !P0 ;  /* 0x0000008e8d00720c */ /* 0x000fc40004761270 */
[----:B------:R-:W2:Y:S01]  /*b4e20*/  LDC R141, c[0x0][0x22c] ;  /* 0x00008b00ff8d7b82 */ /* 0x000ea20000000800 */
[----:B---3--:R-:W-:Y:S02]  /*b4e30*/  ISETP.LT.AND P5, PT, R122, R252, !P0 ;  /* 0x000000fc7a00720c */ /* 0x008fe400047a1270 */
[----:B-1----:R-:W-:-:S05]  /*b4e40*/  ISETP.LT.AND P2, PT, R140, R0, !P0 ;  /* 0x000000008c00720c */ /* 0x002fca0004741270 */
[----:B------:R-:W1:Y:S01]  /*b4e50*/  LDC R122, c[0x0][0x22c] ;  /* 0x00008b00ff7a7b82 */ /* 0x000e620000000800 */
[----:B------:R-:W3:Y:S04]  /*b4e60*/  LDL.LU R140, [R1+0x2170] ;  /* 0x00217000018c7983 */ /* 0x000ee80000300800 */
[----:B------:R-:W2:Y:S03]  /*b4e70*/  LDL.LU.64 R162, [R1+0x220] ;  /* 0x0002200001a27983 */ /* 0x000ea60000300a00 */
[----:B------:R-:W1:Y:S01]  /*b4e80*/  LDC R0, c[0x0][0x22c] ;  /* 0x00008b00ff007b82 */ /* 0x000e620000000800 */
[----:B------:R-:W2:Y:S04]  /*b4e90*/  LDL.LU R10, [R1+0x80c] ;  /* 0x00080c00010a7983 */ /* 0x000ea80000300800 */
[----:B------:R-:W2:Y:S03]  /*b4ea0*/  LDL.LU R125, [R1+0x216c] ;  /* 0x00216c00017d7983 */ /* 0x000ea60000300800 */
[----:B------:R-:W1:Y:S01]  /*b4eb0*/  LDC R252, c[0x0][0x22c] ;  /* 0x00008b00fffc7b82 */ /* 0x000e620000000800 */
[----:B------:R4:W-:Y:S02]  /*b4ec0*/  @P3 STG.E desc[UR60][R56.64], R8 ;  /* 0x0000000838003986 */ /* 0x0009e4000c10193c */
[----:B----4-:R-:W-:-:S02]  /*b4ed0*/  ISETP.LT.AND P4, PT, R9, R123, !P0 ;  /* 0x0000007b0900720c */ /* 0x010fc40004781270 */
        /* <DEDUP_REMOVED lines=11> */
[----:B-1----:R-:W2:Y:S04]  /*b4f90*/  LDL.LU.64 R154, [R1+0x2728] ;  /* 0x00272800019a7983 */ /* 0x002ea80000300a00 */
[----:B------:R-:W4:Y:S01]  /*b4fa0*/  LDL.LU R142, [R1+0x2160] ;  /* 0x00216000018e7983 */ /* 0x000f220000300800 */
[----:B---3--:R-:W-:-:S03]  /*b4fb0*/  ISETP.LT.AND P3, PT, R140, R143, !P0 ;  /* 0x0000008f8c00720c */ /* 0x008fc60004761270 */
[----:B--2---:R1:W-:Y:S01]  /*b4fc0*/  @P2 STG.E desc[UR60][R154.64], R11 ;  /* 0x0000000b9a002986 */ /* 0x0043e2000c10193c */
[----:B------:R-:W-:Y:S02]  /*b4fd0*/  ISETP.LT.AND P2, PT, R125, R131, !P0 ;  /* 0x000000837d00720c */ /* 0x000fe40004741270 */
[----:B----4-:R-:W-:Y:S01]  /*b4fe0*/  ISETP.LT.AND P6, PT, R123, R124, !P0 ;  /* 0x0000007c7b00720c */ /* 0x010fe200047c1270 */
[----:B------:R-:W2:Y:S01]  /*b4ff0*/  LDL.LU R125, [R1+0x215c] ;  /* 0x00215c00017d7983 */ /* 0x000ea20000300800 */
[----:B------:R-:W-:Y:S01]  /*b5000*/  ISETP.LT.AND P5, PT, R142, R252, !P0 ;  /* 0x000000fc8e00720c */ /* 0x000fe200047a1270 */
[----:B------:R-:W3:Y:S02]  /*b5010*/  LDC R131, c[0x0][0x22c] ;  /* 0x00008b00ff837b82 */ /* 0x000ee40000000800 */
[----:B------:R-:W4:Y:S04]  /*b5020*/  LDL.LU.64 R166, [R1+0x1f8] ;  /* 0x0001f80001a67983 */ /* 0x000f280000300a00 */
[----:B-1----:R-:W4:Y:S02]  /*b5030*/  LDL.LU R155, [R1+0x754] ;  /* 0x00075400019b7983 */ /* 0x002f240000300800 */
[----:B------:R-:W1:Y:S02]  /*b5040*/  LDC R11, c[0x0][0x22c] ;  /* 0x00008b00ff0b7b82 */ /* 0x000e640000000800 */
[----:B------:R3:W-:Y:S01]  /*b5050*/  @P4 STG.E desc[UR60][R160.64], R130 ;  /* 0x00000082a0004986 */ /* 0x0007e2000c10193c */
[----:B------:R-:W-:-:S03]  /*b5060*/  ISETP.LT.AND P4, PT, R9, R122, !P0 ;  /* 0x0000007a0900720c */ /* 0x000fc60004781270 */
[----:B------:R-:W4:Y:S02]  /*b5070*/  LDL.LU R140, [R1+0x2158] ;  /* 0x00215800018c7983 */ /* 0x000f240000300800 */
[----:B------:R-:W4:Y:S02]  /*b5080*/  LDC R124, c[0x0][0x22c] ;  /* 0x00008b00ff7c7b82 */ /* 0x000f240000000800 */
[----:B------:R-:W1:Y:S04]  /*b5090*/  LDL.LU R9, [R1+0x2154] ;  /* 0x0021540001097983 */ /* 0x000e680000300800 */
[----:B------:R-:W4:Y:S02]  /*b50a0*/  LDL.LU.64 R122, [R1+0x1f0] ;  /* 0x0001f000017a7983 */ /* 0x000f240000300a00 */
[----:B------:R-:W4:Y:S02]  /*b50b0*/  LDC R252, c[0x0][0x22c] ;  /* 0x00008b00fffc7b82 */ /* 0x000f240000000800 */
[----:B---3--:R-:W3:Y:S04]  /*b50c0*/  LDL.LU R130, [R1+0x788] ;  /* 0x0007880001827983 */ /* 0x008ee80000300800 */
[----:B------:R2:W-:Y:S02]  /*b50d0*/  @P3 STG.E desc[UR60][R162.64], R10 ;  /* 0x0000000aa2003986 */ /* 0x0005e4000c10193c */
[----:B------:R-:W3:Y:S02]  /*b50e0*/  LDC R154, c[0x0][0x22c] ;  /* 0x00008b00ff9a7b82 */ /* 0x000ee40000000800 */
[----:B------:R2:W-:Y:S06]  /*b50f0*/  @P2 STG.E desc[UR60][R158.64], R8 ;  /* 0x000000089e002986 */ /* 0x0005ec000c10193c */
[----:B------:R-:W3:Y:S01]  /*b5100*/  LDC R161, c[0x0][0x22c] ;  /* 0x00008b00ffa17b82 */ /* 0x000ee20000000800 */
[----:B--2---:R-:W2:Y:S04]  /*b5110*/  LDL.LU.64 R162, [R1+0x1e8] ;  /* 0x0001e80001a27983 */ /* 0x004ea80000300a00 */
[----:B------:R-:W2:Y:S03]  /*b5120*/  LDL.LU R10, [R1+0x758] ;  /* 0x00075800010a7983 */ /* 0x000ea60000300800 */
[----:B------:R-:W2:Y:S01]  /*b5130*/  LDC R160, c[0x0][0x22c] ;  /* 0x00008b00ffa07b82 */ /* 0x000ea20000000800 */
[----:B------:R-:W-:Y:S04]  /*b5140*/  @P6 STG.E desc[UR60][R156.64], R147 ;  /* 0x000000939c006986 */ /* 0x000fe8000c10193c */
[----:B------:R1:W-:Y:S04]  /*b5150*/  @P4 STG.E desc[UR60][R144.64], R57 ;  /* 0x0000003990004986 */ /* 0x0003e8000c10193c */
[----:B------:R1:W-:Y:S01]  /*b5160*/  @P5 STG.E desc[UR60][R164.64], R56 ;  /* 0x00000038a4005986 */ /* 0x0003e2000c10193c */
[----:B------:R-:W-:-:S03]  /*b5170*/  ISETP.LT.AND P3, PT, R125, R0, !P0 ;  /* 0x000000007d00720c */ /* 0x000fc60004761270 */
[----:B------:R-:W2:Y:S01]  /*b5180*/  LDL.LU R125, [R1+0x2150] ;  /* 0x00215000017d7983 */ /* 0x000ea20000300800 */
[----:B------:R-:W2:Y:S03]  /*b5190*/  LDC R0, c[0x0][0x22c] ;  /* 0x00008b00ff007b82 */ /* 0x000ea60000000800 */
[----:B------:R-:W2:Y:S04]  /*b51a0*/  LDL.LU R8, [R1+0x214c] ;  /* 0x00214c0001087983 */ /* 0x000ea80000300800 */
[----:B-1----:R-:W2:Y:S01]  /*b51b0*/  LDL.LU R57, [R1+0x2148] ;  /* 0x0021480001397983 */ /* 0x002ea20000300800 */
[----:B------:R-:W-:-:S03]  /*b51c0*/  ISETP.LT.AND P4, PT, R9, R11, !P0 ;  /* 0x0000000b0900720c */ /* 0x000fc60004781270 */
[----:B------:R-:W2:Y:S04]  /*b51d0*/  LDL.LU R11, [R1+0x2144] ;  /* 0x00214400010b7983 */ /* 0x000ea80000300800 */
[----:B------:R-:W2:Y:S04]  /*b51e0*/  LDL.LU.64 R142, [R1+0x1e0] ;  /* 0x0001e000018e7983 */ /* 0x000ea80000300a00 */
[----:B------:R-:W2:Y:S04]  /*b51f0*/  LDL.LU R56, [R1+0x78c] ;  /* 0x00078c0001387983 */ /* 0x000ea80000300800 */
[----:B------:R-:W2:Y:S04]  /*b5200*/  LDL.LU.64 R164, [R1+0x1d8] ;  /* 0x0001d80001a47983 */ /* 0x000ea80000300a00 */
[----:B------:R-:W2:Y:S01]  /*b5210*/  LDL.LU R9, [R1+0x75c] ;  /* 0x00075c0001097983 */ /* 0x000ea20000300800 */
[----:B----4-:R-:W-:-:S03]  /*b5220*/  ISETP.LT.AND P2, PT, R140, R141, !P0 ;  /* 0x0000008d8c00720c */ /* 0x010fc60004741270 */
[----:B------:R-:W-:Y:S04]  /*b5230*/  @P3 STG.E desc[UR60][R166.64], R155 ;  /* 0x0000009ba6003986 */ /* 0x000fe8000c10193c */
[----:B------:R-:W4:Y:S06]  /*b5240*/  LDL.LU.64 R140, [R1+0x1d0] ;  /* 0x0001d000018c7983 */ /* 0x000f2c0000300a00 */
[----:B---3--:R1:W-:Y:S04]  /*b5250*/  @P2 STG.E desc[UR60][R122.64], R130 ;  /* 0x000000827a002986 */ /* 0x0083e8000c10193c */
[----:B--2---:R2:W-:Y:S01]  /*b5260*/  @P4 STG.E desc[UR60][R162.64], R10 ;  /* 0x0000000aa2004986 */ /* 0x0045e2000c10193c */
[----:B------:R-:W-:-:S03]  /*b5270*/  ISETP.LT.AND P3, PT, R125, R131, !P0 ;  /* 0x000000837d00720c */ /* 0x000fc60004761270 */
[----:B------:R-:W4:Y:S01]  /*b5280*/  LDL.LU R131, [R1+0x710] ;  /* 0x0007100001837983 */ /* 0x000f220000300800 */
[----:B------:R-:W-:-:S03]  /*b5290*/  ISETP.LT.AND P5, PT, R8, R124, !P0 ;  /* 0x0000007c0800720c */ /* 0x000fc600047a1270 */
[----:B------:R-:W3:Y:S04]  /*b52a0*/  LDL.LU.64 R124, [R1+0x1c8] ;  /* 0x0001c800017c7983 */ /* 0x000ee80000300a00 */
[----:B------:R-:W3:Y:S01]  /*b52b0*/  LDL.LU R8, [R1+0x6d0] ;  /* 0x0006d00001087983 */ /* 0x000ee20000300800 */
[----:B------:R-:W-:Y:S02]  /*b52c0*/  ISETP.LT.AND P6, PT, R57, R252, !P0 ;  /* 0x000000fc3900720c */ /* 0x000fe400047c1270 */
[----:B------:R-:W4:Y:S01]  /*b52d0*/  LDC R252, c[0x0][0x22c] ;  /* 0x00008b00fffc7b82 */ /* 0x000f220000000800 */
[----:B------:R-:W3:Y:S04]  /*b52e0*/  LDL.LU R144, [R1+0x2140] ;  /* 0x0021400001907983 */ /* 0x000ee80000300800 */
[----:B-1----:R-:W3:Y:S04]  /*b52f0*/  LDL.LU.64 R122, [R1+0x1c0] ;  /* 0x0001c000017a7983 */ /* 0x002ee80000300a00 */
[----:B------:R-:W3:Y:S04]  /*b5300*/  LDL.LU R130, [R1+0x714] ;  /* 0x0007140001827983 */ /* 0x000ee80000300800 */
[----:B------:R-:W3:Y:S04]  /*b5310*/  LDL.LU R57, [R1+0x213c] ;  /* 0x00213c0001397983 */ /* 0x000ee80000300800 */
[----:B--2---:R-:W2:Y:S04]  /*b5320*/  LDL.LU R163, [R1+0x2138] ;  /* 0x0021380001a37983 */ /* 0x004ea80000300800 */
[----:B------:R-:W2:Y:S04]  /*b5330*/  LDL.LU.64 R158, [R1+0x1b8] ;  /* 0x0001b800019e7983 */ /* 0x000ea80000300a00 */
[----:B------:R-:W2:Y:S04]  /*b5340*/  LDL.LU R145, [R1+0x6d4] ;  /* 0x0006d40001917983 */ /* 0x000ea80000300800 */
[----:B------:R-:W2:Y:S01]  /*b5350*/  LDL.LU.64 R156, [R1+0x1b0] ;  /* 0x0001b000019c7983 */ /* 0x000ea20000300a00 */
[----:B------:R-:W-:-:S02]  /*b5360*/  ISETP.LT.AND P2, PT, R11, R0, !P0 ;  /* 0x000000000b00720c */ /* 0x000fc40004741270 */
[----:B------:R-:W1:Y:S01]  /*b5370*/  LDC R0, c[0x0][0x22c] ;  /* 0x00008b00ff007b82 */ /* 0x000e620000000800 */
[----:B------:R-:W2:Y:S04]  /*b5380*/  LDL.LU R162, [R1+0x718] ;  /* 0x0007180001a27983 */ /* 0x000ea80000300800 */
[----:B------:R-:W2:Y:S04]  /*b5390*/  LDL.LU.64 R146, [R1+0x1a8] ;  /* 0x0001a80001927983 */ /* 0x000ea80000300a00 */
[----:B------:R-:W2:Y:S04]  /*b53a0*/  LDL.LU R10, [R1+0x6d8] ;  /* 0x0006d800010a7983 */ /* 0x000ea80000300800 */
[----:B------:R-:W2:Y:S04]  /*b53b0*/  LDL.LU.64 R166, [R1+0x1a0] ;  /* 0x0001a00001a67983 */ /* 0x000ea80000300a00 */
[----:B------:R-:W2:Y:S04]  /*b53c0*/  LDL.LU R11, [R1+0x71c] ;  /* 0x00071c00010b7983 */ /* 0x000ea80000300800 */
[----:B------:R-:W2:Y:S04]  /*b53d0*/  LDL.LU R155, [R1+0x2134] ;  /* 0x00213400019b7983 */ /* 0x000ea80000300800 */
[----:B------:R1:W-:Y:S04]  /*b53e0*/  @P3 STG.E desc[UR60][R142.64], R56 ;  /* 0x000000388e003986 */ /* 0x0003e8000c10193c */
[----:B------:R1:W-:Y:S04]  /*b53f0*/  @P5 STG.E desc[UR60][R164.64], R9 ;  /* 0x00000009a4005986 */ /* 0x0003e8000c10193c */
[----:B-1----:R-:W2:Y:S04]  /*b5400*/  LDL.LU.64 R142, [R1+0x2720] ;  /* 0x00272000018e7983 */ /* 0x002ea80000300a00 */
[----:B------:R-:W2:Y:S04]  /*b5410*/  LDL.LU R56, [R1+0x2130] ;  /* 0x0021300001387983 */ /* 0x000ea80000300800 */
[----:B------:R-:W2:Y:S04]  /*b5420*/  LDL.LU R9, [R1+0x212c] ;  /* 0x00212c0001097983 */ /* 0x000ea80000300800 */
[----:B------:R-:W2:Y:S04]  /*b5430*/  LDL.LU.64 R164, [R1+0x198] ;  /* 0x0001980001a47983 */ /* 0x000ea80000300a00 */
[----:B----4-:R1:W-:Y:S01]  /*b5440*/  @P6 STG.E desc[UR60][R140.64], R131 ;  /* 0x000000838c006986 */ /* 0x0103e2000c10193c */
[----:B---3--:R-:W-:-:S02]  /*b5450*/  ISETP.LT.AND P3, PT, R57, R252, !P0 ;  /* 0x000000fc3900720c */ /* 0x008fc40004761270 */
[----:B------:R-:W2:Y:S01]  /*b5460*/  LDC R252, c[0x0][0x22c] ;  /* 0x00008b00fffc7b82 */ /* 0x000ea20000000800 */
[----:B------:R3:W-:Y:S01]  /*b5470*/  @P2 STG.E desc[UR60][R124.64], R8 ;  /* 0x000000087c002986 */ /* 0x0007e2000c10193c */
[----:B------:R-:W-:-:S03]  /*b5480*/  ISETP.LT.AND P4, PT, R144, R154, !P0 ;  /* 0x0000009a9000720c */ /* 0x000fc60004781270 */
[----:B------:R-:W4:Y:S03]  /*b5490*/  LDL.LU R154, [R1+0x6dc] ;  /* 0x0006dc00019a7983 */ /* 0x000f260000300800 */
[----:B------:R-:W4:Y:S01]  /*b54a0*/  LDC R144, c[0x0][0x22c] ;  /* 0x00008b00ff907b82 */ /* 0x000f220000000800 */
[----:B-1----:R-:W4:Y:S04]  /*b54b0*/  LDL.LU.64 R140, [R1+0x2718] ;  /* 0x00271800018c7983 */ /* 0x002f280000300a00 */
[----:B------:R-:W4:Y:S03]  /*b54c0*/  LDL.LU R131, [R1+0x2128] ;  /* 0x0021280001837983 */ /* 0x000f260000300800 */
[----:B------:R-:W1:Y:S01]  /*b54d0*/  LDC R57, c[0x0][0x22c] ;  /* 0x00008b00ff397b82 */ /* 0x000e620000000800 */
[----:B---3--:R-:W3:Y:S04]  /*b54e0*/  LDL.LU.64 R124, [R1+0x2710] ;  /* 0x00271000017c7983 */ /* 0x008ee80000300a00 */
[----:B------:R-:W3:Y:S01]  /*b54f0*/  LDL.LU R8, [R1+0x680] ;  /* 0x0006800001087983 */ /* 0x000ee20000300800 */
[----:B--2---:R-:W-:-:S02]  /*b5500*/  ISETP.LT.AND P2, PT, R163, R252, !P0 ;  /* 0x000000fca300720c */ /* 0x004fc40004741270 */
[----:B------:R-:W2:Y:S01]  /*b5510*/  LDC R252, c[0x0][0x22c] ;  /* 0x00008b00fffc7b82 */ /* 0x000ea20000000800 */
[----:B------:R1:W-:Y:S07]  /*b5520*/  @P4 STG.E desc[UR60][R122.64], R130 ;  /* 0x000000827a004986 */ /* 0x0003ee000c10193c */
[----:B------:R-:W3:Y:S01]  /*b5530*/  LDC R163, c[0x0][0x22c] ;  /* 0x00008b00ffa37b82 */ /* 0x000ee20000000800 */
[----:B-1----:R-:W3:Y:S04]  /*b5540*/  LDL.LU.64 R122, [R1+0x2708] ;  /* 0x00270800017a7983 */ /* 0x002ee80000300a00 */
[----:B------:R-:W4:Y:S01]  /*b5550*/  LDL.LU R130, [R1+0x2124] ;  /* 0x0021240001827983 */ /* 0x000f220000300800 */
[----:B--2---:R-:W-:-:S03]  /*b5560*/  ISETP.LT.AND P5, PT, R9, R252, !P0 ;  /* 0x000000fc0900720c */ /* 0x004fc600047a1270 */
[----:B------:R-:W2:Y:S01]  /*b5570*/  LDL.LU R9, [R1+0x2120] ;  /* 0x0021200001097983 */ /* 0x000ea20000300800 */
[----:B------:R-:W-:Y:S01]  /*b5580*/  ISETP.LT.AND P6, PT, R155, R161, !P0 ;  /* 0x000000a19b00720c */ /* 0x000fe200047c1270 */
[----:B------:R-:W1:Y:S01]  /*b5590*/  LDC R252, c[0x0][0x22c] ;  /* 0x00008b00fffc7b82 */ /* 0x000e620000000800 */
[----:B------:R-:W-:Y:S01]  /*b55a0*/  ISETP.LT.AND P4, PT, R56, R160, !P0 ;  /* 0x000000a03800720c */ /* 0x000fe20004781270 */
[----:B------:R-:W-:Y:S04]  /*b55b0*/  @P3 STG.E desc[UR60][R158.64], R145 ;  /* 0x000000919e003986 */ /* 0x000fe8000c10193c */
[----:B------:R-:W3:Y:S02]  /*b55c0*/  LDL.LU R56, [R1+0x650] ;  /* 0x0006500001387983 */ /* 0x000ee40000300800 */
[----:B------:R-:W1:Y:S02]  /*b55d0*/  LDC R155, c[0x0][0x22c] ;  /* 0x00008b00ff9b7b82 */ /* 0x000e640000000800 */
[----:B------:R-:W-:Y:S04]  /*b55e0*/  @P2 STG.E desc[UR60][R156.64], R162 ;  /* 0x000000a29c002986 */ /* 0x000fe8000c10193c */
[----:B------:R1:W-:Y:S04]  /*b55f0*/  @P6 STG.E desc[UR60][R146.64], R10 ;  /* 0x0000000a92006986 */ /* 0x0003e8000c10193c */
[----:B------:R-:W3:Y:S04]  /*b5600*/  LDL.LU.64 R160, [R1+0x180] ;  /* 0x0001800001a07983 */ /* 0x000ee80000300a00 */
[----:B------:R4:W-:Y:S04]  /*b5610*/  @P4 STG.E desc[UR60][R166.64], R11 ;  /* 0x0000000ba6004986 */ /* 0x0009e8000c10193c */
[----:B-1----:R-:W3:Y:S04]  /*b5620*/  LDL.LU R10, [R1+0x684] ;  /* 0x00068400010a7983 */ /* 0x002ee80000300800 */
[----:B------:R-:W3:Y:S01]  /*b5630*/  LDL.LU R162, [R1+0x211c] ;  /* 0x00211c0001a27983 */ /* 0x000ee20000300800 */
[----:B----4-:R-:W-:-:S03]  /*b5640*/  ISETP.LT.AND P2, PT, R130, R144, !P0 ;  /* 0x000000908200720c */ /* 0x010fc60004741270 */
[----:B------:R-:W4:Y:S04]  /*b5650*/  LDL.LU R130, [R1+0x2118] ;  /* 0x0021180001827983 */ /* 0x000f280000300800 */
[----:B------:R-:W4:Y:S04]  /*b5660*/  LDL.LU.64 R158, [R1+0x178] ;  /* 0x00017800019e7983 */ /* 0x000f280000300a00 */
[----:B------:R-:W4:Y:S01]  /*b5670*/  LDL.LU R11, [R1+0x654] ;  /* 0x00065400010b7983 */ /* 0x000f220000300800 */
[----:B--2---:R-:W-:-:S03]  /*b5680*/  ISETP.LT.AND P4, PT, R9, R57, !P0 ;  /* 0x000000390900720c */ /* 0x004fc60004781270 */
[----:B------:R-:W2:Y:S01]  /*b5690*/  LDL.LU R9, [R1+0x2114] ;  /* 0x0021140001097983 */ /* 0x000ea20000300800 */
[----:B------:R-:W-:Y:S01]  /*b56a0*/  ISETP.LT.AND P3, PT, R131, R0, !P0 ;  /* 0x000000008300720c */ /* 0x000fe20004761270 */
[----:B------:R-:W1:Y:S02]  /*b56b0*/  LDC R57, c[0x0][0x22c] ;  /* 0x00008b00ff397b82 */ /* 0x000e640000000800 */
[----:B------:R3:W-:Y:S04]  /*b56c0*/  @P5 STG.E desc[UR60][R164.64], R154 ;  /* 0x0000009aa4005986 */ /* 0x0007e8000c10193c */
[----:B------:R-:W4:Y:S02]  /*b56d0*/  LDL.LU.64 R156, [R1+0x170] ;  /* 0x00017000019c7983 */ /* 0x000f240000300a00 */
[----:B------:R-:W1:Y:S04]  /*b56e0*/  LDC R0, c[0x0][0x22c] ;  /* 0x00008b00ff007b82 */ /* 0x000e680000000800 */
[----:B---3--:R3:W-:Y:S04]  /*b56f0*/  @P3 STG.E desc[UR60][R122.64], R8 ;  /* 0x000000087a003986 */ /* 0x0087e8000c10193c */
[----:B------:R-:W4:Y:S01]  /*b5700*/  LDL.LU R154, [R1+0x688] ;  /* 0x00068800019a7983 */ /* 0x000f220000300800 */
[----:B------:R-:W1:Y:S03]  /*b5710*/  LDC R131, c[0x0][0x22c] ;  /* 0x00008b00ff837b82 */ /* 0x000e660000000800 */
[----:B------:R-:W4:Y:S04]  /*b5720*/  LDL.LU.64 R146, [R1+0x168] ;  /* 0x0001680001927983 */ /* 0x000f280000300a00 */
[----:B---3--:R-:W3:Y:S04]  /*b5730*/  LDL.LU R122, [R1+0x2110] ;  /* 0x00211000017a7983 */ /* 0x008ee80000300800 */
[----:B------:R-:W3:Y:S04]  /*b5740*/  LDL.LU.64 R144, [R1+0x160] ;  /* 0x0001600001907983 */ /* 0x000ee80000300a00 */
[----:B------:R-:W3:Y:S04]  /*b5750*/  LDL.LU.64 R166, [R1+0x158] ;  /* 0x0001580001a67983 */ /* 0x000ee80000300a00 */
[----:B------:R-:W3:Y:S04]  /*b5760*/  LDL.LU R123, [R1+0x65c] ;  /* 0x00065c00017b7983 */ /* 0x000ee80000300800 */
[----:B------:R-:W1:Y:S04]  /*b5770*/  LDL.LU R8, [R1+0x210c] ;  /* 0x00210c0001087983 */ /* 0x000e680000300800 */
[----:B------:R2:W-:Y:S04]  /*b5780*/  @P2 STG.E desc[UR60][R124.64], R56 ;  /* 0x000000387c002986 */ /* 0x0005e8000c10193c */
[----:B------:R-:W3:Y:S04]  /*b5790*/  LDL.LU.64 R164, [R1+0x150] ;  /* 0x0001500001a47983 */ /* 0x000ee80000300a00 */
[----:B--2---:R-:W2:Y:S01]  /*b57a0*/  LDL.LU R124, [R1+0x640] ;  /* 0x00064000017c7983 */ /* 0x004ea20000300800 */
[----:B------:R-:W-:Y:S01]  /*b57b0*/  ISETP.LT.AND P6, PT, R9, R252, !P0 ;  /* 0x000000fc0900720c */ /* 0x000fe200047c1270 */
[----:B------:R-:W2:Y:S02]  /*b57c0*/  LDC R125, c[0x0][0x22c] ;  /* 0x00008b00ff7d7b82 */ /* 0x000ea40000000800 */
[----:B------:R-:W2:Y:S04]  /*b57d0*/  LDL.LU R252, [R1+0x658] ;  /* 0x0006580001fc7983 */ /* 0x000ea80000300800 */
[----:B------:R-:W2:Y:S01]  /*b57e0*/  LDL.LU R56, [R1+0x2108] ;  /* 0x0021080001387983 */ /* 0x000ea20000300800 */
[----:B------:R-:W-:-:S02]  /*b57f0*/  ISETP.LT.AND P3, PT, R162, R163, !P0 ;  /* 0x000000a3a200720c */ /* 0x000fc40004761270 */
[----:B----4-:R-:W-:Y:S01]  /*b5800*/  ISETP.LT.AND P5, PT, R130, R155, !P0 ;  /* 0x0000009b8200720c */ /* 0x010fe200047a1270 */
[----:B------:R-:W4:Y:S01]  /*b5810*/  LDL.LU.64 R162, [R1+0x148] ;  /* 0x0001480001a27983 */ /* 0x000f220000300a00 */
[----:B------:R-:W2:Y:S03]  /*b5820*/  LDC R130, c[0x0][0x22c] ;  /* 0x00008b00ff827b82 */ /* 0x000ea60000000800 */
[----:B------:R-:W4:Y:S04]  /*b5830*/  LDL.LU R9, [R1+0x5f0] ;  /* 0x0005f00001097983 */ /* 0x000f280000300800 */
[----:B------:R-:W4:Y:S04]  /*b5840*/  LDL.LU R155, [R1+0x2104] ;  /* 0x00210400019b7983 */ /* 0x000f280000300800 */
[----:B------:R1:W-:Y:S04]  /*b5850*/  @P4 STG.E desc[UR60][R160.64], R10 ;  /* 0x0000000aa0004986 */ /* 0x0003e8000c10193c */
[----:B-1----:R-:W4:Y:S04]  /*b5860*/  LDL.LU.64 R160, [R1+0x2700] ;  /* 0x0027000001a07983 */ /* 0x002f280000300a00 */
[----:B------:R-:W4:Y:S01]  /*b5870*/  LDL.LU R10, [R1+0x644] ;  /* 0x00064400010a7983 */ /* 0x000f220000300800 */
[----:B------:R-:W-:-:S03]  /*b5880*/  ISETP.LT.AND P4, PT, R8, R0, !P0 ;  /* 0x000000000800720c */ /* 0x000fc60004781270 */
[----:B------:R-:W4:Y:S01]  /*b5890*/  LDL.LU R0, [R1+0x68c] ;  /* 0x00068c0001007983 */ /* 0x000f220000300800 */
[----:B---3--:R-:W-:-:S03]  /*b58a0*/  ISETP.LT.AND P2, PT, R122, R131, !P0 ;  /* 0x000000837a00720c */ /* 0x008fc60004741270 */
[----:B------:R-:W3:Y:S04]  /*b58b0*/  LDL.LU R8, [R1+0x2100] ;  /* 0x0021000001087983 */ /* 0x000ee80000300800 */
[----:B------:R1:W-:Y:S04]  /*b58c0*/  @P3 STG.E desc[UR60][R158.64], R11 ;  /* 0x0000000b9e003986 */ /* 0x0003e8000c10193c */
[----:B------:R1:W-:Y:S04]  /*b58d0*/  @P5 STG.E desc[UR60][R156.64], R154 ;  /* 0x0000009a9c005986 */ /* 0x0003e8000c10193c */
[----:B-1----:R-:W3:Y:S04]  /*b58e0*/  LDL.LU.64 R158, [R1+0x26f8] ;  /* 0x0026f800019e7983 */ /* 0x002ee80000300a00 */
[----:B------:R-:W3:Y:S01]  /*b58f0*/  LDL.LU R122, [R1+0x20fc] ;  /* 0x0020fc00017a7983 */ /* 0x000ee20000300800 */
[----:B------:R-:W1:Y:S03]  /*b5900*/  LDC R154, c[0x0][0x22c] ;  /* 0x00008b00ff9a7b82 */ /* 0x000e660000000800 */
[----:B------:R-:W3:Y:S04]  /*b5910*/  LDL.LU R11, [R1+0x20f8] ;  /* 0x0020f800010b7983 */ /* 0x000ee80000300800 */
[----:B------:R-:W3:Y:S04]  /*b5920*/  LDL.LU R131, [R1+0x5f4] ;  /* 0x0005f40001837983 */ /* 0x000ee80000300800 */
[----:B------:R-:W3:Y:S04]  /*b5930*/  LDL.LU.64 R156, [R1+0x26f0] ;  /* 0x0026f000019c7983 */ /* 0x000ee80000300a00 */
[----:B--2---:R2:W-:Y:S01]  /*b5940*/  @P6 STG.E desc[UR60][R146.64], R252 ;  /* 0x000000fc92006986 */ /* 0x0045e2000c10193c */
[----:B------:R-:W-:-:S03]  /*b5950*/  ISETP.LT.AND P3, PT, R56, R57, !P0 ;  /* 0x000000393800720c */ /* 0x000fc60004761270 */
[----:B--2---:R-:W2:Y:S01]  /*b5960*/  LDL.LU.64 R146, [R1+0x26e8] ;  /* 0x0026e80001927983 */ /* 0x004ea20000300a00 */
[----:B------:R-:W1:Y:S03]  /*b5970*/  LDC R252, c[0x0][0x22c] ;  /* 0x00008b00fffc7b82 */ /* 0x000e660000000800 */
[----:B------:R-:W2:Y:S04]  /*b5980*/  LDL.LU R57, [R1+0x20f4] ;  /* 0x0020f40001397983 */ /* 0x000ea80000300800 */
[----:B------:R-:W2:Y:S04]  /*b5990*/  LDL.LU R56, [R1+0x5f8] ;  /* 0x0005f80001387983 */ /* 0x000ea80000300800 */
[----:B----4-:R4:W-:Y:S02]  /*b59a0*/  @P2 STG.E desc[UR60][R144.64], R0 ;  /* 0x0000000090002986 */ /* 0x0109e4000c10193c */
[----:B----4-:R-:W2:Y:S01]  /*b59b0*/  LDC R0, c[0x0][0x22c] ;  /* 0x00008b00ff007b82 */ /* 0x010ea20000000800 */
[----:B-1----:R-:W-:Y:S01]  /*b59c0*/  ISETP.LT.AND P2, PT, R155, R252, !P0 ;  /* 0x000000fc9b00720c */ /* 0x002fe20004741270 */
[----:B------:R-:W4:Y:S01]  /*b59d0*/  LDL.LU.64 R144, [R1+0x26e0] ;  /* 0x0026e00001907983 */ /* 0x000f220000300a00 */
[----:B---3--:R-:W-:-:S03]  /*b59e0*/  ISETP.LT.AND P6, PT, R8, R130, !P0 ;  /* 0x000000820800720c */ /* 0x008fc600047c1270 */
[----:B------:R1:W-:Y:S02]  /*b59f0*/  @P4 STG.E desc[UR60][R166.64], R123 ;  /* 0x0000007ba6004986 */ /* 0x0003e4000c10193c */
[----:B------:R-:W3:Y:S02]  /*b5a00*/  LDC R252, c[0x0][0x22c] ;  /* 0x00008b00fffc7b82 */ /* 0x000ee40000000800 */
[----:B------:R1:W-:Y:S01]  /*b5a10*/  @P3 STG.E desc[UR60][R164.64], R124 ;  /* 0x0000007ca4003986 */ /* 0x0003e2000c10193c */
[----:B------:R-:W-:-:S05]  /*b5a20*/  ISETP.LT.AND P4, PT, R122, R125, !P0 ;  /* 0x0000007d7a00720c */ /* 0x000fca0004781270 */
[----:B------:R-:W4:Y:S01]  /*b5a30*/  LDC R155, c[0x0][0x22c] ;  /* 0x00008b00ff9b7b82 */ /* 0x000f220000000800 */
[----:B-1----:R-:W4:Y:S04]  /*b5a40*/  LDL.LU.64 R166, [R1+0x26d8] ;  /* 0x0026d80001a67983 */ /* 0x002f280000300a00 */
[----:B------:R-:W4:Y:S03]  /*b5a50*/  LDL.LU R123, [R1+0x64c] ;  /* 0x00064c00017b7983 */ /* 0x000f260000300800 */
[----:B------:R-:W1:Y:S01]  /*b5a60*/  LDC R130, c[0x0][0x22c] ;  /* 0x00008b00ff827b82 */ /* 0x000e620000000800 */
[----:B------:R-:W4:Y:S04]  /*b5a70*/  LDL.LU R8, [R1+0x20f0] ;  /* 0x0020f00001087983 */ /* 0x000f280000300800 */
[----:B------:R-:W4:Y:S04]  /*b5a80*/  LDL.LU.64 R164, [R1+0x26d0] ;  /* 0x0026d00001a47983 */ /* 0x000f280000300a00 */
[----:B------:R-:W4:Y:S04]  /*b5a90*/  LDL.LU R122, [R1+0x20ec] ;  /* 0x0020ec00017a7983 */ /* 0x000f280000300800 */
[----:B------:R-:W4:Y:S04]  /*b5aa0*/  LDL.LU R125, [R1+0x5fc] ;  /* 0x0005fc00017d7983 */ /* 0x000f280000300800 */
[----:B------:R3:W-:Y:S01]  /*b5ab0*/  @P2 STG.E desc[UR60][R162.64], R9 ;  /* 0x00000009a2002986 */ /* 0x0007e2000c10193c */
[----:B--2---:R-:W-:-:S03]  /*b5ac0*/  ISETP.LT.AND P3, PT, R57, R0, !P0 ;  /* 0x000000003900720c */ /* 0x004fc60004761270 */
[----:B------:R-:W2:Y:S04]  /*b5ad0*/  LDL.LU R0, [R1+0x648] ;  /* 0x0006480001007983 */ /* 0x000ea80000300800 */
[----:B---3--:R-:W3:Y:S01]  /*b5ae0*/  LDL.LU.64 R162, [R1+0x26c8] ;  /* 0x0026c80001a27983 */ /* 0x008ee20000300a00 */
[----:B------:R-:W-:Y:S02]  /*b5af0*/  ISETP.LT.AND P5, PT, R11, R252, !P0 ;  /* 0x000000fc0b00720c */ /* 0x000fe400047a1270 */
[----:B------:R-:W1:Y:S01]  /*b5b00*/  LDC R252, c[0x0][0x22c] ;  /* 0x00008b00fffc7b82 */ /* 0x000e620000000800 */
[----:B------:R-:W2:Y:S04]  /*b5b10*/  LDL.LU R57, [R1+0x20e8] ;  /* 0x0020e80001397983 */ /* 0x000ea80000300800 */
[----:B------:R-:W1:Y:S03]  /*b5b20*/  LDL.LU R124, [R1+0x20e4] ;  /* 0x0020e400017c7983 */ /* 0x000e660000300800 */
[----:B------:R-:W2:Y:S01]  /*b5b30*/  LDC R11, c[0x0][0x22c] ;  /* 0x00008b00ff0b7b82 */ /* 0x000ea20000000800 */
[----:B------:R-:W2:Y:S01]  /*b5b40*/  LDL.LU R9, [R1+0x5c0] ;  /* 0x0005c00001097983 */ /* 0x000ea20000300800 */
[----:B----4-:R-:W-:-:S03]  /*b5b50*/  ISETP.LT.AND P2, PT, R8, R154, !P0 ;  /* 0x0000009a0800720c */ /* 0x010fc60004741270 */
[----:B---3--:R3:W-:Y:S04]  /*b5b60*/  @P6 STG.E desc[UR60][R162.64], R10 ;  /* 0x0000000aa2006986 */ /* 0x0087e8000c10193c */
[----:B------:R4:W-:Y:S04]  /*b5b70*/  @P4 STG.E desc[UR60][R164.64], R131 ;  /* 0x00000083a4004986 */ /* 0x0009e8000c10193c */
[----:B---3--:R-:W3:Y:S04]  /*b5b80*/  LDL.LU R162, [R1+0x26c0] ;  /* 0x0026c00001a27983 */ /* 0x008ee80000300800 */
[----:B------:R-:W3:Y:S01]  /*b5b90*/  LDL.LU R10, [R1+0x20e0] ;  /* 0x0020e000010a7983 */ /* 0x000ee20000300800 */
[----:B-1----:R-:W-:Y:S01]  /*b5ba0*/  ISETP.LT.AND P6, PT, R124, R130, !P0 ;  /* 0x000000827c00720c */ /* 0x002fe200047c1270 */
[----:B----4-:R-:W1:Y:S02]  /*b5bb0*/  LDC R131, c[0x0][0x22c] ;  /* 0x00008b00ff837b82 */ /* 0x010e640000000800 */
[----:B------:R-:W4:Y:S04]  /*b5bc0*/  LDL.LU R163, [R1+0x540] ;  /* 0x0005400001a37983 */ /* 0x000f280000300800 */
[----:B------:R-:W4:Y:S01]  /*b5bd0*/  LDL.LU R8, [R1+0x20d4] ;  /* 0x0020d40001087983 */ /* 0x000f220000300800 */
[----:B------:R-:W-:Y:S01]  /*b5be0*/  ISETP.LT.AND P4, PT, R122, R252, !P0 ;  /* 0x000000fc7a00720c */ /* 0x000fe20004781270 */
[----:B------:R-:W1:Y:S02]  /*b5bf0*/  LDC R124, c[0x0][0x22c] ;  /* 0x00008b00ff7c7b82 */ /* 0x000e640000000800 */
[----:B------:R-:W4:Y:S04]  /*b5c00*/  LDL.LU.64 R164, [R1+0x26b8] ;  /* 0x0026b80001a47983 */ /* 0x000f280000300a00 */
[----:B------:R-:W4:Y:S02]  /*b5c10*/  LDL.LU R154, [R1+0x5c4] ;  /* 0x0005c400019a7983 */ /* 0x000f240000300800 */
[----:B------:R-:W4:Y:S02]  /*b5c20*/  LDC R252, c[0x0][0x22c] ;  /* 0x00008b00fffc7b82 */ /* 0x000f240000000800 */
[----:B--2---:R2:W-:Y:S04]  /*b5c30*/  @P5 STG.E desc[UR60][R166.64], R0 ;  /* 0x00000000a6005986 */ /* 0x0045e8000c10193c */
[----:B------:R2:W-:Y:S02]  /*b5c40*/  @P3 STG.E desc[UR60][R144.64], R56 ;  /* 0x0000003890003986 */ /* 0x0005e4000c10193c */
[----:B------:R-:W1:Y:S02]  /*b5c50*/  LDC R122, c[0x0][0x22c] ;  /* 0x00008b00ff7a7b82 */ /* 0x000e640000000800 */
[----:B--2---:R-:W2:Y:S06]  /*b5c60*/  LDL.LU.64 R166, [R1+0x26b0] ;  /* 0x0026b00001a67983 */ /* 0x004eac0000300a00 */
[----:B------:R-:W1:Y:S01]  /*b5c70*/  LDC R0, c[0x0][0x22c] ;  /* 0x00008b00ff007b82 */ /* 0x000e620000000800 */
[----:B------:R-:W2:Y:S04]  /*b5c80*/  LDL.LU.64 R144, [R1+0x26a8] ;  /* 0x0026a80001907983 */ /* 0x000ea80000300a00 */
[----:B------:R-:W1:Y:S01]  /*b5c90*/  LDL.LU R56, [R1+0x20d0] ;  /* 0x0020d00001387983 */ /* 0x000e620000300800 */
[----:B------:R-:W-:-:S03]  /*b5ca0*/  ISETP.LT.AND P3, PT, R57, R155, !P0 ;  /* 0x0000009b3900720c */ /* 0x000fc60004761270 */
[----:B------:R-:W2:Y:S04]  /*b5cb0*/  LDL.LU R57, [R1+0x548] ;  /* 0x0005480001397983 */ /* 0x000ea80000300800 */
[----:B------:R3:W-:Y:S04]  /*b5cc0*/  @P2 STG.E desc[UR60][R146.64], R123 ;  /* 0x0000007b92002986 */ /* 0x0007e8000c10193c */
[----:B------:R4:W-:Y:S04]  /*b5cd0*/  @P4 STG.E desc[UR60][R156.64], R125 ;  /* 0x0000007d9c004986 */ /* 0x0009e8000c10193c */
[----:B---3--:R-:W3:Y:S01]  /*b5ce0*/  LDL.LU.64 R146, [R1+0x26a0] ;  /* 0x0026a00001927983 */ /* 0x008ee20000300a00 */
[----:B------:R-:W-:-:S03]  /*b5cf0*/  ISETP.LT.AND P2, PT, R10, R11, !P0 ;  /* 0x0000000b0a00720c */ /* 0x000fc60004741270 */
[----:B------:R-:W2:Y:S04]  /*b5d00*/  LDL.LU R10, [R1+0x20b8] ;  /* 0x0020b800010a7983 */ /* 0x000ea80000300800 */
[----:B------:R-:W3:Y:S01]  /*b5d10*/  LDL.LU R11, [R1+0x20b0] ;  /* 0x0020b000010b7983 */ /* 0x000ee20000300800 */
[----:B----4-:R-:W-:-:S03]  /*b5d20*/  ISETP.LT.AND P5, PT, R8, R252, !P0 ;  /* 0x000000fc0800720c */ /* 0x010fc600047a1270 */
[----:B------:R-:W4:Y:S04]  /*b5d30*/  LDL.LU R252, [R1+0x5c8] ;  /* 0x0005c80001fc7983 */ /* 0x000f280000300800 */
[----:B------:R-:W4:Y:S04]  /*b5d40*/  LDL.LU R155, [R1+0x5cc] ;  /* 0x0005cc00019b7983 */ /* 0x000f280000300800 */
[----:B------:R-:W4:Y:S04]  /*b5d50*/  LDL.LU R130, [R1+0x54c] ;  /* 0x00054c0001827983 */ /* 0x000f280000300800 */
[----:B------:R-:W4:Y:S04]  /*b5d60*/  LDL.LU R8, [R1+0x530] ;  /* 0x0005300001087983 */ /* 0x000f280000300800 */
[----:B------:R-:W4:Y:S01]  /*b5d70*/  LDL.LU.64 R156, [R1+0x2698] ;  /* 0x00269800019c7983 */ /* 0x000f220000300a00 */
[----:B-1----:R-:W-:-:S03]  /*b5d80*/  ISETP.LT.AND P4, PT, R56, R0, !P0 ;  /* 0x000000003800720c */ /* 0x002fc60004781270 */
[----:B------:R-:W4:Y:S04]  /*b5d90*/  LDL.LU R0, [R1+0x544] ;  /* 0x0005440001007983 */ /* 0x000f280000300800 */
[----:B------:R-:W4:Y:S04]  /*b5da0*/  LDL.LU R56, [R1+0x20ac] ;  /* 0x0020ac0001387983 */ /* 0x000f280000300800 */
[----:B------:R-:W4:Y:S04]  /*b5db0*/  LDL.LU R125, [R1+0x20a0] ;  /* 0x0020a000017d7983 */ /* 0x000f280000300800 */
[----:B------:R1:W-:Y:S04]  /*b5dc0*/  @P3 STG.E desc[UR60][R158.64], R9 ;  /* 0x000000099e003986 */ /* 0x0003e8000c10193c */
[----:B------:R1:W-:Y:S04]  /*b5dd0*/  @P6 STG.E desc[UR60][R160.64], R163 ;  /* 0x000000a3a0006986 */ /* 0x0003e8000c10193c */
[----:B-1----:R-:W4:Y:S04]  /*b5de0*/  LDL.LU.64 R158, [R1+0x2690] ;  /* 0x00269000019e7983 */ /* 0x002f280000300a00 */
[----:B------:R-:W4:Y:S04]  /*b5df0*/  LDL.LU R9, [R1+0x209c] ;  /* 0x00209c0001097983 */ /* 0x000f280000300800 */
[----:B------:R-:W4:Y:S04]  /*b5e00*/  LDL.LU R123, [R1+0x534] ;  /* 0x00053400017b7983 */ /* 0x000f280000300800 */
[----:B------:R-:W4:Y:S04]  /*b5e10*/  LDL.LU.64 R160, [R1+0x2688] ;  /* 0x0026880001a07983 */ /* 0x000f280000300a00 */
[----:B------:R-:W4:Y:S04]  /*b5e20*/  LDL.LU R163, [R1+0x2680] ;  /* 0x0026800001a37983 */ /* 0x000f280000300800 */
[----:B------:R1:W-:Y:S01]  /*b5e30*/  @P2 STG.E desc[UR60][R140.64], R154 ;  /* 0x0000009a8c002986 */ /* 0x0003e2000c10193c */
[----:B--2---:R-:W-:-:S03]  /*b5e40*/  ISETP.LT.AND P3, PT, R10, R131, !P0 ;  /* 0x000000830a00720c */ /* 0x004fc60004761270 */
[----:B------:R-:W2:Y:S01]  /*b5e50*/  LDL.LU R10, [R1+0x2098] ;  /* 0x00209800010a7983 */ /* 0x000ea20000300800 */
[----:B------:R-:W2:Y:S01]  /*b5e60*/  LDC R131, c[0x0][0x22c] ;  /* 0x00008b00ff837b82 */ /* 0x000ea20000000800 */
[----:B---3--:R-:W-:Y:S02]  /*b5e70*/  ISETP.LT.AND P2, PT, R11, R122, !P0 ;  /* 0x0000007a0b00720c */ /* 0x008fe40004741270 */
[----:B-1----:R-:W3:Y:S04]  /*b5e80*/  LDL.LU.64 R140, [R1+0x2678] ;  /* 0x00267800018c7983 */ /* 0x002ee80000300a00 */
[----:B------:R-:W3:Y:S01]  /*b5e90*/  LDL.LU R154, [R1+0x2670] ;  /* 0x00267000019a7983 */ /* 0x000ee20000300800 */
[----:B------:R-:W1:Y:S03]  /*b5ea0*/  LDC R122, c[0x0][0x22c] ;  /* 0x00008b00ff7a7b82 */ /* 0x000e660000000800 */
[----:B----4-:R4:W-:Y:S04]  /*b5eb0*/  @P5 STG.E desc[UR60][R142.64], R0 ;  /* 0x000000008e005986 */ /* 0x0109e8000c10193c */
[----:B----4-:R-:W4:Y:S01]  /*b5ec0*/  LDL.LU.64 R142, [R1+0x2668] ;  /* 0x00266800018e7983 */ /* 0x010f220000300a00 */
[----:B------:R-:W2:Y:S03]  /*b5ed0*/  LDC R0, c[0x0][0x22c] ;  /* 0x00008b00ff007b82 */ /* 0x000ea60000000800 */
[----:B------:R-:W3:Y:S04]  /*b5ee0*/  LDL.LU R11, [R1+0x2090] ;  /* 0x00209000010b7983 */ /* 0x000ee80000300800 */
[----:B------:R1:W-:Y:S02]  /*b5ef0*/  @P4 STG.E desc[UR60][R136.64], R252 ;  /* 0x000000fc88004986 */ /* 0x0003e4000c10193c */
[----:B-1----:R-:W1:Y:S01]  /*b5f00*/  LDC R252, c[0x0][0x22c] ;  /* 0x00008b00fffc7b82 */ /* 0x002e620000000800 */
[----:B------:R-:W-:Y:S01]  /*b5f10*/  ISETP.LT.AND P6, PT, R56, R124, !P0 ;  /* 0x0000007c3800720c */ /* 0x000fe200047c1270 */
[----:B------:R-:W4:Y:S04]  /*b5f20*/  LDL.LU.64 R136, [R1+0x2660] ;  /* 0x0026600001887983 */ /* 0x000f280000300a00 */
[----:B------:R1:W-:Y:S02]  /*b5f30*/  @P3 STG.E desc[UR60][R138.64], R57 ;  /* 0x000000398a003986 */ /* 0x0003e4000c10193c */
[----:B------:R-:W4:Y:S01]  /*b5f40*/  LDC R124, c[0x0][0x22c] ;  /* 0x00008b00ff7c7b82 */ /* 0x000f220000000800 */
[----:B-1----:R-:W-:Y:S01]  /*b5f50*/  ISETP.LT.AND P4, PT, R125, R252, !P0 ;  /* 0x000000fc7d00720c */ /* 0x002fe20004781270 */
[----:B------:R-:W4:Y:S06]  /*b5f60*/  LDL.LU.64 R138, [R1+0x2658] ;  /* 0x00265800018a7983 */ /* 0x000f2c0000300a00 */
[----:B------:R-:W1:Y:S01]  /*b5f70*/  LDC R252, c[0x0][0x22c] ;  /* 0x00008b00fffc7b82 */ /* 0x000e620000000800 */
[----:B------:R-:W4:Y:S04]  /*b5f80*/  LDL.LU R125, [R1+0x2088] ;  /* 0x00208800017d7983 */ /* 0x000f280000300800 */
[----:B------:R2:W-:Y:S03]  /*b5f90*/  @P2 STG.E desc[UR60][R152.64], R155 ;  /* 0x0000009b98002986 */ /* 0x0005e6000c10193c */
[----:B------:R-:W4:Y:S01]  /*b5fa0*/  LDC R56, c[0x0][0x22c] ;  /* 0x00008b00ff387b82 */ /* 0x000f220000000800 */
[----:B------:R2:W-:Y:S07]  /*b5fb0*/  @P6 STG.E desc[UR60][R128.64], R130 ;  /* 0x0000008280006986 */ /* 0x0005ee000c10193c */
[----:B------:R-:W4:Y:S01]  /*b5fc0*/  LDC R57, c[0x0][0x22c] ;  /* 0x00008b00ff397b82 */ /* 0x000f220000000800 */
[----:B-1----:R-:W-:-:S02]  /*b5fd0*/  ISETP.LT.AND P5, PT, R9, R252, !P0 ;  /* 0x000000fc0900720c */ /* 0x002fc400047a1270 */
[----:B------:R-:W4:Y:S04]  /*b5fe0*/  LDL.LU R9, [R1+0x2084] ;  /* 0x0020840001097983 */ /* 0x000f280000300800 */
[----:B------:R-:W4:Y:S04]  /*b5ff0*/  LDL.LU R252, [R1+0x2080] ;  /* 0x0020800001fc7983 */ /* 0x000f280000300800 */
[----:B------:R1:W-:Y:S01]  /*b6000*/  @P4 STG.E desc[UR60][R132.64], R8 ;  /* 0x0000000884004986 */ /* 0x0003e2000c10193c */
[----:B--2---:R-:W-:-:S03]  /*b6010*/  ISETP.LT.AND P3, PT, R10, R0, !P0 ;  /* 0x000000000a00720c */ /* 0x004fc60004761270 */
[----:B------:R-:W2:Y:S04]  /*b6020*/  LDL.LU R10, [R1+0x2074] ;  /* 0x00207400010a7983 */ /* 0x000ea80000300800 */
[----:B------:R-:W2:Y:S04]  /*b6030*/  LDL.LU R0, [R1+0x538] ;  /* 0x0005380001007983 */ /* 0x000ea80000300800 */
[----:B------:R-:W2:Y:S04]  /*b6040*/  LDL.LU.64 R152, [R1+0x2650] ;  /* 0x0026500001987983 */ /* 0x000ea80000300a00 */
[----:B------:R-:W2:Y:S04]  /*b6050*/  LDL.LU R155, [R1+0x2648] ;  /* 0x00264800019b7983 */ /* 0x000ea80000300800 */
[----:B------:R-:W2:Y:S04]  /*b6060*/  LDL.LU.64 R128, [R1+0x2640] ;  /* 0x0026400001807983 */ /* 0x000ea80000300a00 */
[----:B------:R-:W2:Y:S01]  /*b6070*/  LDL.LU R130, [R1+0x263c] ;  /* 0x00263c0001827983 */ /* 0x000ea20000300800 */
[----:B---3--:R-:W-:-:S03]  /*b6080*/  ISETP.LT.AND P2, PT, R11, R131, !P0 ;  /* 0x000000830b00720c */ /* 0x008fc60004741270 */
[----:B------:R-:W3:Y:S04]  /*b6090*/  LDL.LU R131, [R1+0x2638] ;  /* 0x0026380001837983 */ /* 0x000ee80000300800 */
[----:B------:R-:W3:Y:S04]  /*b60a0*/  LDL.LU R11, [R1+0x2070] ;  /* 0x00207000010b7983 */ /* 0x000ee80000300800 */
[----:B-1----:R-:W3:Y:S04]  /*b60b0*/  LDL.LU.64 R132, [R1+0x2630] ;  /* 0x0026300001847983 */ /* 0x002ee80000300a00 */
[----:B------:R-:W4:Y:S04]  /*b60c0*/  LDL.LU R8, [R1+0x2628] ;  /* 0x0026280001087983 */ /* 0x000f280000300800 */
[----:B----4-:R1:W-:Y:S04]  /*b60d0*/  @P5 STG.E desc[UR60][R134.64], R8 ;  /* 0x0000000886005986 */ /* 0x0103e8000c10193c */
[----:B-1----:R-:W4:Y:S04]  /*b60e0*/  LDL.LU.64 R134, [R1+0x2620] ;  /* 0x0026200001867983 */ /* 0x002f280000300a00 */
[----:B------:R-:W2:Y:S04]  /*b60f0*/  LDL.LU R8, [R1+0x208c] ;  /* 0x00208c0001087983 */ /* 0x000ea80000300800 */
[----:B------:R1:W-:Y:S01]  /*b6100*/  @P3 STG.E desc[UR60][R120.64], R123 ;  /* 0x0000007b78003986 */ /* 0x0003e2000c10193c */
[----:B------:R-:W-:-:S02]  /*b6110*/  ISETP.LT.AND P3, PT, R125, R124, !P0 ;  /* 0x0000007c7d00720c */ /* 0x000fc40004761270 */
[----:B------:R-:W-:Y:S02]  /*b6120*/  ISETP.LT.AND P6, PT, R9, R56, !P0 ;  /* 0x000000380900720c */ /* 0x000fe400047c1270 */
[----:B--2---:R-:W-:Y:S02]  /*b6130*/  ISETP.LT.AND P4, PT, R8, R122, !P0 ;  /* 0x0000007a0800720c */ /* 0x004fe40004781270 */
[----:B------:R-:W2:Y:S04]  /*b6140*/  LDL.LU R122, [R1+0x2618] ;  /* 0x00261800017a7983 */ /* 0x000ea80000300800 */
[----:B------:R-:W4:Y:S04]  /*b6150*/  LDL.LU R8, [R1+0x2064] ;  /* 0x0020640001087983 */ /* 0x000f280000300800 */
[----:B-1----:R-:W2:Y:S04]  /*b6160*/  LDL.LU.64 R120, [R1+0x2610] ;  /* 0x0026100001787983 */ /* 0x002ea80000300a00 */
[----:B------:R-:W2:Y:S04]  /*b6170*/  LDL.LU R123, [R1+0x2608] ;  /* 0x00260800017b7983 */ /* 0x000ea80000300800 */
[----:B------:R-:W2:Y:S04]  /*b6180*/  LDL.LU R124, [R1+0x2604] ;  /* 0x00260400017c7983 */ /* 0x000ea80000300800 */
[----:B------:R-:W2:Y:S04]  /*b6190*/  LDL.LU R125, [R1+0x2600] ;  /* 0x00260000017d7983 */ /* 0x000ea80000300800 */
[----:B------:R-:W2:Y:S04]  /*b61a0*/  LDL.LU R56, [R1+0x25fc] ;  /* 0x0025fc0001387983 */ /* 0x000ea80000300800 */
[----:B------:R-:W3:Y:S04]  /*b61b0*/  LDL.LU R9, [R1+0x25f8] ;  /* 0x0025f80001097983 */ /* 0x000ee80000300800 */
[----:B---3--:R1:W-:Y:S01]  /*b61c0*/  @P2 STG.E desc[UR60][R126.64], R9 ;  /* 0x000000097e002986 */ /* 0x0083e2000c10193c */
[----:B------:R-:W-:-:S02]  /*b61d0*/  ISETP.LT.AND P2, PT, R252, R57, !P0 ;  /* 0x00000039fc00720c */ /* 0x000fc40004741270 */
[----:B------:R-:W3:Y:S01]  /*b61e0*/  LDC R252, c[0x0][0x22c] ;  /* 0x00008b00fffc7b82 */ /* 0x000ee20000000800 */
[----:B------:R4:W-:Y:S04]  /*b61f0*/  @P4 STG.E desc[UR60][R58.64], R0 ;  /* 0x000000003a004986 */ /* 0x0009e8000c10193c */
[----:B-1----:R-:W2:Y:S03]  /*b6200*/  LDL.LU.64 R126, [R1+0x25f0] ;  /* 0x0025f000017e7983 */ /* 0x002ea60000300a00 */
[----:B----4-:R-:W1:Y:S01]  /*b6210*/  LDC R0, c[0x0][0x22c] ;  /* 0x00008b00ff007b82 */ /* 0x010e620000000800 */
[----:B------:R-:W4:Y:S04]  /*b6220*/  LDL.LU R9, [R1+0x2060] ;  /* 0x0020600001097983 */ /* 0x000f280000300800 */
[----:B------:R-:W2:Y:S01]  /*b6230*/  LDL.LU R57, [R1+0x25ec] ;  /* 0x0025ec0001397983 */ /* 0x000ea20000300800 */
[----:B---3--:R-:W-:-:S03]  /*b6240*/  ISETP.LT.AND P5, PT, R10, R252, !P0 ;  /* 0x000000fc0a00720c */ /* 0x008fc600047a1270 */
[----:B------:R-:W3:Y:S04]  /*b6250*/  LDL.LU R10, [R1+0x25e8] ;  /* 0x0025e800010a7983 */ /* 0x000ee80000300800 */
[----:B------:R-:W4:Y:S04]  /*b6260*/  LDL.LU R252, [R1+0x53c] ;  /* 0x00053c0001fc7983 */ /* 0x000f280000300800 */
[----:B------:R-:W2:Y:S01]  /*b6270*/  LDL.LU.64 R58, [R1+0x25e0] ;  /* 0x0025e000013a7983 */ /* 0x000ea20000300a00 */
[----:B-1----:R-:W-:-:S03]  /*b6280*/  ISETP.LT.AND P4, PT, R11, R0, !P0 ;  /* 0x000000000b00720c */ /* 0x002fc60004781270 */
[----:B------:R-:W2:Y:S01]  /*b6290*/  LDL.LU R11, [R1+0x25d8] ;  /* 0x0025d800010b7983 */ /* 0x000ea20000300800 */
[----:B------:R-:W1:Y:S03]  /*b62a0*/  LDC R0, c[0x0][0x22c] ;  /* 0x00008b00ff007b82 */ /* 0x000e660000000800 */
[----:B---3--:R3:W-:Y:S04]  /*b62b0*/  @P3 STG.E desc[UR60][R60.64], R10 ;  /* 0x0000000a3c003986 */ /* 0x0087e8000c10193c */
[----:B----4-:R4:W-:Y:S04]  /*b62c0*/  @P6 STG.E desc[UR60][R62.64], R252 ;  /* 0x000000fc3e006986 */ /* 0x0109e8000c10193c */
[----:B---3--:R-:W3:Y:S04]  /*b62d0*/  LDL.LU.64 R60, [R1+0x25d0] ;  /* 0x0025d000013c7983 */ /* 0x008ee80000300a00 */
[----:B------:R-:W3:Y:S04]  /*b62e0*/  LDL.LU R10, [R1+0x2054] ;  /* 0x00205400010a7983 */ /* 0x000ee80000300800 */
[----:B----4-:R-:W4:Y:S04]  /*b62f0*/  LDL.LU.64 R62, [R1+0x25c8] ;  /* 0x0025c800013e7983 */ /* 0x010f280000300a00 */
[----:B------:R-:W3:Y:S04]  /*b6300*/  LDL.LU R252, [R1+0x204c] ;  /* 0x00204c0001fc7983 */ /* 0x000ee80000300800 */
[----:B--2---:R2:W-:Y:S04]  /*b6310*/  @P2 STG.E desc[UR60][R20.64], R11 ;  /* 0x0000000b14002986 */ /* 0x0045e8000c10193c */
[----:B--2---:R-:W2:Y:S04]  /*b6320*/  LDL.LU.64 R20, [R1+0x25c0] ;  /* 0x0025c00001147983 */ /* 0x004ea80000300a00 */
[----:B------:R-:W4:Y:S01]  /*b6330*/  LDL.LU R11, [R1+0x2058] ;  /* 0x00205800010b7983 */ /* 0x000f220000300800 */
[----:B-1----:R-:W-:-:S02]  /*b6340*/  ISETP.LT.AND P3, PT, R8, R0, !P0 ;  /* 0x000000000800720c */ /* 0x002fc40004761270 */
[----:B------:R-:W1:Y:S08]  /*b6350*/  LDC R8, c[0x0][0x22c] ;  /* 0x00008b00ff087b82 */ /* 0x000e700000000800 */
[----:B------:R-:W3:Y:S01]  /*b6360*/  LDC R0, c[0x0][0x22c] ;  /* 0x00008b00ff007b82 */ /* 0x000ee20000000800 */
[----:B--2---:R2:W-:Y:S04]  /*b6370*/  @P5 STG.E desc[UR60][R12.64], R20 ;  /* 0x000000140c005986 */ /* 0x0045e8000c10193c */
[----:B--2---:R-:W2:Y:S04]  /*b6380*/  LDL.LU.64 R12, [R1+0x25b8] ;  /* 0x0025b800010c7983 */ /* 0x004ea80000300a00 */
[----:B------:R-:W3:Y:S01]  /*b6390*/  LDL.LU R20, [R1+0x205c] ;  /* 0x00205c0001147983 */ /* 0x000ee20000300800 */
[----:B-1----:R-:W-:-:S02]  /*b63a0*/  ISETP.LT.AND P2, PT, R9, R8, !P0 ;  /* 0x000000080900720c */ /* 0x002fc40004741270 */
[----:B------:R-:W4:Y:S08]  /*b63b0*/  LDC R9, c[0x0][0x22c] ;  /* 0x00008b00ff097b82 */ /* 0x000f300000000800 */
[----:B------:R-:W1:Y:S01]  /*b63c0*/  LDC R8, c[0x0][0x22c] ;  /* 0x00008b00ff087b82 */ /* 0x000e620000000800 */
[----:B--2---:R2:W-:Y:S07]  /*b63d0*/  @P4 STG.E desc[UR60][R48.64], R12 ;  /* 0x0000000c30004986 */ /* 0x0045ee000c10193c */
[----:B--2---:R-:W3:Y:S01]  /*b63e0*/  LDC R12, c[0x0][0x22c] ;  /* 0x00008b00ff0c7b82 */ /* 0x004ee20000000800 */
[----:B------:R-:W2:Y:S04]  /*b63f0*/  LDL.LU.64 R48, [R1+0x25b0] ;  /* 0x0025b00001307983 */ /* 0x000ea80000300a00 */
[----:B------:R4:W-:Y:S04]  /*b6400*/  @P3 STG.E desc[UR60][R50.64], R21 ;  /* 0x0000001532003986 */ /* 0x0009e8000c10193c */
[----:B------:R1:W-:Y:S04]  /*b6410*/  @P2 STG.E desc[UR60][R22.64], R13 ;  /* 0x0000000d16002986 */ /* 0x0003e8000c10193c */
[----:B----4-:R-:W4:Y:S04]  /*b6420*/  LDL.LU.64 R50, [R1+0x25a8] ;  /* 0x0025a80001327983 */ /* 0x010f280000300a00 */
[----:B------:R-:W2:Y:S01]  /*b6430*/  LDL.LU R21, [R1+0x2048] ;  /* 0x0020480001157983 */ /* 0x000ea20000300800 */
[----:B---3--:R-:W-:Y:S01]  /*b6440*/  ISETP.LT.AND P4, PT, R20, R12, !P0 ;  /* 0x0000000c1400720c */ /* 0x008fe20004781270 */
[----:B-1----:R-:W1:Y:S02]  /*b6450*/  LDC R13, c[0x0][0x22c] ;  /* 0x00008b00ff0d7b82 */ /* 0x002e640000000800 */
[----:B------:R-:W3:Y:S04]  /*b6460*/  LDL.LU R20, [R1+0x2030] ;  /* 0x0020300001147983 */ /* 0x000ee80000300800 */
[----:B------:R-:W4:Y:S01]  /*b6470*/  LDL.LU.64 R22, [R1+0x25a0] ;  /* 0x0025a00001167983 */ /* 0x000f220000300a00 */
[----:B------:R-:W-:-:S02]  /*b6480*/  ISETP.LT.AND P3, PT, R252, R0, !P0 ;  /* 0x00000000fc00720c */ /* 0x000fc40004761270 */
[----:B------:R-:W2:Y:S01]  /*b6490*/  LDC R252, c[0x0][0x22c] ;  /* 0x00008b00fffc7b82 */ /* 0x000ea20000000800 */
[----:B------:R-:W-:-:S07]  /*b64a0*/  ISETP.LT.AND P5, PT, R11, R9, !P0 ;  /* 0x000000090b00720c */ /* 0x000fce00047a1270 */
[----:B------:R-:W1:Y:S08]  /*b64b0*/  LDC R11, c[0x0][0x22c] ;  /* 0x00008b00ff0b7b82 */ /* 0x000e700000000800 */
[----:B------:R-:W3:Y:S08]  /*b64c0*/  LDC R12, c[0x0][0x22c] ;  /* 0x00008b00ff0c7b82 */ /* 0x000ef00000000800 */
[----:B------:R-:W3:Y:S08]  /*b64d0*/  LDC R9, c[0x0][0x22c] ;  /* 0x00008b00ff097b82 */ /* 0x000ef00000000800 */
[----:B------:R-:W3:Y:S01]  /*b64e0*/  LDC R0, c[0x0][0x22c] ;  /* 0x00008b00ff007b82 */ /* 0x000ee20000000800 */
[----:B--2---:R-:W-:-:S02]  /*b64f0*/  ISETP.LT.AND P2, PT, R21, R252, !P0 ;  /* 0x000000fc1500720c */ /* 0x004fc40004741270 */
[----:B------:R-:W2:Y:S04]  /*b6500*/  LDL.LU R252, [R1+0x2028] ;  /* 0x0020280001fc7983 */ /* 0x000ea80000300800 */
[----:B------:R-:W2:Y:S04]  /*b6510*/  LDL.LU R21, [R1+0x2024] ;  /* 0x0020240001157983 */ /* 0x000ea80000300800 */
[----:B----4-:R4:W-:Y:S04]  /*b6520*/  @P4 STG.E desc[UR60][R14.64], R22 ;  /* 0x000000160e004986 */ /* 0x0109e8000c10193c */
[----:B----4-:R-:W4:Y:S01]  /*b6530*/  LDL.LU.64 R14, [R1+0x2598] ;  /* 0x00259800010e7983 */ /* 0x010f220000300a00 */
[----:B-1----:R-:W-:-:S02]  /*b6540*/  ISETP.LT.AND P6, PT, R10, R11, !P0 ;  /* 0x0000000b0a00720c */ /* 0x002fc400047c1270 */
[----:B------:R-:W2:Y:S01]  /*b6550*/  LDC R10, c[0x0][0x22c] ;  /* 0x00008b00ff0a7b82 */ /* 0x000ea20000000800 */
[----:B------:R-:W3:Y:S07]  /*b6560*/  LDL.LU R22, [R1+0x2034] ;  /* 0x0020340001167983 */ /* 0x000eee0000300800 */
[----:B------:R-:W1:Y:S01]  /*b6570*/  LDC R11, c[0x0][0x22c] ;  /* 0x00008b00ff0b7b82 */ /* 0x000e620000000800 */
[----:B----4-:R4:W-:Y:S04]  /*b6580*/  @P5 STG.E desc[UR60][R52.64], R14 ;  /* 0x0000000e34005986 */ /* 0x0109e8000c10193c */
[----:B------:R1:W-:Y:S04]  /*b6590*/  @P6 STG.E desc[UR60][R24.64], R23 ;  /* 0x0000001718006986 */ /* 0x0003e8000c10193c */
[----:B----4-:R-:W4:Y:S04]  /*b65a0*/  LDL.LU.64 R52, [R1+0x2590] ;  /* 0x0025900001347983 */ /* 0x010f280000300a00 */
[----:B-1----:R-:W4:Y:S04]  /*b65b0*/  LDL.LU.64 R24, [R1+0x2588] ;  /* 0x0025880001187983 */ /* 0x002f280000300a00 */
[----:B------:R-:W4:Y:S04]  /*b65c0*/  LDL.LU R23, [R1+0x203c] ;  /* 0x00203c0001177983 */ /* 0x000f280000300800 */
[----:B------:R-:W4:Y:S04]  /*b65d0*/  LDL.LU R14, [R1+0x2020] ;  /* 0x00202000010e7983 */ /* 0x000f280000300800 */
[----:B------:R1:W-:Y:S04]  /*b65e0*/  @P3 STG.E desc[UR60][R28.64], R15 ;  /* 0x0000000f1c003986 */ /* 0x0003e8000c10193c */
[----:B-1----:R-:W4:Y:S01]  /*b65f0*/  LDL.LU.64 R28, [R1+0x2580] ;  /* 0x00258000011c7983 */ /* 0x002f220000300a00 */
[----:B---3--:R-:W-:-:S02]  /*b6600*/  ISETP.LT.AND P3, PT, R22, R12, !P0 ;  /* 0x0000000c1600720c */ /* 0x008fc40004761270 */
[----:B------:R-:W-:Y:S01]  /*b6610*/  ISETP.LT.AND P6, PT, R20, R9, !P0 ;  /* 0x000000091400720c */ /* 0x000fe200047c1270 */
[----:B------:R-:W1:Y:S01]  /*b6620*/  LDC R12, c[0x0][0x22c] ;  /* 0x00008b00ff0c7b82 */ /* 0x000e620000000800 */
[----:B--2---:R-:W-:-:S07]  /*b6630*/  ISETP.LT.AND P5, PT, R21, R10, !P0 ;  /* 0x0000000a1500720c */ /* 0x004fce00047a1270 */
[----:B------:R-:W2:Y:S08]  /*b6640*/  LDC R10, c[0x0][0x22c] ;  /* 0x00008b00ff0a7b82 */ /* 0x000eb00000000800 */
[----:B------:R-:W3:Y:S01]  /*b6650*/  LDC R9, c[0x0][0x22c] ;  /* 0x00008b00ff097b82 */ /* 0x000ee20000000800 */
[----:B----4-:R-:W-:-:S07]  /*b6660*/  ISETP.LT.AND P4, PT, R23, R8, !P0 ;  /* 0x000000081700720c */ /* 0x010fce0004781270 */
[----:B------:R-:W4:Y:S01]  /*b6670*/  LDC R8, c[0x0][0x22c] ;  /* 0x00008b00ff087b82 */ /* 0x000f220000000800 */
[----:B------:R1:W-:Y:S05]  /*b6680*/  @P2 STG.E desc[UR60][R54.64], R28 ;  /* 0x0000001c36002986 */ /* 0x0003ea000c10193c */
[----:B------:R2:W-:Y:S04]  /*b6690*/  @P4 STG.E desc[UR60][R26.64], R24 ;  /* 0x000000181a004986 */ /* 0x0005e8000c10193c */
[----:B-1----:R-:W3:Y:S04]  /*b66a0*/  LDL.LU.64 R54, [R1+0x2578] ;  /* 0x0025780001367983 */ /* 0x002ee80000300a00 */
[----:B------:R-:W4:Y:S04]  /*b66b0*/  LDL.LU R20, [R1+0x2018] ;  /* 0x0020180001147983 */ /* 0x000f280000300800 */
[----:B------:R-:W3:Y:S04]  /*b66c0*/  LDL.LU R23, [R1+0x2014] ;  /* 0x0020140001177983 */ /* 0x000ee80000300800 */
[----:B--2---:R-:W2:Y:S04]  /*b66d0*/  LDL.LU.64 R26, [R1+0x2570] ;  /* 0x00257000011a7983 */ /* 0x004ea80000300a00 */
[----:B------:R-:W3:Y:S04]  /*b66e0*/  LDL.LU R22, [R1+0x200c] ;  /* 0x00200c0001167983 */ /* 0x000ee80000300800 */
[----:B------:R-:W3:Y:S04]  /*b66f0*/  LDL.LU R21, [R1+0x2008] ;  /* 0x0020080001157983 */ /* 0x000ee80000300800 */
[----:B------:R-:W3:Y:S04]  /*b6700*/  LDL.LU R15, [R1+0x2004] ;  /* 0x00200400010f7983 */ /* 0x000ee80000300800 */
[----:B------:R1:W-:Y:S04]  /*b6710*/  @P3 STG.E desc[UR60][R30.64], R29 ;  /* 0x0000001d1e003986 */ /* 0x0003e8000c10193c */
[----:B-1----:R-:W2:Y:S01]  /*b6720*/  LDL.LU.64 R30, [R1+0x2568] ;  /* 0x00256800011e7983 */ /* 0x002ea20000300a00 */
[----:B------:R-:W-:-:S02]  /*b6730*/  ISETP.LT.AND P2, PT, R252, R11, !P0 ;  /* 0x0000000bfc00720c */ /* 0x000fc40004741270 */
[----:B------:R-:W-:Y:S01]  /*b6740*/  ISETP.LT.AND P4, PT, R14, R0, !P0 ;  /* 0x000000000e00720c */ /* 0x000fe20004781270 */
[----:B------:R1:W-:Y:S01]  /*b6750*/  @P6 STG.E desc[UR60][R40.64], R25 ;  /* 0x0000001928006986 */ /* 0x0003e2000c10193c */
[----:B------:R-:W3:Y:S08]  /*b6760*/  LDC R11, c[0x0][0x22c] ;  /* 0x00008b00ff0b7b82 */ /* 0x000ef00000000800 */
[----:B------:R-:W3:Y:S01]  /*b6770*/  LDC R0, c[0x0][0x22c] ;  /* 0x00008b00ff007b82 */ /* 0x000ee20000000800 */
[----:B-1----:R-:W3:Y:S04]  /*b6780*/  LDL.LU.64 R40, [R1+0x2560] ;  /* 0x0025600001287983 */ /* 0x002ee80000300a00 */
[----:B------:R-:W3:Y:S01]  /*b6790*/  LDL.LU R14, [R1+0x2000] ;  /* 0x00200000010e7983 */ /* 0x000ee20000300800 */
[----:B----4-:R-:W-:-:S02]  /*b67a0*/  ISETP.LT.AND P3, PT, R20, R13, !P0 ;  /* 0x0000000d1400720c */ /* 0x010fc40004761270 */
[----:B------:R-:W1:Y:S01]  /*b67b0*/  LDC R13, c[0x0][0x22c] ;  /* 0x00008b00ff0d7b82 */ /* 0x000e620000000800 */
[----:B--2---:R2:W-:Y:S04]  /*b67c0*/  @P2 STG.E desc[UR60][R42.64], R30 ;  /* 0x0000001e2a002986 */ /* 0x0045e8000c10193c */
[----:B------:R4:W-:Y:S04]  /*b67d0*/  @P5 STG.E desc[UR60][R44.64], R26 ;  /* 0x0000001a2c005986 */ /* 0x0009e8000c10193c */
[----:B------:R1:W-:Y:S04]  /*b67e0*/  @P4 STG.E desc[UR60][R36.64], R31 ;  /* 0x0000001f24004986 */ /* 0x0003e8000c10193c */
[----:B--2---:R-:W2:Y:S04]  /*b67f0*/  LDL.LU.64 R42, [R1+0x2558] ;  /* 0x00255800012a7983 */ /* 0x004ea80000300a00 */
[----:B----4-:R-:W4:Y:S04]  /*b6800*/  LDL.LU.64 R44, [R1+0x2550] ;  /* 0x00255000012c7983 */ /* 0x010f280000300a00 */
[----:B------:R-:W2:Y:S04]  /*b6810*/  LDL.LU R20, [R1+0x1ffc] ;  /* 0x001ffc0001147983 */ /* 0x000ea80000300800 */
[----:B-1----:R-:W4:Y:S04]  /*b6820*/  LDL.LU.64 R36, [R1+0x2548] ;  /* 0x0025480001247983 */ /* 0x002f280000300a00 */
[----:B------:R1:W-:Y:S04]  /*b6830*/  @P3 STG.E desc[UR60][R32.64], R27 ;  /* 0x0000001b20003986 */ /* 0x0003e8000c10193c */
[----:B-1----:R-:W2:Y:S01]  /*b6840*/  LDL.LU.64 R32, [R1+0x2540] ;  /* 0x0025400001207983 */ /* 0x002ea20000300a00 */
[----:B---3--:R-:W-:-:S02]  /*b6850*/  ISETP.LT.AND P2, PT, R23, R8, !P0 ;  /* 0x000000081700720c */ /* 0x008fc40004741270 */
[----:B------:R-:W-:Y:S01]  /*b6860*/  ISETP.LT.AND P4, PT, R22, R12, !P0 ;  /* 0x0000000c1600720c */ /* 0x000fe20004781270 */
[----:B------:R-:W1:Y:S01]  /*b6870*/  LDC R8, c[0x0][0x22c] ;  /* 0x00008b00ff087b82 */ /* 0x000e620000000800 */
[----:B------:R-:W-:Y:S02]  /*b6880*/  ISETP.LT.AND P6, PT, R15, R11, !P0 ;  /* 0x0000000b0f00720c */ /* 0x000fe400047c1270 */
[----:B------:R-:W3:Y:S01]  /*b6890*/  LDL.LU R15, [R1+0x1fec] ;  /* 0x001fec00010f7983 */ /* 0x000ee20000300800 */
[----:B------:R-:W-:Y:S02]  /*b68a0*/  ISETP.LT.AND P3, PT, R14, R10, !P0 ;  /* 0x0000000a0e00720c */ /* 0x000fe40004761270 */
[----:B------:R-:W-:Y:S02]  /*b68b0*/  ISETP.LT.AND P5, PT, R21, R9, !P0 ;  /* 0x000000091500720c */ /* 0x000fe400047a1270 */
[----:B------:R-:W1:Y:S08]  /*b68c0*/  LDC R9, c[0x0][0x22c] ;  /* 0x00008b00ff097b82 */ /* 0x000e700000000800 */
[----:B------:R-:W1:Y:S08]  /*b68d0*/  LDC R11, c[0x0][0x22c] ;  /* 0x00008b00ff0b7b82 */ /* 0x000e700000000800 */
[----:B------:R-:W1:Y:S08]  /*b68e0*/  LDC R12, c[0x0][0x22c] ;  /* 0x00008b00ff0c7b82 */ /* 0x000e700000000800 */
[----:B------:R-:W1:Y:S01]  /*b68f0*/  LDC R10, c[0x0][0x22c] ;  /* 0x00008b00ff0a7b82 */ /* 0x000e620000000800 */
[----:B----4-:R4:W-:Y:S01]  /*b6900*/  @P2 STG.E desc[UR60][R46.64], R36 ;  /* 0x000000242e002986 */ /* 0x0109e2000c10193c */
[----:B--2---:R-:W-:-:S06]  /*b6910*/  ISETP.LT.AND P2, PT, R20, R0, !P0 ;  /* 0x000000001400720c */ /* 0x004fcc0004741270 */
[----:B------:R-:W2:Y:S01]  /*b6920*/  LDC R0, c[0x0][0x22c] ;  /* 0x00008b00ff007b82 */ /* 0x000ea20000000800 */
[----:B----4-:R-:W4:Y:S04]  /*b6930*/  LDL.LU.64 R46, [R1+0x2538] ;  /* 0x00253800012e7983 */ /* 0x010f280000300a00 */
[----:B------:R-:W2:Y:S04]  /*b6940*/  LDL.LU R14, [R1+0x1fe8] ;  /* 0x001fe800010e7983 */ /* 0x000ea80000300800 */
[----:B------:R-:W1:Y:S04]  /*b6950*/  LDL.LU R21, [R1+0x1fe4] ;  /* 0x001fe40001157983 */ /* 0x000e680000300800 */
[----:B------:R-:W4:Y:S04]  /*b6960*/  LDL.LU R26, [R1+0x1fdc] ;  /* 0x001fdc00011a7983 */ /* 0x000f280000300800 */
[----:B------:R-:W2:Y:S04]  /*b6970*/  LDL.LU R20, [R1+0x1fd8] ;  /* 0x001fd80001147983 */ /* 0x000ea80000300800 */
[----:B------:R3:W-:Y:S04]  /*b6980*/  @P4 STG.E desc[UR60][R38.64], R32 ;  /* 0x0000002026004986 */ /* 0x0007e8000c10193c */
[----:B---3--:R-:W3:Y:S04]  /*b6990*/  LDL.LU.64 R38, [R1+0x2530] ;  /* 0x0025300001267983 */ /* 0x008ee80000300a00 */
[----:B------:R-:W4:Y:S04]  /*b69a0*/  LDL.LU R25, [R1+0x1fd4] ;  /* 0x001fd40001197983 */ /* 0x000f280000300800 */
[----:B------:R-:W4:Y:S04]  /*b69b0*/  LDL.LU R24, [R1+0x1fd0] ;  /* 0x001fd00001187983 */ /* 0x000f280000300800 */
[----:B------:R1:W-:Y:S04]  /*b69c0*/  @P5 STG.E desc[UR60][R34.64], R37 ;  /* 0x0000002522005986 */ /* 0x0003e8000c10193c */
[----:B-1----:R-:W4:Y:S01]  /*b69d0*/  LDL.LU.64 R34, [R1+0x2528] ;  /* 0x0025280001227983 */ /* 0x002f220000300a00 */
[----:B------:R-:W-:-:S03]  /*b69e0*/  ISETP.LT.AND P4, PT, R15, R13, !P0 ;  /* 0x0000000d0f00720c */ /* 0x000fc60004781270 */
[----:B------:R-:W4:Y:S04]  /*b69f0*/  LDL.LU R23, [R1+0x1fc8] ;  /* 0x001fc80001177983 */ /* 0x000f280000300800 */
[----:B------:R-:W-:Y:S04]  /*b6a00*/  @P6 STG.E desc[UR60][R250.64], R33 ;  /* 0x00000021fa006986 */ /* 0x000fe8000c10193c */
[----:B------:R-:W4:Y:S04]  /*b6a10*/  LDL.LU R22, [R1+0x1fc0] ;  /* 0x001fc00001167983 */ /* 0x000f280000300800 */
[----:B------:R-:W4:Y:S01]  /*b6a20*/  LDL.LU R15, [R1+0x1fbc] ;  /* 0x001fbc00010f7983 */ /* 0x000f220000300800 */
[----:B------:R-:W-:-:S02]  /*b6a30*/  ISETP.LT.AND P6, PT, R21, R9, !P0 ;  /* 0x000000091500720c */ /* 0x000fc400047c1270 */
[----:B------:R-:W1:Y:S01]  /*b6a40*/  LDC R9, c[0x0][0x22c] ;  /* 0x00008b00ff097b82 */ /* 0x000e620000000800 */
[----:B--2---:R-:W-:Y:S01]  /*b6a50*/  ISETP.LT.AND P5, PT, R20, R11, !P0 ;  /* 0x0000000b1400720c */ /* 0x004fe200047a1270 */
[----:B---3--:R2:W-:Y:S01]  /*b6a60*/  @P3 STG.E desc[UR60][R4.64], R38 ;  /* 0x0000002604003986 */ /* 0x0085e2000c10193c */
[----:B------:R-:W-:-:S05]  /*b6a70*/  ISETP.LT.AND P3, PT, R14, R8, !P0 ;  /* 0x000000080e00720c */ /* 0x000fca0004761270 */
[----:B------:R-:W3:Y:S01]  /*b6a80*/  LDC R8, c[0x0][0x22c] ;  /* 0x00008b00ff087b82 */ /* 0x000ee20000000800 */
[----:B------:R-:W3:Y:S04]  /*b6a90*/  LDL.LU R14, [R1+0x1fb0] ;  /* 0x001fb000010e7983 */ /* 0x000ee80000300800 */
[----:B------:R-:W3:Y:S04]  /*b6aa0*/  LDL.LU R21, [R1+0x1fac] ;  /* 0x001fac0001157983 */ /* 0x000ee80000300800 */
[----:B------:R-:W3:Y:S01]  /*b6ab0*/  LDL.LU R20, [R1+0x1fa8] ;  /* 0x001fa80001147983 */ /* 0x000ee20000300800 */
[----:B--2---:R-:W2:Y:S03]  /*b6ac0*/  LDC R4, c[0x0][0x22c] ;  /* 0x00008b00ff047b82 */ /* 0x004ea60000000800 */
[----:B------:R-:W2:Y:S05]  /*b6ad0*/  LDL.LU R13, [R1+0x1fa4] ;  /* 0x001fa400010d7983 */ /* 0x000eaa0000300800 */
[----:B------:R-:W2:Y:S01]  /*b6ae0*/  LDC R5, c[0x0][0x22c] ;  /* 0x00008b00ff057b82 */ /* 0x000ea20000000800 */
[----:B----4-:R4:W-:Y:S01]  /*b6af0*/  @P2 STG.E desc[UR60][R6.64], R34 ;  /* 0x0000002206002986 */ /* 0x0109e2000c10193c */
[----:B------:R-:W-:-:S03]  /*b6b00*/  ISETP.LT.AND P2, PT, R26, R12, !P0 ;  /* 0x0000000c1a00720c */ /* 0x000fc60004741270 */
[----:B------:R-:W-:Y:S04]  /*b6b10*/  @P4 STG.E desc[UR60][R16.64], R39 ;  /* 0x0000002710004986 */ /* 0x000fe8000c10193c */
[----:B------:R1:W-:Y:S01]  /*b6b20*/  @P3 STG.E desc[UR60][R18.64], R35 ;  /* 0x0000002312003986 */ /* 0x0003e2000c10193c */
[----:B----4-:R-:W4:Y:S03]  /*b6b30*/  LDC R7, c[0x0][0x22c] ;  /* 0x00008b00ff077b82 */ /* 0x010f260000000800 */
[----:B-1----:R-:W2:Y:S05]  /*b6b40*/  LDL.LU R18, [R1+0x1fa0] ;  /* 0x001fa00001127983 */ /* 0x002eaa0000300800 */
[----:B------:R-:W1:Y:S01]  /*b6b50*/  LDC R6, c[0x0][0x22c] ;  /* 0x00008b00ff067b82 */ /* 0x000e620000000800 */
[----:B------:R-:W2:Y:S04]  /*b6b60*/  LDL.LU R17, [R1+0x1f94] ;  /* 0x001f940001117983 */ /* 0x000ea80000300800 */
[----:B------:R-:W2:Y:S01]  /*b6b70*/  LDL.LU R12, [R1+0x1f90] ;  /* 0x001f9000010c7983 */ /* 0x000ea20000300800 */
[----:B------:R-:W-:-:S02]  /*b6b80*/  ISETP.LT.AND P4, PT, R25, R0, !P0 ;  /* 0x000000001900720c */ /* 0x000fc40004781270 */
[----:B------:R-:W-:Y:S01]  /*b6b90*/  ISETP.LT.AND P3, PT, R24, R10, !P0 ;  /* 0x0000000a1800720c */ /* 0x000fe20004761270 */
[----:B------:R-:W2:Y:S01]  /*b6ba0*/  LDC R0, c[0x0][0x22c] ;  /* 0x00008b00ff007b82 */ /* 0x000ea20000000800 */
[----:B------:R-:W-:Y:S04]  /*b6bb0*/  @P6 STG.E desc[UR60][R64.64], R44 ;  /* 0x0000002c40006986 */ /* 0x000fe8000c10193c */
[----:B------:R-:W-:Y:S01]  /*b6bc0*/  @P2 STG.E desc[UR60][R66.64], R40 ;  /* 0x0000002842002986 */ /* 0x000fe2000c10193c */
[----:B---3--:R-:W-:Y:S02]  /*b6bd0*/  ISETP.LT.AND P2, PT, R23, R8, !P0 ;  /* 0x000000081700720c */ /* 0x008fe40004741270 */
[----:B------:R-:W3:Y:S01]  /*b6be0*/  LDC R8, c[0x0][0x22c] ;  /* 0x00008b00ff087b82 */ /* 0x000ee20000000800 */
[----:B------:R-:W-:Y:S01]  /*b6bf0*/  @P5 STG.E desc[UR60][R68.64], R45 ;  /* 0x0000002d44005986 */ /* 0x000fe2000c10193c */
[----:B----4-:R-:W-:-:S03]  /*b6c00*/  ISETP.LT.AND P6, PT, R15, R7, !P0 ;  /* 0x000000070f00720c */ /* 0x010fc600047c1270 */
[----:B------:R-:W-:Y:S03]  /*b6c10*/  @P4 STG.E desc[UR60][R70.64], R41 ;  /* 0x0000002946004986 */ /* 0x000fe6000c10193c */
[----:B------:R-:W4:Y:S01]  /*b6c20*/  LDC R7, c[0x0][0x22c] ;  /* 0x00008b00ff077b82 */ /* 0x000f220000000800 */
[----:B------:R-:W-:Y:S04]  /*b6c30*/  @P3 STG.E desc[UR60][R72.64], R46 ;  /* 0x0000002e48003986 */ /* 0x000fe8000c10193c */
[----:B------:R-:W4:Y:S01]  /*b6c40*/  LDL.LU R15, [R1+0x1f88] ;  /* 0x001f8800010f7983 */ /* 0x000f220000300800 */
[----:B------:R-:W-:Y:S02]  /*b6c50*/  ISETP.LT.AND P4, PT, R22, R9, !P0 ;  /* 0x000000091600720c */ /* 0x000fe40004781270 */
[----:B------:R-:W4:Y:S01]  /*b6c60*/  LDC R9, c[0x0][0x22c] ;  /* 0x00008b00ff097b82 */ /* 0x000f220000000800 */
[----:B------:R-:W-:Y:S10]  /*b6c70*/  @P2 STG.E desc[UR60][R74.64], R42 ;  /* 0x0000002a4a002986 */ /* 0x000ff4000c10193c */
[----:B------:R-:W-:Y:S04]  /*b6c80*/  @P4 STG.E desc[UR60][R76.64], R47 ;  /* 0x0000002f4c004986 */ /* 0x000fe8000c10193c */
[----:B------:R-:W-:Y:S01]  /*b6c90*/  @P6 STG.E desc[UR60][R78.64], R43 ;  /* 0x0000002b4e006986 */ /* 0x000fe2000c10193c */
[----:B-1----:R-:W-:-:S03]  /*b6ca0*/  ISETP.LT.AND P3, PT, R14, R6, !P0 ;  /* 0x000000060e00720c */ /* 0x002fc60004761270 */
[----:B------:R-:W4:Y:S01]  /*b6cb0*/  LDL.LU R14, [R1+0x1f84] ;  /* 0x001f8400010e7983 */ /* 0x000f220000300800 */
[----:B------:R-:W1:Y:S01]  /*b6cc0*/  LDC R6, c[0x0][0x22c] ;  /* 0x00008b00ff067b82 */ /* 0x000e620000000800 */
[----:B--2---:R-:W-:Y:S02]  /*b6cd0*/  ISETP.LT.AND P5, PT, R21, R4, !P0 ;  /* 0x000000041500720c */ /* 0x004fe400047a1270 */
[----:B------:R-:W2:Y:S01]  /*b6ce0*/  LDL.LU R11, [R1+0x1f80] ;  /* 0x001f8000010b7983 */ /* 0x000ea20000300800 */
[----:B------:R-:W-:-:S03]  /*b6cf0*/  ISETP.LT.AND P2, PT, R20, R0, !P0 ;  /* 0x000000001400720c */ /* 0x000fc60004741270 */
[----:B------:R-:W2:Y:S01]  /*b6d00*/  LDL.LU R10, [R1+0x1f7c] ;  /* 0x001f7c00010a7983 */ /* 0x000ea20000300800 */
[----:B------:R-:W1:Y:S01]  /*b6d10*/  LDC R4, c[0x0][0x22c] ;  /* 0x00008b00ff047b82 */ /* 0x000e620000000800 */
[----:B------:R-:W-:Y:S02]  /*b6d20*/  ISETP.LT.AND P4, PT, R13, R5, !P0 ;  /* 0x000000050d00720c */ /* 0x000fe40004781270 */
[----:B------:R-:W2:Y:S04]  /*b6d30*/  LDL.LU R16, [R1+0x1f78] ;  /* 0x001f780001107983 */ /* 0x000ea80000300800 */
[----:B------:R-:W-:Y:S01]  /*b6d40*/  @P3 STG.E desc[UR60][R80.64], R52 ;  /* 0x0000003450003986 */ /* 0x000fe2000c10193c */
[----:B------:R-:W2:Y:S03]  /*b6d50*/  LDC R0, c[0x0][0x22c] ;  /* 0x00008b00ff007b82 */ /* 0x000ea60000000800 */
[----:B------:R-:W2:Y:S04]  /*b6d60*/  LDL.LU R13, [R1+0x1f6c] ;  /* 0x001f6c00010d7983 */ /* 0x000ea80000300800 */
[----:B------:R-:W-:Y:S01]  /*b6d70*/  @P5 STG.E desc[UR60][R82.64], R48 ;  /* 0x0000003052005986 */ /* 0x000fe2000c10193c */
[----:B------:R-:W2:Y:S03]  /*b6d80*/  LDC R5, c[0x0][0x22c] ;  /* 0x00008b00ff057b82 */ /* 0x000ea60000000800 */
[----:B------:R-:W-:Y:S01]  /*b6d90*/  @P2 STG.E desc[UR60][R84.64], R53 ;  /* 0x0000003554002986 */ /* 0x000fe2000c10193c */
[----:B---3--:R-:W-:-:S03]  /*b6da0*/  ISETP.LT.AND P3, PT, R18, R8, !P0 ;  /* 0x000000081200720c */ /* 0x008fc60004761270 */
[----:B------:R-:W3:Y:S01]  /*b6db0*/  LDL.LU R18, [R1+0x1f68] ;  /* 0x001f680001127983 */ /* 0x000ee20000300800 */
[----:B------:R-:W2:Y:S01]  /*b6dc0*/  LDC R8, c[0x0][0x22c] ;  /* 0x00008b00ff087b82 */ /* 0x000ea20000000800 */
[----:B----4-:R-:W-:Y:S02]  /*b6dd0*/  ISETP.LT.AND P6, PT, R17, R7, !P0 ;  /* 0x000000071100720c */ /* 0x010fe400047c1270 */
[----:B------:R-:W4:Y:S01]  /*b6de0*/  LDL.LU R17, [R1+0x1f64] ;  /* 0x001f640001117983 */ /* 0x000f220000300800 */
[----:B-1----:R-:W-:-:S03]  /*b6df0*/  ISETP.LT.AND P2, PT, R12, R6, !P0 ;  /* 0x000000060c00720c */ /* 0x002fc60004741270 */
[----:B------:R-:W3:Y:S01]  /*b6e00*/  LDL.LU R12, [R1+0x1f58] ;  /* 0x001f5800010c7983 */ /* 0x000ee20000300800 */
[----:B------:R-:W1:Y:S03]  /*b6e10*/  LDC R7, c[0x0][0x22c] ;  /* 0x00008b00ff077b82 */ /* 0x000e660000000800 */
[----:B------:R-:W-:Y:S04]  /*b6e20*/  @P4 STG.E desc[UR60][R86.64], R49 ;  /* 0x0000003156004986 */ /* 0x000fe8000c10193c */
[----:B------:R-:W-:Y:S01]  /*b6e30*/  @P3 STG.E desc[UR60][R88.64], R54 ;  /* 0x0000003658003986 */ /* 0x000fe2000c10193c */
[----:B------:R-:W4:Y:S03]  /*b6e40*/  LDC R6, c[0x0][0x22c] ;  /* 0x00008b00ff067b82 */ /* 0x000f260000000800 */
[----:B------:R-:W-:Y:S01]  /*b6e50*/  @P6 STG.E desc[UR60][R90.64], R50 ;  /* 0x000000325a006986 */ /* 0x000fe2000c10193c */
[----:B------:R-:W-:-:S03]  /*b6e60*/  ISETP.LT.AND P5, PT, R15, R4, !P0 ;  /* 0x000000040f00720c */ /* 0x000fc600047a1270 */
[----:B------:R-:W4:Y:S01]  /*b6e70*/  LDL.LU R15, [R1+0x1f54] ;  /* 0x001f5400010f7983 */ /* 0x000f220000300800 */
[----:B------:R-:W3:Y:S03]  /*b6e80*/  LDC R4, c[0x0][0x22c] ;  /* 0x00008b00ff047b82 */ /* 0x000ee60000000800 */
[----:B------:R-:W-:Y:S06]  /*b6e90*/  @P2 STG.E desc[UR60][R92.64], R55 ;  /* 0x000000375c002986 */ /* 0x000fec000c10193c */
[----:B------:R-:W-:Y:S01]  /*b6ea0*/  @P5 STG.E desc[UR60][R94.64], R51 ;  /* 0x000000335e005986 */ /* 0x000fe2000c10193c */
[----:B--2---:R-:W-:-:S02]  /*b6eb0*/  ISETP.LT.AND P4, PT, R14, R0, !P0 ;  /* 0x000000000e00720c */ /* 0x004fc40004781270 */
[----:B------:R-:W3:Y:S01]  /*b6ec0*/  LDC R0, c[0x0][0x22c] ;  /* 0x00008b00ff007b82 */ /* 0x000ee20000000800 */
[----:B------:R-:W-:Y:S02]  /*b6ed0*/  ISETP.LT.AND P3, PT, R11, R5, !P0 ;  /* 0x000000050b00720c */ /* 0x000fe40004761270 */
[----:B------:R-:W2:Y:S01]  /*b6ee0*/  LDL.LU R11, [R1+0x1f50] ;  /* 0x001f5000010b7983 */ /* 0x000ea20000300800 */
[----:B------:R-:W-:-:S03]  /*b6ef0*/  ISETP.LT.AND P2, PT, R10, R8, !P0 ;  /* 0x000000080a00720c */ /* 0x000fc60004741270 */
[----:B------:R-:W2:Y:S01]  /*b6f00*/  LDL.LU R14, [R1+0x1f48] ;  /* 0x001f4800010e7983 */ /* 0x000ea20000300800 */
[----:B------:R-:W4:Y:S03]  /*b6f10*/  LDC R5, c[0x0][0x22c] ;  /* 0x00008b00ff057b82 */ /* 0x000f260000000800 */
[----:B------:R-:W-:Y:S01]  /*b6f20*/  @P4 STG.E desc[UR60][R96.64], R60 ;  /* 0x0000003c60004986 */ /* 0x000fe2000c10193c */
[----:B-1----:R-:W-:-:S03]  /*b6f30*/  ISETP.LT.AND P4, PT, R16, R7, !P0 ;  /* 0x000000071000720c */ /* 0x002fc60004781270 */
[----:B------:R-:W2:Y:S01]  /*b6f40*/  LDL.LU R10, [R1+0x1f44] ;  /* 0x001f4400010a7983 */ /* 0x000ea20000300800 */
[----:B------:R-:W2:Y:S01]  /*b6f50*/  LDC R8, c[0x0][0x22c] ;  /* 0x00008b00ff087b82 */ /* 0x000ea20000000800 */
[----:B------:R-:W-:Y:S02]  /*b6f60*/  ISETP.LT.AND P6, PT, R13, R9, !P0 ;  /* 0x000000090d00720c */ /* 0x000fe400047c1270 */
[----:B------:R-:W-:Y:S04]  /*b6f70*/  @P3 STG.E desc[UR60][R98.64], R56 ;  /* 0x0000003862003986 */ /* 0x000fe8000c10193c */
[----:B------:R-:W2:Y:S01]  /*b6f80*/  LDL.LU R16, [R1+0x1f38] ;  /* 0x001f380001107983 */ /* 0x000ea20000300800 */
[----:B------:R-:W1:Y:S03]  /*b6f90*/  LDC R7, c[0x0][0x22c] ;  /* 0x00008b00ff077b82 */ /* 0x000e660000000800 */
[----:B------:R-:W-:Y:S04]  /*b6fa0*/  @P2 STG.E desc[UR60][R100.64], R61 ;  /* 0x0000003d64002986 */ /* 0x000fe8000c10193c */
[----:B------:R-:W2:Y:S01]  /*b6fb0*/  LDL.LU R13, [R1+0x1f34] ;  /* 0x001f3400010d7983 */ /* 0x000ea20000300800 */
[----:B------:R-:W1:Y:S01]  /*b6fc0*/  LDC R9, c[0x0][0x22c] ;  /* 0x00008b00ff097b82 */ /* 0x000e620000000800 */
[----:B---3--:R-:W-:-:S02]  /*b6fd0*/  ISETP.LT.AND P2, PT, R12, R0, !P0 ;  /* 0x000000000c00720c */ /* 0x008fc40004741270 */
[----:B------:R-:W3:Y:S01]  /*b6fe0*/  LDL.LU R12, [R1+0x1f30] ;  /* 0x001f3000010c7983 */ /* 0x000ee20000300800 */
[----:B------:R-:W-:-:S04]  /*b6ff0*/  ISETP.LT.AND P3, PT, R18, R4, !P0 ;  /* 0x000000041200720c */ /* 0x000fc80004761270 */
[----:B------:R-:W1:Y:S01]  /*b7000*/  LDC R0, c[0x0][0x22c] ;  /* 0x00008b00ff007b82 */ /* 0x000e620000000800 */
[----:B------:R-:W-:Y:S04]  /*b7010*/  @P4 STG.E desc[UR60][R102.64], R57 ;  /* 0x0000003966004986 */ /* 0x000fe8000c10193c */
[----:B------:R-:W3:Y:S01]  /*b7020*/  LDL.LU R19, [R1+0x1f28] ;  /* 0x001f280001137983 */ /* 0x000ee20000300800 */
[----:B----4-:R-:W-:Y:S02]  /*b7030*/  ISETP.LT.AND P5, PT, R17, R6, !P0 ;  /* 0x000000061100720c */ /* 0x010fe400047a1270 */
[----:B------:R-:W4:Y:S01]  /*b7040*/  LDC R4, c[0x0][0x22c] ;  /* 0x00008b00ff047b82 */ /* 0x000f220000000800 */
[----:B------:R-:W-:Y:S01]  /*b7050*/  @P6 STG.E desc[UR60][R104.64], R62 ;  /* 0x0000003e68006986 */ /* 0x000fe2000c10193c */
[----:B------:R-:W-:-:S06]  /*b7060*/  ISETP.LT.AND P4, PT, R15, R5, !P0 ;  /* 0x000000050f00720c */ /* 0x000fcc0004781270 */
[----:B------:R-:W3:Y:S01]  /*b7070*/  LDC R6, c[0x0][0x22c] ;  /* 0x00008b00ff067b82 */ /* 0x000ee20000000800 */
[----:B------:R-:W3:Y:S07]  /*b7080*/  LDL.LU R15, [R1+0x1f24] ;  /* 0x001f2400010f7983 */ /* 0x000eee0000300800 */
[----:B------:R-:W3:Y:S01]  /*b7090*/  LDC R5, c[0x0][0x22c] ;  /* 0x00008b00ff057b82 */ /* 0x000ee20000000800 */
[----:B------:R-:W-:Y:S04]  /*b70a0*/  @P3 STG.E desc[UR60][R106.64], R58 ;  /* 0x0000003a6a003986 */ /* 0x000fe8000c10193c */
[----:B------:R-:W-:Y:S04]  /*b70b0*/  @P5 STG.E desc[UR60][R108.64], R63 ;  /* 0x0000003f6c005986 */ /* 0x000fe8000c10193c */
[----:B------:R-:W-:Y:S04]  /*b70c0*/  @P2 STG.E desc[UR60][R110.64], R59 ;  /* 0x0000003b6e002986 */ /* 0x000fe8000c10193c */
[----:B------:R-:W-:Y:S01]  /*b70d0*/  @P4 STG.E desc[UR60][R112.64], R124 ;  /* 0x0000007c70004986 */ /* 0x000fe2000c10193c */
[----:B--2---:R-:W-:-:S03]  /*b70e0*/  ISETP.LT.AND P3, PT, R11, R8, !P0 ;  /* 0x000000080b00720c */ /* 0x004fc60004761270 */
[----:B------:R-:W2:Y:S01]  /*b70f0*/  LDL.LU R11, [R1+0x1f20] ;  /* 0x001f2000010b7983 */ /* 0x000ea20000300800 */
[----:B------:R-:W2:Y:S01]  /*b7100*/  LDC R8, c[0x0][0x22c] ;  /* 0x00008b00ff087b82 */ /* 0x000ea20000000800 */
[----:B-1----:R-:W-:Y:S02]  /*b7110*/  ISETP.LT.AND P6, PT, R14, R7, !P0 ;  /* 0x000000070e00720c */ /* 0x002fe400047c1270 */
[----:B------:R-:W2:Y:S04]  /*b7120*/  LDL.LU R18, [R1+0x1f1c] ;  /* 0x001f1c0001127983 */ /* 0x000ea80000300800 */
[----:B------:R-:W2:Y:S01]  /*b7130*/  LDL.LU R14, [R1+0x1f10] ;  /* 0x001f1000010e7983 */ /* 0x000ea20000300800 */
[----:B------:R-:W1:Y:S01]  /*b7140*/  LDC R7, c[0x0][0x22c] ;  /* 0x00008b00ff077b82 */ /* 0x000e620000000800 */
[----:B------:R-:W-:-:S02]  /*b7150*/  ISETP.LT.AND P2, PT, R10, R9, !P0 ;  /* 0x000000090a00720c */ /* 0x000fc40004741270 */
[----:B------:R-:W2:Y:S04]  /*b7160*/  LDL.LU R10, [R1+0x1f08] ;  /* 0x001f0800010a7983 */ /* 0x000ea80000300800 */
[----:B------:R-:W2:Y:S01]  /*b7170*/  LDL.LU R17, [R1+0x1f04] ;  /* 0x001f040001117983 */ /* 0x000ea20000300800 */
[----:B------:R-:W2:Y:S03]  /*b7180*/  LDC R9, c[0x0][0x22c] ;  /* 0x00008b00ff097b82 */ /* 0x000ea60000000800 */
[----:B------:R-:W-:Y:S01]  /*b7190*/  @P3 STG.E desc[UR60][R114.64], R120 ;  /* 0x0000007872003986 */ /* 0x000fe2000c10193c */
[----:B------:R-:W-:-:S03]  /*b71a0*/  ISETP.LT.AND P4, PT, R13, R0, !P0 ;  /* 0x000000000d00720c */ /* 0x000fc60004781270 */
[----:B------:R-:W2:Y:S01]  /*b71b0*/  LDL.LU R13, [R1+0x1f00] ;  /* 0x001f0000010d7983 */ /* 0x000ea20000300800 */
[----:B----4-:R-:W-:Y:S01]  /*b71c0*/  ISETP.LT.AND P5, PT, R16, R4, !P0 ;  /* 0x000000041000720c */ /* 0x010fe200047a1270 */
[----:B------:R-:W4:Y:S08]  /*b71d0*/  LDC R0, c[0x0][0x22c] ;  /* 0x00008b00ff007b82 */ /* 0x000f300000000800 */
[----:B------:R-:W4:Y:S01]  /*b71e0*/  LDC R4, c[0x0][0x22c] ;  /* 0x00008b00ff047b82 */ /* 0x000f220000000800 */
[----:B---3--:R-:W-:-:S02]  /*b71f0*/  ISETP.LT.AND P3, PT, R12, R5, !P0 ;  /* 0x000000050c00720c */ /* 0x008fc40004761270 */
[----:B------:R-:W3:Y:S05]  /*b7200*/  LDL.LU R12, [R1+0x1efc] ;  /* 0x001efc00010c7983 */ /* 0x000eea0000300800 */
[----:B------:R-:W4:Y:S01]  /*b7210*/  LDC R5, c[0x0][0x22c] ;  /* 0x00008b00ff057b82 */ /* 0x000f220000000800 */
[----:B------:R-:W-:Y:S04]  /*b7220*/  @P6 STG.E desc[UR60][R116.64], R125 ;  /* 0x0000007d74006986 */ /* 0x000fe8000c10193c */
[----:B------:R-:W-:Y:S01]  /*b7230*/  @P2 STG.E desc[UR60][R118.64], R121 ;  /* 0x0000007976002986 */ /* 0x000fe2000c10193c */
[----:B------:R-:W-:-:S02]  /*b7240*/  ISETP.LT.AND P2, PT, R19, R6, !P0 ;  /* 0x000000061300720c */ /* 0x000fc40004741270 */
[----:B------:R-:W4:Y:S01]  /*b7250*/  LDC R6, c[0x0][0x22c] ;  /* 0x00008b00ff067b82 */ /* 0x000f220000000800 */
[----:B------:R-:W-:Y:S04]  /*b7260*/  @P5 STG.E desc[UR60][R148.64], R126 ;  /* 0x0000007e94005986 */ /* 0x000fe8000c10193c */
[----:B------:R-:W3:Y:S01]  /*b7270*/  LDL.LU R16, [R1+0x1ef4] ;  /* 0x001ef40001107983 */ /* 0x000ee20000300800 */
[----:B-1----:R-:W-:-:S03]  /*b7280*/  ISETP.LT.AND P5, PT, R15, R7, !P0 ;  /* 0x000000070f00720c */ /* 0x002fc600047a1270 */
[----:B------:R-:W3:Y:S01]  /*b7290*/  LDL.LU R15, [R1+0x1ef0] ;  /* 0x001ef000010f7983 */ /* 0x000ee20000300800 */
[----:B------:R-:W3:Y:S03]  /*b72a0*/  LDC R7, c[0x0][0x22c] ;  /* 0x00008b00ff077b82 */ /* 0x000ee60000000800 */
[----:B------:R-:W-:Y:S04]  /*b72b0*/  @P4 STG.E desc[UR60][R150.64], R122 ;  /* 0x0000007a96004986 */ /* 0x000fe8000c10193c */
[----:B------:R-:W-:Y:S04]  /*b72c0*/  @P3 STG.E desc[UR60][R168.64], R127 ;  /* 0x0000007fa8003986 */ /* 0x000fe8000c10193c */
[----:B------:R-:W-:Y:S04]  /*b72d0*/  @P2 STG.E desc[UR60][R170.64], R123 ;  /* 0x0000007baa002986 */ /* 0x000fe8000c10193c */
[----:B------:R-:W-:Y:S01]  /*b72e0*/  @P5 STG.E desc[UR60][R172.64], R132 ;  /* 0x00000084ac005986 */ /* 0x000fe2000c10193c */
[----:B--2---:R-:W-:-:S03]  /*b72f0*/  ISETP.LT.AND P6, PT, R11, R8, !P0 ;  /* 0x000000080b00720c */ /* 0x004fc600047c1270 */
[----:B------:R-:W2:Y:S01]  /*b7300*/  LDL.LU R11, [R1+0x1eec] ;  /* 0x001eec00010b7983 */ /* 0x000ea20000300800 */
[----:B------:R-:W1:Y:S01]  /*b7310*/  LDC R8, c[0x0][0x22c] ;  /* 0x00008b00ff087b82 */ /* 0x000e620000000800 */
[----:B----4-:R-:W-:Y:S02]  /*b7320*/  ISETP.LT.AND P3, PT, R18, R4, !P0 ;  /* 0x000000041200720c */ /* 0x010fe40004761270 */
[----:B------:R-:W-:Y:S02]  /*b7330*/  ISETP.LT.AND P4, PT, R14, R9, !P0 ;  /* 0x000000090e00720c */ /* 0x000fe40004781270 */
[----:B------:R-:W4:Y:S03]  /*b7340*/  LDL.LU R14, [R1+0x1ee4] ;  /* 0x001ee400010e7983 */ /* 0x000f260000300800 */
[----:B------:R-:W1:Y:S01]  /*b7350*/  LDC R4, c[0x0][0x22c] ;  /* 0x00008b00ff047b82 */ /* 0x000e620000000800 */
[----:B------:R-:W-:Y:S01]  /*b7360*/  ISETP.LT.AND P2, PT, R10, R0, !P0 ;  /* 0x000000000a00720c */ /* 0x000fe20004741270 */
[----:B------:R-:W-:Y:S04]  /*b7370*/  @P6 STG.E desc[UR60][R174.64], R128 ;  /* 0x00000080ae006986 */ /* 0x000fe8000c10193c */
[----:B------:R-:W-:Y:S02]  /*b7380*/  @P3 STG.E desc[UR60][R176.64], R133 ;  /* 0x00000085b0003986 */ /* 0x000fe4000c10193c */
[----:B------:R-:W2:Y:S02]  /*b7390*/  LDC R0, c[0x0][0x22c] ;  /* 0x00008b00ff007b82 */ /* 0x000ea40000000800 */
[----:B------:R-:W4:Y:S04]  /*b73a0*/  LDL.LU R10, [R1+0x1ee0] ;  /* 0x001ee000010a7983 */ /* 0x000f280000300800 */
[----:B------:R-:W-:Y:S01]  /*b73b0*/  @P4 STG.E desc[UR60][R178.64], R129 ;  /* 0x00000081b2004986 */ /* 0x000fe2000c10193c */
[----:B------:R-:W-:Y:S01]  /*b73c0*/  ISETP.LT.AND P5, PT, R17, R5, !P0 ;  /* 0x000000051100720c */ /* 0x000fe200047a1270 */
[----:B------:R-:W4:Y:S01]  /*b73d0*/  LDC R9, c[0x0][0x22c] ;  /* 0x00008b00ff097b82 */ /* 0x000f220000000800 */
[----:B------:R-:W-:-:S02]  /*b73e0*/  ISETP.LT.AND P3, PT, R13, R6, !P0 ;  /* 0x000000060d00720c */ /* 0x000fc40004761270 */
[----:B------:R-:W4:Y:S05]  /*b73f0*/  LDL.LU R13, [R1+0x1ed4] ;  /* 0x001ed400010d7983 */ /* 0x000f2a0000300800 */
[----:B------:R-:W4:Y:S01]  /*b7400*/  LDC R5, c[0x0][0x22c] ;  /* 0x00008b00ff057b82 */ /* 0x000f220000000800 */
[----:B---3--:R-:W-:Y:S01]  /*b7410*/  ISETP.LT.AND P4, PT, R12, R7, !P0 ;  /* 0x000000070c00720c */ /* 0x008fe20004781270 */
[----:B------:R-:W-:Y:S06]  /*b7420*/  @P2 STG.E desc[UR60][R180.64], R134 ;  /* 0x00000086b4002986 */ /* 0x000fec000c10193c */
[----:B------:R-:W3:Y:S01]  /*b7430*/  LDC R7, c[0x0][0x22c] ;  /* 0x00008b00ff077b82 */ /* 0x000ee20000000800 */
[----:B------:R-:W3:Y:S04]  /*b7440*/  LDL.LU R12, [R1+0x1ed0] ;  /* 0x001ed000010c7983 */ /* 0x000ee80000300800 */
[----:B------:R-:W-:Y:S03]  /*b7450*/  @P5 STG.E desc[UR60][R182.64], R130 ;  /* 0x00000082b6005986 */ /* 0x000fe6000c10193c */
[----:B------:R-:W3:Y:S01]  /*b7460*/  LDC R6, c[0x0][0x22c] ;  /* 0x00008b00ff067b82 */ /* 0x000ee20000000800 */
[----:B------:R-:W-:Y:S01]  /*b7470*/  @P3 STG.E desc[UR60][R184.64], R135 ;  /* 0x00000087b8003986 */ /* 0x000fe2000c10193c */
[----:B-1----:R-:W-:-:S03]  /*b7480*/  ISETP.LT.AND P2, PT, R16, R8, !P0 ;  /* 0x000000081000720c */ /* 0x002fc60004741270 */
[----:B------:R-:W3:Y:S03]  /*b7490*/  LDL.LU R18, [R1+0x1ecc] ;  /* 0x001ecc0001127983 */ /* 0x000ee60000300800 */
[----:B------:R-:W1:Y:S01]  /*b74a0*/  LDC R8, c[0x0][0x22c] ;  /* 0x00008b00ff087b82 */ /* 0x000e620000000800 */
[----:B------:R-:W-:Y:S01]  /*b74b0*/  ISETP.LT.AND P5, PT, R15, R4, !P0 ;  /* 0x000000040f00720c */ /* 0x000fe200047a1270 */
[----:B------:R-:W-:Y:S06]  /*b74c0*/  @P4 STG.E desc[UR60][R186.64], R131 ;  /* 0x00000083ba004986 */ /* 0x000fec000c10193c */
[----:B------:R-:W1:Y:S01]  /*b74d0*/  LDC R4, c[0x0][0x22c] ;  /* 0x00008b00ff047b82 */ /* 0x000e620000000800 */
[----:B------:R-:W3:Y:S04]  /*b74e0*/  LDL.LU R17, [R1+0x1ec0] ;  /* 0x001ec00001117983 */ /* 0x000ee80000300800 */
[----:B------:R-:W3:Y:S04]  /*b74f0*/  LDL.LU R16, [R1+0x1ebc] ;  /* 0x001ebc0001107983 */ /* 0x000ee80000300800 */
[----:B------:R-:W-:Y:S04]  /*b7500*/  @P2 STG.E desc[UR60][R188.64], R152 ;  /* 0x00000098bc002986 */ /* 0x000fe8000c10193c */
[----:B------:R-:W-:Y:S01]  /*b7510*/  @P5 STG.E desc[UR60][R190.64], R136 ;  /* 0x00000088be005986 */ /* 0x000fe2000c10193c */
[----:B--2---:R-:W-:-:S03]  /*b7520*/  ISETP.LT.AND P3, PT, R11, R0, !P0 ;  /* 0x000000000b00720c */ /* 0x004fc60004761270 */
[----:B------:R-:W2:Y:S01]  /*b7530*/  LDL.LU R11, [R1+0x1eb4] ;  /* 0x001eb400010b7983 */ /* 0x000ea20000300800 */
[----:B------:R-:W1:Y:S03]  /*b7540*/  LDC R0, c[0x0][0x22c] ;  /* 0x00008b00ff007b82 */ /* 0x000e660000000800 */
[----:B------:R-:W2:Y:S01]  /*b7550*/  LDL.LU R15, [R1+0x1eb0] ;  /* 0x001eb000010f7983 */ /* 0x000ea20000300800 */
[----:B----4-:R-:W-:-:S03]  /*b7560*/  ISETP.LT.AND P4, PT, R14, R5, !P0 ;  /* 0x000000050e00720c */ /* 0x010fc60004781270 */
[----:B------:R-:W4:Y:S01]  /*b7570*/  LDL.LU R14, [R1+0x1ea8] ;  /* 0x001ea800010e7983 */ /* 0x000f220000300800 */
[----:B------:R-:W4:Y:S03]  /*b7580*/  LDC R5, c[0x0][0x22c] ;  /* 0x00008b00ff057b82 */ /* 0x000f260000000800 */
[----:B------:R-:W-:Y:S06]  /*b7590*/  @P3 STG.E desc[UR60][R192.64], R153 ;  /* 0x00000099c0003986 */ /* 0x000fec000c10193c */
[----:B------:R-:W-:Y:S01]  /*b75a0*/  @P4 STG.E desc[UR60][R194.64], R137 ;  /* 0x00000089c2004986 */ /* 0x000fe2000c10193c */
[----:B---3--:R-:W-:-:S03]  /*b75b0*/  ISETP.LT.AND P3, PT, R13, R7, !P0 ;  /* 0x000000070d00720c */ /* 0x008fc60004761270 */
[----:B------:R-:W3:Y:S01]  /*b75c0*/  LDL.LU R13, [R1+0x1ea4] ;  /* 0x001ea400010d7983 */ /* 0x000ee20000300800 */
[----:B------:R-:W-:Y:S01]  /*b75d0*/  ISETP.LT.AND P2, PT, R10, R6, !P0 ;  /* 0x000000060a00720c */ /* 0x000fe20004741270 */
[----:B------:R-:W3:Y:S08]  /*b75e0*/  LDC R7, c[0x0][0x22c] ;  /* 0x00008b00ff077b82 */ /* 0x000ef00000000800 */
[----:B------:R-:W2:Y:S01]  /*b75f0*/  LDC R6, c[0x0][0x22c] ;  /* 0x00008b00ff067b82 */ /* 0x000ea20000000800 */
[----:B-1----:R-:W-:-:S02]  /*b7600*/  ISETP.LT.AND P4, PT, R12, R4, !P0 ;  /* 0x000000040c00720c */ /* 0x002fc40004781270 */
[----:B------:R-:W3:Y:S05]  /*b7610*/  LDL.LU R12, [R1+0x1e94] ;  /* 0x001e9400010c7983 */ /* 0x000eea0000300800 */
[----:B------:R-:W4:Y:S01]  /*b7620*/  LDC R10, c[0x0][0x22c] ;  /* 0x00008b00ff0a7b82 */ /* 0x000f220000000800 */
[----:B------:R-:W3:Y:S04]  /*b7630*/  LDL.LU R27, [R1+0x1e90] ;  /* 0x001e9000011b7983 */ /* 0x000ee80000300800 */
[----:B------:R-:W3:Y:S03]  /*b7640*/  LDL.LU R26, [R1+0x1e8c] ;  /* 0x001e8c00011a7983 */ /* 0x000ee60000300800 */
[----:B------:R-:W1:Y:S01]  /*b7650*/  LDC R4, c[0x0][0x22c] ;  /* 0x00008b00ff047b82 */ /* 0x000e620000000800 */
[----:B------:R-:W3:Y:S04]  /*b7660*/  LDL.LU R25, [R1+0x1e88] ;  /* 0x001e880001197983 */ /* 0x000ee80000300800 */
[----:B------:R-:W3:Y:S04]  /*b7670*/  LDL.LU R20, [R1+0xe20] ;  /* 0x000e200001147983 */ /* 0x000ee80000300800 */
[----:B------:R-:W3:Y:S01]  /*b7680*/  LDL.LU R24, [R1+0x1e80] ;  /* 0x001e800001187983 */ /* 0x000ee20000300800 */
[----:B------:R-:W-:-:S02]  /*b7690*/  ISETP.LT.AND P5, PT, R18, R8, !P0 ;  /* 0x000000081200720c */ /* 0x000fc400047a1270 */
[----:B------:R-:W-:Y:S01]  /*b76a0*/  ISETP.LT.AND P6, PT, R17, R0, !P0 ;  /* 0x000000001100720c */ /* 0x000fe200047c1270 */
[----:B------:R-:W3:Y:S01]  /*b76b0*/  LDL.LU R23, [R1+0x1e6c] ;  /* 0x001e6c0001177983 */ /* 0x000ee20000300800 */
[----:B------:R-:W1:Y:S03]  /*b76c0*/  LDC R8, c[0x0][0x22c] ;  /* 0x00008b00ff087b82 */ /* 0x000e660000000800 */
[----:B------:R-:W3:Y:S04]  /*b76d0*/  LDL.LU R22, [R1+0x1e68] ;  /* 0x001e680001167983 */ /* 0x000ee80000300800 */
[----:B------:R-:W-:Y:S01]  /*b76e0*/  @P2 STG.E desc[UR60][R196.64], R154 ;  /* 0x0000009ac4002986 */ /* 0x000fe2000c10193c */
[----:B------:R-:W-:Y:S01]  /*b76f0*/  ISETP.LT.AND P2, PT, R16, R9, !P0 ;  /* 0x000000091000720c */ /* 0x000fe20004741270 */
[----:B------:R-:W1:Y:S02]  /*b7700*/  LDC R0, c[0x0][0x22c] ;  /* 0x00008b00ff007b82 */ /* 0x000e640000000800 */
[----:B------:R-:W3:Y:S04]  /*b7710*/  LDL.LU R21, [R1+0x1e64] ;  /* 0x001e640001157983 */ /* 0x000ee80000300800 */
[----:B------:R-:W3:Y:S02]  /*b7720*/  LDL.LU R19, [R1+0x1e60] ;  /* 0x001e600001137983 */ /* 0x000ee40000300800 */
[----:B------:R-:W1:Y:S02]  /*b7730*/  LDC R9, c[0x0][0x22c] ;  /* 0x00008b00ff097b82 */ /* 0x000e640000000800 */
[----:B------:R-:W3:Y:S04]  /*b7740*/  LDL.LU R18, [R1+0x1e58] ;  /* 0x001e580001127983 */ /* 0x000ee80000300800 */
[----:B------:R-:W-:Y:S04]  /*b7750*/  @P3 STG.E desc[UR60][R198.64], R138 ;  /* 0x0000008ac6003986 */ /* 0x000fe8000c10193c */
[----:B------:R-:W-:Y:S04]  /*b7760*/  @P4 STG.E desc[UR60][R200.64], R155 ;  /* 0x0000009bc8004986 */ /* 0x000fe8000c10193c */
[----:B------:R-:W3:Y:S04]  /*b7770*/  LDL.LU R17, [R1+0x1e54] ;  /* 0x001e540001117983 */ /* 0x000ee80000300800 */
[----:B------:R-:W-:Y:S04]  /*b7780*/  @P5 STG.E desc[UR60][R202.64], R139 ;  /* 0x0000008bca005986 */ /* 0x000fe8000c10193c */
[----:B------:R-:W3:Y:S04]  /*b7790*/  LDL.LU R16, [R1+0x1e50] ;  /* 0x001e500001107983 */ /* 0x000ee80000300800 */
[----:B------:R-:W-:Y:S04]  /*b77a0*/  @P6 STG.E desc[UR60][R204.64], R140 ;  /* 0x0000008ccc006986 */ /* 0x000fe8000c10193c */
[----:B------:R-:W-:Y:S01]  /*b77b0*/  @P2 STG.E desc[UR60][R206.64], R160 ;  /* 0x000000a0ce002986 */ /* 0x000fe2000c10193c */
[----:B--2---:R-:W-:-:S03]  /*b77c0*/  ISETP.LT.AND P4, PT, R15, R6, !P0 ;  /* 0x000000060f00720c */ /* 0x004fc60004781270 */
[----:B------:R-:W2:Y:S01]  /*b77d0*/  LDL.LU R15, [R1+0x1e44] ;  /* 0x001e4400010f7983 */ /* 0x000ea20000300800 */
[----:B----4-:R-:W-:-:S03]  /*b77e0*/  ISETP.LT.AND P5, PT, R14, R10, !P0 ;  /* 0x0000000a0e00720c */ /* 0x010fc600047a1270 */
[----:B------:R-:W4:Y:S01]  /*b77f0*/  LDL.LU R14, [R1+0x1e3c] ;  /* 0x001e3c00010e7983 */ /* 0x000f220000300800 */
[----:B---3--:R-:W-:-:S03]  /*b7800*/  ISETP.LT.AND P6, PT, R13, R7, !P0 ;  /* 0x000000070d00720c */ /* 0x008fc600047c1270 */
[----:B------:R-:W3:Y:S01]  /*b7810*/  LDL.LU R13, [R1+0x1e38] ;  /* 0x001e3800010d7983 */ /* 0x000ee20000300800 */
[----:B-1----:R-:W-:-:S03]  /*b7820*/  ISETP.LT.AND P2, PT, R12, R4, !P0 ;  /* 0x000000040c00720c */ /* 0x002fc60004741270 */
[----:B------:R-:W3:Y:S04]  /*b7830*/  LDL.LU R12, [R1+0x1e30] ;  /* 0x001e3000010c7983 */ /* 0x000ee80000300800 */
[----:B------:R-:W3:Y:S01]  /*b7840*/  LDL.LU R10, [R1+0x1e2c] ;  /* 0x001e2c00010a7983 */ /* 0x000ee20000300800 */
[----:B------:R-:W-:Y:S02]  /*b7850*/  ISETP.LT.AND P3, PT, R11, R5, !P0 ;  /* 0x000000050b00720c */ /* 0x000fe40004761270 */
[----:B------:R-:W1:Y:S01]  /*b7860*/  LDC R11, c[0x0][0x22c] ;  /* 0x00008b00ff0b7b82 */ /* 0x000e620000000800 */
[----:B------:R1:W1:Y:S07]  /*b7870*/  LDS.128 R4, [R20] ;  /* 0x0000000014047984 */ /* 0x00026e0000000c00 */
[----:B-1----:R-:W1:Y:S03]  /*b7880*/  LDC R20, c[0x0][0x22c] ;  /* 0x00008b00ff147b82 */ /* 0x002e660000000800 */
[----:B------:R1:W-:Y:S01]  /*b7890*/  @P3 STG.E desc[UR60][R208.64], R141 ;  /* 0x0000008dd0003986 */ /* 0x0003e2000c10193c */
[----:B------:R-:W-:-:S03]  /*b78a0*/  ISETP.LT.AND P3, PT, R27, R8, !P0 ;  /* 0x000000081b00720c */ /* 0x000fc60004761270 */
[----:B------:R1:W-:Y:S01]  /*b78b0*/  @P4 STG.E desc[UR60][R210.64], R161 ;  /* 0x000000a1d2004986 */ /* 0x0003e2000c10193c */
[----:B------:R-:W-:-:S03]  /*b78c0*/  ISETP.LT.AND P4, PT, R26, R0, !P0 ;  /* 0x000000001a00720c */ /* 0x000fc60004781270 */
[----:B------:R1:W-:Y:S01]  /*b78d0*/  @P5 STG.E desc[UR60][R212.64], R142 ;  /* 0x0000008ed4005986 */ /* 0x0003e2000c10193c */
[----:B------:R-:W-:-:S03]  /*b78e0*/  ISETP.LT.AND P5, PT, R25, R9, !P0 ;  /* 0x000000091900720c */ /* 0x000fc600047a1270 */
[----:B------:R1:W-:Y:S01]  /*b78f0*/  @P6 STG.E desc[UR60][R214.64], R162 ;  /* 0x000000a2d6006986 */ /* 0x0003e2000c10193c */
[----:B------:R-:W-:-:S03]  /*b7900*/  ISETP.LT.AND P6, PT, R24, R11, !P0 ;  /* 0x0000000b1800720c */ /* 0x000fc600047c1270 */
[----:B------:R1:W-:Y:S04]  /*b7910*/  @P2 STG.E desc[UR60][R216.64], R143 ;  /* 0x0000008fd8002986 */ /* 0x0003e8000c10193c */
[----:B------:R2:W-:Y:S01]  /*b7920*/  @P3 STG.E desc[UR60][R218.64], R163 ;  /* 0x000000a3da003986 */ /* 0x0005e2000c10193c */
[----:B-1----:R-:W-:-:S03]  /*b7930*/  ISETP.LT.AND P2, PT, R23, R20, !P0 ;  /* 0x000000141700720c */ /* 0x002fc60004741270 */
[----:B------:R1:W-:Y:S01]  /*b7940*/  @P4 STG.E desc[UR60][R220.64], R156 ;  /* 0x0000009cdc004986 */ /* 0x0003e2000c10193c */
[-C--:B------:R-:W-:Y:S02]  /*b7950*/  ISETP.LT.AND P3, PT, R22, R20.reuse, !P0 ;  /* 0x000000141600720c */ /* 0x080fe40004761270 */
[-C--:B------:R-:W-:Y:S01]  /*b7960*/  ISETP.LT.AND P4, PT, R21, R20.reuse, !P0 ;  /* 0x000000141500720c */ /* 0x080fe20004781270 */
        /* <DEDUP_REMOVED lines=9> */
[----:B------:R1:W-:Y:S04]  /*b7a00*/  @P4 STG.E desc[UR60][R232.64], R159 ;  /* 0x0000009fe8004986 */ /* 0x0003e8000c10193c */
[----:B------:R1:W-:Y:S04]  /*b7a10*/  @P5 STG.E desc[UR60][R234.64], R147 ;  /* 0x00000093ea005986 */ /* 0x0003e8000c10193c */
[----:B------:R1:W-:Y:S04]  /*b7a20*/  @P6 STG.E desc[UR60][R236.64], R164 ;  /* 0x000000a4ec006986 */ /* 0x0003e8000c10193c */
[----:B------:R1:W-:Y:S04]  /*b7a30*/  @P1 STG.E desc[UR60][R238.64], R4 ;  /* 0x00000004ee001986 */ /* 0x0003e8000c10193c */
[----:B------:R1:W-:Y:S01]  /*b7a40*/  @P2 STG.E desc[UR60][R240.64], R165 ;  /* 0x000000a5f0002986 */ /* 0x0003e2000c10193c */
[----:B--2---:R-:W-:-:S02]  /*b7a50*/  ISETP.LT.AND P3, PT, R15, R20, !P0 ;  /* 0x000000140f00720c */ /* 0x004fc40004761270 */
[----:B----4-:R-:W-:-:S11]  /*b7a60*/  ISETP.LT.AND P4, PT, R14, R20, !P0 ;  /* 0x000000140e00720c */ /* 0x010fd60004781270 */
[----:B------:R1:W-:Y:S01]  /*b7a70*/  @P3 STG.E desc[UR60][R242.64], R5 ;  /* 0x00000005f2003986 */ /* 0x0003e2000c10193c */
[----:B---3--:R-:W-:-:S03]  /*b7a80*/  ISETP.LT.AND P5, PT, R13, R20, !P0 ;  /* 0x000000140d00720c */ /* 0x008fc600047a1270 */
[----:B------:R1:W-:Y:S01]  /*b7a90*/  @P4 STG.E desc[UR60][R244.64], R166 ;  /* 0x000000a6f4004986 */ /* 0x0003e2000c10193c */
[-C--:B------:R-:W-:Y:S02]  /*b7aa0*/  ISETP.LT.AND P6, PT, R12, R20.reuse, !P0 ;  /* 0x000000140c00720c */ /* 0x080fe400047c1270 */
[----:B------:R-:W-:-:S07]  /*b7ab0*/  ISETP.LT.AND P0, PT, R10, R20, !P0 ;  /* 0x000000140a00720c */ /* 0x000fce0004701270 */
[----:B------:R1:W-:Y:S04]  /*b7ac0*/  @P5 STG.E desc[UR60][R246.64], R6 ;  /* 0x00000006f6005986 */ /* 0x0003e8000c10193c */
[----:B------:R1:W-:Y:S02]  /*b7ad0*/  @P6 STG.E desc[UR60][R248.64], R167 ;  /* 0x000000a7f8006986 */ /* 0x0003e4000c10193c */
[----:B------:R-:W-:Y:S05]  /*b7ae0*/  @!P0 EXIT ;  /* 0x000000000000894d */ /* 0x000fea0003800000 */
[----:B------:R-:W-:Y:S01]  /*b7af0*/  STG.E desc[UR60][R2.64], R7 ;  /* 0x0000000702007986 */ /* 0x000fe2000c10193c */
[----:B------:R-:W-:Y:S05]  /*b7b00*/  EXIT ;  /* 0x000000000000794d */ /* 0x000fea0003800000 */
.L_x_2:
[----:B------:R-:W-:-:S00]  /*b7b10*/  BRA `(.L_x_2) ;  /* 0xfffffffc00fc7947 */ /* 0x000fc0000383ffff */
[----:B------:R-:W-:-:S00]  /*b7b20*/  NOP ;  /* 0x0000000000007918 */ /* 0x000fc00000000000 */
        /* <DEDUP_REMOVED lines=13> */
.L_x_3:


//--------------------- .nv.shared.matmul_kernel  --------------------------
	.section	.nv.shared.matmul_kernel,"aw",@nobits
	.sectionflags	@""
	.align	16
	.zero		1024


//--------------------- .nv.shared.reserved.0     --------------------------
	.section	.nv.shared.reserved.0,"aw",@nobits
	.weak		__nv_reservedSMEM_offset_0_alias
	.size		__nv_reservedSMEM_offset_0_alias, 0, 0
	.other		__nv_reservedSMEM_offset_0_alias,@"STO_CUDA_RESERVED_SHARED STV_DEFAULT"
__nv_reservedSMEM_offset_0_alias:
	.zero		0


//--------------------- .nv.constant0.matmul_kernel --------------------------
	.section	.nv.constant0.matmul_kernel,"a",@progbits
	.sectionflags	@""
	.align	4
.nv.constant0.matmul_kernel:
	.zero		608


//--------------------- SYMBOLS --------------------------

	.type		.nv.reservedSmem.offset0,@object
	.size		.nv.reservedSmem.offset0,0x4
